	.target	sm_90

	.elftype	@"ET_EXEC"


//--------------------- .note.nv.tkinfo           --------------------------
	.section	.note.nv.tkinfo,"",@"SHT_NOTE"
	.sectionflags	@"SHF_NOTE_NV_TKINFO"
	.tkinfo
        /*0018*/ 	.word	0x00000002
        /*0030*/ 	.string	""
        /*0030*/ 	.string	"ptxas"
        /*0030*/ 	.string	"Cuda compilation tools, release 13.0, V13.0.88"
        /*0030*/ 	.string	"Build cuda_13.0.r13.0/compiler.36424714_0"
        /*0030*/ 	.string	"-arch sm_90 -m 64 "



//--------------------- .note.nv.cuinfo           --------------------------
	.section	.note.nv.cuinfo,"",@"SHT_NOTE"
	.sectionflags	@"SHF_NOTE_NV_CUINFO"
        /*0018*/ 	.short	0x0002
        /*001a*/ 	.short	0x005a
        /*001c*/ 	.short	0x0082
	.zero		2


//--------------------- .nv.info                  --------------------------
	.section	.nv.info,"",@"SHT_CUDA_INFO"
	.align	4


	//----- nvinfo : EIATTR_REGCOUNT
	.align		4
        /*0000*/ 	.byte	0x04, 0x2f
        /*0002*/ 	.short	(.L_39 - .L_38)
	.align		4
.L_38:
        /*0004*/ 	.word	index@(_ZN2at6native29vectorized_elementwise_kernelILi8EZZZNS0_60_GLOBAL__N__171e0b9f_22_ActivationEluKernel_cu_f5210f67_353810elu_kernelERNS_18TensorIteratorBaseERKN3c106ScalarES8_S8_ENKUlvE_clEvENKUlvE_clEvEUldE_St5arrayIPcLm2EEEEviT0_T1_)
        /*0008*/ 	.word	0x00000020


	//----- nvinfo : EIATTR_FRAME_SIZE
	.align		4
.L_39:
        /*000c*/ 	.byte	0x04, 0x11
        /*000e*/ 	.short	(.L_41 - .L_40)
	.align		4
.L_40:
        /*0010*/ 	.word	index@(_ZN2at6native29vectorized_elementwise_kernelILi8EZZZNS0_60_GLOBAL__N__171e0b9f_22_ActivationEluKernel_cu_f5210f67_353810elu_kernelERNS_18TensorIteratorBaseERKN3c106ScalarES8_S8_ENKUlvE_clEvENKUlvE_clEvEUldE_St5arrayIPcLm2EEEEviT0_T1_)
        /*0014*/ 	.word	0x00000000


	//----- nvinfo : EIATTR_REGCOUNT
	.align		4
.L_41:
        /*0018*/ 	.byte	0x04, 0x2f
        /*001a*/ 	.short	(.L_43 - .L_42)
	.align		4
.L_42:
        /*001c*/ 	.word	index@(_ZN2at6native29vectorized_elementwise_kernelILi4EZZZNS0_60_GLOBAL__N__171e0b9f_22_ActivationEluKernel_cu_f5210f67_353810elu_kernelERNS_18TensorIteratorBaseERKN3c106ScalarES8_S8_ENKUlvE_clEvENKUlvE_clEvEUldE_St5arrayIPcLm2EEEEviT0_T1_)
        /*0020*/ 	.word	0x00000020


	//----- nvinfo : EIATTR_FRAME_SIZE
	.align		4
.L_43:
        /*0024*/ 	.byte	0x04, 0x11
        /*0026*/ 	.short	(.L_45 - .L_44)
	.align		4
.L_44:
        /*0028*/ 	.word	index@(_ZN2at6native29vectorized_elementwise_kernelILi4EZZZNS0_60_GLOBAL__N__171e0b9f_22_ActivationEluKernel_cu_f5210f67_353810elu_kernelERNS_18TensorIteratorBaseERKN3c106ScalarES8_S8_ENKUlvE_clEvENKUlvE_clEvEUldE_St5arrayIPcLm2EEEEviT0_T1_)
        /*002c*/ 	.word	0x00000000


	//----- nvinfo : EIATTR_REGCOUNT
	.align		4
.L_45:
        /*0030*/ 	.byte	0x04, 0x2f
        /*0032*/ 	.short	(.L_47 - .L_46)
	.align		4
.L_46:
        /*0034*/ 	.word	index@(_ZN2at6native29vectorized_elementwise_kernelILi2EZZZNS0_60_GLOBAL__N__171e0b9f_22_ActivationEluKernel_cu_f5210f67_353810elu_kernelERNS_18TensorIteratorBaseERKN3c106ScalarES8_S8_ENKUlvE_clEvENKUlvE_clEvEUldE_St5arrayIPcLm2EEEEviT0_T1_)
        /*0038*/ 	.word	0x00000020


	//----- nvinfo : EIATTR_FRAME_SIZE
	.align		4
.L_47:
        /*003c*/ 	.byte	0x04, 0x11
        /*003e*/ 	.short	(.L_49 - .L_48)
	.align		4
.L_48:
        /*0040*/ 	.word	index@(_ZN2at6native29vectorized_elementwise_kernelILi2EZZZNS0_60_GLOBAL__N__171e0b9f_22_ActivationEluKernel_cu_f5210f67_353810elu_kernelERNS_18TensorIteratorBaseERKN3c106ScalarES8_S8_ENKUlvE_clEvENKUlvE_clEvEUldE_St5arrayIPcLm2EEEEviT0_T1_)
        /*0044*/ 	.word	0x00000000


	//----- nvinfo : EIATTR_REGCOUNT
	.align		4
.L_49:
        /*0048*/ 	.byte	0x04, 0x2f
        /*004a*/ 	.short	(.L_51 - .L_50)
	.align		4
.L_50:
        /*004c*/ 	.word	index@(_ZN2at6native27unrolled_elementwise_kernelIZZZNS0_60_GLOBAL__N__171e0b9f_22_ActivationEluKernel_cu_f5210f67_353810elu_kernelERNS_18TensorIteratorBaseERKN3c106ScalarES8_S8_ENKUlvE_clEvENKUlvE_clEvEUldE_St5arrayIPcLm2EELi4E23TrivialOffsetCalculatorILi1EjESG_NS0_6memory15LoadWithoutCastENSH_16StoreWithoutCastEEEviT_T0_T2_T3_T4_T5_)
        /*0050*/ 	.word	0x00000018


	//----- nvinfo : EIATTR_FRAME_SIZE
	.align		4
.L_51:
        /*0054*/ 	.byte	0x04, 0x11
        /*0056*/ 	.short	(.L_53 - .L_52)
	.align		4
.L_52:
        /*0058*/ 	.word	index@(_ZN2at6native27unrolled_elementwise_kernelIZZZNS0_60_GLOBAL__N__171e0b9f_22_ActivationEluKernel_cu_f5210f67_353810elu_kernelERNS_18TensorIteratorBaseERKN3c106ScalarES8_S8_ENKUlvE_clEvENKUlvE_clEvEUldE_St5arrayIPcLm2EELi4E23TrivialOffsetCalculatorILi1EjESG_NS0_6memory15LoadWithoutCastENSH_16StoreWithoutCastEEEviT_T0_T2_T3_T4_T5_)
        /*005c*/ 	.word	0x00000000


	//----- nvinfo : EIATTR_REGCOUNT
	.align		4
.L_53:
        /*0060*/ 	.byte	0x04, 0x2f
        /*0062*/ 	.short	(.L_55 - .L_54)
	.align		4
.L_54:
        /*0064*/ 	.word	index@(_ZN2at6native18elementwise_kernelILi128ELi2EZNS0_22gpu_kernel_impl_nocastIZZZNS0_60_GLOBAL__N__171e0b9f_22_ActivationEluKernel_cu_f5210f67_353810elu_kernelERNS_18TensorIteratorBaseERKN3c106ScalarES9_S9_ENKUlvE_clEvENKUlvE_clEvEUldE_EEvS5_RKT_EUliE_EEviT1_)
        /*0068*/ 	.word	0x00000012


	//----- nvinfo : EIATTR_FRAME_SIZE
	.align		4
.L_55:
        /*006c*/ 	.byte	0x04, 0x11
        /*006e*/ 	.short	(.L_57 - .L_56)
	.align		4
.L_56:
        /*0070*/ 	.word	index@(_ZN2at6native18elementwise_kernelILi128ELi2EZNS0_22gpu_kernel_impl_nocastIZZZNS0_60_GLOBAL__N__171e0b9f_22_ActivationEluKernel_cu_f5210f67_353810elu_kernelERNS_18TensorIteratorBaseERKN3c106ScalarES9_S9_ENKUlvE_clEvENKUlvE_clEvEUldE_EEvS5_RKT_EUliE_EEviT1_)
        /*0074*/ 	.word	0x00000000


	//----- nvinfo : EIATTR_REGCOUNT
	.align		4
.L_57:
        /*0078*/ 	.byte	0x04, 0x2f
        /*007a*/ 	.short	(.L_59 - .L_58)
	.align		4
.L_58:
        /*007c*/ 	.word	index@(_ZN2at6native27unrolled_elementwise_kernelIZZZNS0_60_GLOBAL__N__171e0b9f_22_ActivationEluKernel_cu_f5210f67_353810elu_kernelERNS_18TensorIteratorBaseERKN3c106ScalarES8_S8_ENKUlvE_clEvENKUlvE_clEvEUldE_St5arrayIPcLm2EELi4E23TrivialOffsetCalculatorILi1EjESG_NS0_6memory12LoadWithCastILi1EEENSH_13StoreWithCastILi1EEEEEviT_T0_T2_T3_T4_T5_)
        /*0080*/ 	.word	0x00000022


	//----- nvinfo : EIATTR_FRAME_SIZE
	.align		4
.L_59:
        /*0084*/ 	.byte	0x04, 0x11
        /*0086*/ 	.short	(.L_61 - .L_60)
	.align		4
.L_60:
        /*0088*/ 	.word	index@(_ZN2at6native27unrolled_elementwise_kernelIZZZNS0_60_GLOBAL__N__171e0b9f_22_ActivationEluKernel_cu_f5210f67_353810elu_kernelERNS_18TensorIteratorBaseERKN3c106ScalarES8_S8_ENKUlvE_clEvENKUlvE_clEvEUldE_St5arrayIPcLm2EELi4E23TrivialOffsetCalculatorILi1EjESG_NS0_6memory12LoadWithCastILi1EEENSH_13StoreWithCastILi1EEEEEviT_T0_T2_T3_T4_T5_)
        /*008c*/ 	.word	0x00000000


	//----- nvinfo : EIATTR_REGCOUNT
	.align		4
.L_61:
        /*0090*/ 	.byte	0x04, 0x2f
        /*0092*/ 	.short	(.L_63 - .L_62)
	.align		4
.L_62:
        /*0094*/ 	.word	index@(_ZN2at6native18elementwise_kernelILi128ELi4EZNS0_15gpu_kernel_implIZZZNS0_60_GLOBAL__N__171e0b9f_22_ActivationEluKernel_cu_f5210f67_353810elu_kernelERNS_18TensorIteratorBaseERKN3c106ScalarES9_S9_ENKUlvE_clEvENKUlvE_clEvEUldE_EEvS5_RKT_EUliE_EEviT1_)
        /*0098*/ 	.word	0x0000001a


	//----- nvinfo : EIATTR_FRAME_SIZE
	.align		4
.L_63:
        /*009c*/ 	.byte	0x04, 0x11
        /*009e*/ 	.short	(.L_65 - .L_64)
	.align		4
.L_64:
        /*00a0*/ 	.word	index@(_ZN2at6native18elementwise_kernelILi128ELi4EZNS0_15gpu_kernel_implIZZZNS0_60_GLOBAL__N__171e0b9f_22_ActivationEluKernel_cu_f5210f67_353810elu_kernelERNS_18TensorIteratorBaseERKN3c106ScalarES9_S9_ENKUlvE_clEvENKUlvE_clEvEUldE_EEvS5_RKT_EUliE_EEviT1_)
        /*00a4*/ 	.word	0x00000000


	//----- nvinfo : EIATTR_REGCOUNT
	.align		4
.L_65:
        /*00a8*/ 	.byte	0x04, 0x2f
        /*00aa*/ 	.short	(.L_67 - .L_66)
	.align		4
.L_66:
        /*00ac*/ 	.word	index@(_ZN2at6native29vectorized_elementwise_kernelILi8EZZZNS0_60_GLOBAL__N__171e0b9f_22_ActivationEluKernel_cu_f5210f67_353810elu_kernelERNS_18TensorIteratorBaseERKN3c106ScalarES8_S8_ENKUlvE_clEvENKUlvE0_clEvEUlfE_St5arrayIPcLm2EEEEviT0_T1_)
        /*00b0*/ 	.word	0x00000020


	//----- nvinfo : EIATTR_FRAME_SIZE
	.align		4
.L_67:
        /*00b4*/ 	.byte	0x04, 0x11
        /*00b6*/ 	.short	(.L_69 - .L_68)
	.align		4
.L_68:
        /*00b8*/ 	.word	index@(_ZN2at6native29vectorized_elementwise_kernelILi8EZZZNS0_60_GLOBAL__N__171e0b9f_22_ActivationEluKernel_cu_f5210f67_353810elu_kernelERNS_18TensorIteratorBaseERKN3c106ScalarES8_S8_ENKUlvE_clEvENKUlvE0_clEvEUlfE_St5arrayIPcLm2EEEEviT0_T1_)
        /*00bc*/ 	.word	0x00000000


	//----- nvinfo : EIATTR_REGCOUNT
	.align		4
.L_69:
        /*00c0*/ 	.byte	0x04, 0x2f
        /*00c2*/ 	.short	(.L_71 - .L_70)
	.align		4
.L_70:
        /*00c4*/ 	.word	index@(_ZN2at6native29vectorized_elementwise_kernelILi4EZZZNS0_60_GLOBAL__N__171e0b9f_22_ActivationEluKernel_cu_f5210f67_353810elu_kernelERNS_18TensorIteratorBaseERKN3c106ScalarES8_S8_ENKUlvE_clEvENKUlvE0_clEvEUlfE_St5arrayIPcLm2EEEEviT0_T1_)
        /*00c8*/ 	.word	0x00000020


	//----- nvinfo : EIATTR_FRAME_SIZE
	.align		4
.L_71:
        /*00cc*/ 	.byte	0x04, 0x11
        /*00ce*/ 	.short	(.L_73 - .L_72)
	.align		4
.L_72:
        /*00d0*/ 	.word	index@(_ZN2at6native29vectorized_elementwise_kernelILi4EZZZNS0_60_GLOBAL__N__171e0b9f_22_ActivationEluKernel_cu_f5210f67_353810elu_kernelERNS_18TensorIteratorBaseERKN3c106ScalarES8_S8_ENKUlvE_clEvENKUlvE0_clEvEUlfE_St5arrayIPcLm2EEEEviT0_T1_)
        /*00d4*/ 	.word	0x00000000


	//----- nvinfo : EIATTR_REGCOUNT
	.align		4
.L_73:
        /*00d8*/ 	.byte	0x04, 0x2f
        /*00da*/ 	.short	(.L_75 - .L_74)
	.align		4
.L_74:
        /*00dc*/ 	.word	index@(_ZN2at6native29vectorized_elementwise_kernelILi2EZZZNS0_60_GLOBAL__N__171e0b9f_22_ActivationEluKernel_cu_f5210f67_353810elu_kernelERNS_18TensorIteratorBaseERKN3c106ScalarES8_S8_ENKUlvE_clEvENKUlvE0_clEvEUlfE_St5arrayIPcLm2EEEEviT0_T1_)
        /*00e0*/ 	.word	0x00000020


	//----- nvinfo : EIATTR_FRAME_SIZE
	.align		4
.L_75:
        /*00e4*/ 	.byte	0x04, 0x11
        /*00e6*/ 	.short	(.L_77 - .L_76)
	.align		4
.L_76:
        /*00e8*/ 	.word	index@(_ZN2at6native29vectorized_elementwise_kernelILi2EZZZNS0_60_GLOBAL__N__171e0b9f_22_ActivationEluKernel_cu_f5210f67_353810elu_kernelERNS_18TensorIteratorBaseERKN3c106ScalarES8_S8_ENKUlvE_clEvENKUlvE0_clEvEUlfE_St5arrayIPcLm2EEEEviT0_T1_)
        /*00ec*/ 	.word	0x00000000


	//----- nvinfo : EIATTR_REGCOUNT
	.align		4
.L_77:
        /*00f0*/ 	.byte	0x04, 0x2f
        /*00f2*/ 	.short	(.L_79 - .L_78)
	.align		4
.L_78:
        /*00f4*/ 	.word	index@(_ZN2at6native27unrolled_elementwise_kernelIZZZNS0_60_GLOBAL__N__171e0b9f_22_ActivationEluKernel_cu_f5210f67_353810elu_kernelERNS_18TensorIteratorBaseERKN3c106ScalarES8_S8_ENKUlvE_clEvENKUlvE0_clEvEUlfE_St5arrayIPcLm2EELi4E23TrivialOffsetCalculatorILi1EjESG_NS0_6memory15LoadWithoutCastENSH_16StoreWithoutCastEEEviT_T0_T2_T3_T4_T5_)
        /*00f8*/ 	.word	0x00000016


	//----- nvinfo : EIATTR_FRAME_SIZE
	.align		4
.L_79:
        /*00fc*/ 	.byte	0x04, 0x11
        /*00fe*/ 	.short	(.L_81 - .L_80)
	.align		4
.L_80:
        /*0100*/ 	.word	index@(_ZN2at6native27unrolled_elementwise_kernelIZZZNS0_60_GLOBAL__N__171e0b9f_22_ActivationEluKernel_cu_f5210f67_353810elu_kernelERNS_18TensorIteratorBaseERKN3c106ScalarES8_S8_ENKUlvE_clEvENKUlvE0_clEvEUlfE_St5arrayIPcLm2EELi4E23TrivialOffsetCalculatorILi1EjESG_NS0_6memory15LoadWithoutCastENSH_16StoreWithoutCastEEEviT_T0_T2_T3_T4_T5_)
        /*0104*/ 	.word	0x00000000


	//----- nvinfo : EIATTR_REGCOUNT
	.align		4
.L_81:
        /*0108*/ 	.byte	0x04, 0x2f
        /*010a*/ 	.short	(.L_83 - .L_82)
	.align		4
.L_82:
        /*010c*/ 	.word	index@(_ZN2at6native18elementwise_kernelILi128ELi2EZNS0_22gpu_kernel_impl_nocastIZZZNS0_60_GLOBAL__N__171e0b9f_22_ActivationEluKernel_cu_f5210f67_353810elu_kernelERNS_18TensorIteratorBaseERKN3c106ScalarES9_S9_ENKUlvE_clEvENKUlvE0_clEvEUlfE_EEvS5_RKT_EUliE_EEviT1_)
        /*0110*/ 	.word	0x00000012


	//----- nvinfo : EIATTR_FRAME_SIZE
	.align		4
.L_83:
        /*0114*/ 	.byte	0x04, 0x11
        /*0116*/ 	.short	(.L_85 - .L_84)
	.align		4
.L_84:
        /*0118*/ 	.word	index@(_ZN2at6native18elementwise_kernelILi128ELi2EZNS0_22gpu_kernel_impl_nocastIZZZNS0_60_GLOBAL__N__171e0b9f_22_ActivationEluKernel_cu_f5210f67_353810elu_kernelERNS_18TensorIteratorBaseERKN3c106ScalarES9_S9_ENKUlvE_clEvENKUlvE0_clEvEUlfE_EEvS5_RKT_EUliE_EEviT1_)
        /*011c*/ 	.word	0x00000000


	//----- nvinfo : EIATTR_REGCOUNT
	.align		4
.L_85:
        /*0120*/ 	.byte	0x04, 0x2f
        /*0122*/ 	.short	(.L_87 - .L_86)
	.align		4
.L_86:
        /*0124*/ 	.word	index@(_ZN2at6native27unrolled_elementwise_kernelIZZZNS0_60_GLOBAL__N__171e0b9f_22_ActivationEluKernel_cu_f5210f67_353810elu_kernelERNS_18TensorIteratorBaseERKN3c106ScalarES8_S8_ENKUlvE_clEvENKUlvE0_clEvEUlfE_St5arrayIPcLm2EELi4E23TrivialOffsetCalculatorILi1EjESG_NS0_6memory12LoadWithCastILi1EEENSH_13StoreWithCastILi1EEEEEviT_T0_T2_T3_T4_T5_)
        /*0128*/ 	.word	0x0000001d


	//----- nvinfo : EIATTR_FRAME_SIZE
	.align		4
.L_87:
        /*012c*/ 	.byte	0x04, 0x11
        /*012e*/ 	.short	(.L_89 - .L_88)
	.align		4
.L_88:
        /*0130*/ 	.word	index@(_ZN2at6native27unrolled_elementwise_kernelIZZZNS0_60_GLOBAL__N__171e0b9f_22_ActivationEluKernel_cu_f5210f67_353810elu_kernelERNS_18TensorIteratorBaseERKN3c106ScalarES8_S8_ENKUlvE_clEvENKUlvE0_clEvEUlfE_St5arrayIPcLm2EELi4E23TrivialOffsetCalculatorILi1EjESG_NS0_6memory12LoadWithCastILi1EEENSH_13StoreWithCastILi1EEEEEviT_T0_T2_T3_T4_T5_)
        /*0134*/ 	.word	0x00000000


	//----- nvinfo : EIATTR_REGCOUNT
	.align		4
.L_89:
        /*0138*/ 	.byte	0x04, 0x2f
        /*013a*/ 	.short	(.L_91 - .L_90)
	.align		4
.L_90:
        /*013c*/ 	.word	index@(_ZN2at6native18elementwise_kernelILi128ELi4EZNS0_15gpu_kernel_implIZZZNS0_60_GLOBAL__N__171e0b9f_22_ActivationEluKernel_cu_f5210f67_353810elu_kernelERNS_18TensorIteratorBaseERKN3c106ScalarES9_S9_ENKUlvE_clEvENKUlvE0_clEvEUlfE_EEvS5_RKT_EUliE_EEviT1_)
        /*0140*/ 	.word	0x0000001a


	//----- nvinfo : EIATTR_FRAME_SIZE
	.align		4
.L_91:
        /*0144*/ 	.byte	0x04, 0x11
        /*0146*/ 	.short	(.L_93 - .L_92)
	.align		4
.L_92:
        /*0148*/ 	.word	index@(_ZN2at6native18elementwise_kernelILi128ELi4EZNS0_15gpu_kernel_implIZZZNS0_60_GLOBAL__N__171e0b9f_22_ActivationEluKernel_cu_f5210f67_353810elu_kernelERNS_18TensorIteratorBaseERKN3c106ScalarES9_S9_ENKUlvE_clEvENKUlvE0_clEvEUlfE_EEvS5_RKT_EUliE_EEviT1_)
        /*014c*/ 	.word	0x00000000


	//----- nvinfo : EIATTR_REGCOUNT
	.align		4
.L_93:
        /*0150*/ 	.byte	0x04, 0x2f
        /*0152*/ 	.short	(.L_95 - .L_94)
	.align		4
.L_94:
        /*0154*/ 	.word	index@(_ZN2at6native29vectorized_elementwise_kernelILi8EZZZNS0_60_GLOBAL__N__171e0b9f_22_ActivationEluKernel_cu_f5210f67_353810elu_kernelERNS_18TensorIteratorBaseERKN3c106ScalarES8_S8_ENKUlvE_clEvENKUlvE1_clEvEUlNS5_4HalfEE_St5arrayIPcLm2EEEEviT0_T1_)
        /*0158*/ 	.word	0x00000020


	//----- nvinfo : EIATTR_FRAME_SIZE
	.align		4
.L_95:
        /*015c*/ 	.byte	0x04, 0x11
        /*015e*/ 	.short	(.L_97 - .L_96)
	.align		4
.L_96:
        /*0160*/ 	.word	index@(_ZN2at6native29vectorized_elementwise_kernelILi8EZZZNS0_60_GLOBAL__N__171e0b9f_22_ActivationEluKernel_cu_f5210f67_353810elu_kernelERNS_18TensorIteratorBaseERKN3c106ScalarES8_S8_ENKUlvE_clEvENKUlvE1_clEvEUlNS5_4HalfEE_St5arrayIPcLm2EEEEviT0_T1_)
        /*0164*/ 	.word	0x00000000


	//----- nvinfo : EIATTR_REGCOUNT
	.align		4
.L_97:
        /*0168*/ 	.byte	0x04, 0x2f
        /*016a*/ 	.short	(.L_99 - .L_98)
	.align		4
.L_98:
        /*016c*/ 	.word	index@(_ZN2at6native29vectorized_elementwise_kernelILi4EZZZNS0_60_GLOBAL__N__171e0b9f_22_ActivationEluKernel_cu_f5210f67_353810elu_kernelERNS_18TensorIteratorBaseERKN3c106ScalarES8_S8_ENKUlvE_clEvENKUlvE1_clEvEUlNS5_4HalfEE_St5arrayIPcLm2EEEEviT0_T1_)
        /*0170*/ 	.word	0x00000020


	//----- nvinfo : EIATTR_FRAME_SIZE
	.align		4
.L_99:
        /*0174*/ 	.byte	0x04, 0x11
        /*0176*/ 	.short	(.L_101 - .L_100)
	.align		4
.L_100:
        /*0178*/ 	.word	index@(_ZN2at6native29vectorized_elementwise_kernelILi4EZZZNS0_60_GLOBAL__N__171e0b9f_22_ActivationEluKernel_cu_f5210f67_353810elu_kernelERNS_18TensorIteratorBaseERKN3c106ScalarES8_S8_ENKUlvE_clEvENKUlvE1_clEvEUlNS5_4HalfEE_St5arrayIPcLm2EEEEviT0_T1_)
        /*017c*/ 	.word	0x00000000


	//----- nvinfo : EIATTR_REGCOUNT
	.align		4
.L_101:
        /*0180*/ 	.byte	0x04, 0x2f
        /*0182*/ 	.short	(.L_103 - .L_102)
	.align		4
.L_102:
        /*0184*/ 	.word	index@(_ZN2at6native29vectorized_elementwise_kernelILi2EZZZNS0_60_GLOBAL__N__171e0b9f_22_ActivationEluKernel_cu_f5210f67_353810elu_kernelERNS_18TensorIteratorBaseERKN3c106ScalarES8_S8_ENKUlvE_clEvENKUlvE1_clEvEUlNS5_4HalfEE_St5arrayIPcLm2EEEEviT0_T1_)
        /*0188*/ 	.word	0x00000020


	//----- nvinfo : EIATTR_FRAME_SIZE
	.align		4
.L_103:
        /*018c*/ 	.byte	0x04, 0x11
        /*018e*/ 	.short	(.L_105 - .L_104)
	.align		4
.L_104:
        /*0190*/ 	.word	index@(_ZN2at6native29vectorized_elementwise_kernelILi2EZZZNS0_60_GLOBAL__N__171e0b9f_22_ActivationEluKernel_cu_f5210f67_353810elu_kernelERNS_18TensorIteratorBaseERKN3c106ScalarES8_S8_ENKUlvE_clEvENKUlvE1_clEvEUlNS5_4HalfEE_St5arrayIPcLm2EEEEviT0_T1_)
        /*0194*/ 	.word	0x00000000


	//----- nvinfo : EIATTR_REGCOUNT
	.align		4
.L_105:
        /*0198*/ 	.byte	0x04, 0x2f
        /*019a*/ 	.short	(.L_107 - .L_106)
	.align		4
.L_106:
        /*019c*/ 	.word	index@(_ZN2at6native27unrolled_elementwise_kernelIZZZNS0_60_GLOBAL__N__171e0b9f_22_ActivationEluKernel_cu_f5210f67_353810elu_kernelERNS_18TensorIteratorBaseERKN3c106ScalarES8_S8_ENKUlvE_clEvENKUlvE1_clEvEUlNS5_4HalfEE_St5arrayIPcLm2EELi4E23TrivialOffsetCalculatorILi1EjESH_NS0_6memory15LoadWithoutCastENSI_16StoreWithoutCastEEEviT_T0_T2_T3_T4_T5_)
        /*01a0*/ 	.word	0x00000016


	//----- nvinfo : EIATTR_FRAME_SIZE
	.align		4
.L_107:
        /*01a4*/ 	.byte	0x04, 0x11
        /*01a6*/ 	.short	(.L_109 - .L_108)
	.align		4
.L_108:
        /*01a8*/ 	.word	index@(_ZN2at6native27unrolled_elementwise_kernelIZZZNS0_60_GLOBAL__N__171e0b9f_22_ActivationEluKernel_cu_f5210f67_353810elu_kernelERNS_18TensorIteratorBaseERKN3c106ScalarES8_S8_ENKUlvE_clEvENKUlvE1_clEvEUlNS5_4HalfEE_St5arrayIPcLm2EELi4E23TrivialOffsetCalculatorILi1EjESH_NS0_6memory15LoadWithoutCastENSI_16StoreWithoutCastEEEviT_T0_T2_T3_T4_T5_)
        /*01ac*/ 	.word	0x00000000


	//----- nvinfo : EIATTR_REGCOUNT
	.align		4
.L_109:
        /*01b0*/ 	.byte	0x04, 0x2f
        /*01b2*/ 	.short	(.L_111 - .L_110)
	.align		4
.L_110:
        /*01b4*/ 	.word	index@(_ZN2at6native18elementwise_kernelILi128ELi4EZNS0_22gpu_kernel_impl_nocastIZZZNS0_60_GLOBAL__N__171e0b9f_22_ActivationEluKernel_cu_f5210f67_353810elu_kernelERNS_18TensorIteratorBaseERKN3c106ScalarES9_S9_ENKUlvE_clEvENKUlvE1_clEvEUlNS6_4HalfEE_EEvS5_RKT_EUliE_EEviT1_)
        /*01b8*/ 	.word	0x00000012


	//----- nvinfo : EIATTR_FRAME_SIZE
	.align		4
.L_111:
        /*01bc*/ 	.byte	0x04, 0x11
        /*01be*/ 	.short	(.L_113 - .L_112)
	.align		4
.L_112:
        /*01c0*/ 	.word	index@(_ZN2at6native18elementwise_kernelILi128ELi4EZNS0_22gpu_kernel_impl_nocastIZZZNS0_60_GLOBAL__N__171e0b9f_22_ActivationEluKernel_cu_f5210f67_353810elu_kernelERNS_18TensorIteratorBaseERKN3c106ScalarES9_S9_ENKUlvE_clEvENKUlvE1_clEvEUlNS6_4HalfEE_EEvS5_RKT_EUliE_EEviT1_)
        /*01c4*/ 	.word	0x00000000


	//----- nvinfo : EIATTR_REGCOUNT
	.align		4
.L_113:
        /*01c8*/ 	.byte	0x04, 0x2f
        /*01ca*/ 	.short	(.L_115 - .L_114)
	.align		4
.L_114:
        /*01cc*/ 	.word	index@(_ZN2at6native27unrolled_elementwise_kernelIZZZNS0_60_GLOBAL__N__171e0b9f_22_ActivationEluKernel_cu_f5210f67_353810elu_kernelERNS_18TensorIteratorBaseERKN3c106ScalarES8_S8_ENKUlvE_clEvENKUlvE1_clEvEUlNS5_4HalfEE_St5arrayIPcLm2EELi4E23TrivialOffsetCalculatorILi1EjESH_NS0_6memory12LoadWithCastILi1EEENSI_13StoreWithCastILi1EEEEEviT_T0_T2_T3_T4_T5_)
        /*01d0*/ 	.word	0x0000001c


	//----- nvinfo : EIATTR_FRAME_SIZE
	.align		4
.L_115:
        /*01d4*/ 	.byte	0x04, 0x11
        /*01d6*/ 	.short	(.L_117 - .L_116)
	.align		4
.L_116:
        /*01d8*/ 	.word	index@(_ZN2at6native27unrolled_elementwise_kernelIZZZNS0_60_GLOBAL__N__171e0b9f_22_ActivationEluKernel_cu_f5210f67_353810elu_kernelERNS_18TensorIteratorBaseERKN3c106ScalarES8_S8_ENKUlvE_clEvENKUlvE1_clEvEUlNS5_4HalfEE_St5arrayIPcLm2EELi4E23TrivialOffsetCalculatorILi1EjESH_NS0_6memory12LoadWithCastILi1EEENSI_13StoreWithCastILi1EEEEEviT_T0_T2_T3_T4_T5_)
        /*01dc*/ 	.word	0x00000000


	//----- nvinfo : EIATTR_REGCOUNT
	.align		4
.L_117:
        /*01e0*/ 	.byte	0x04, 0x2f
        /*01e2*/ 	.short	(.L_119 - .L_118)
	.align		4
.L_118:
        /*01e4*/ 	.word	index@(_ZN2at6native18elementwise_kernelILi128ELi4EZNS0_15gpu_kernel_implIZZZNS0_60_GLOBAL__N__171e0b9f_22_ActivationEluKernel_cu_f5210f67_353810elu_kernelERNS_18TensorIteratorBaseERKN3c106ScalarES9_S9_ENKUlvE_clEvENKUlvE1_clEvEUlNS6_4HalfEE_EEvS5_RKT_EUliE_EEviT1_)
        /*01e8*/ 	.word	0x0000001a


	//----- nvinfo : EIATTR_FRAME_SIZE
	.align		4
.L_119:
        /*01ec*/ 	.byte	0x04, 0x11
        /*01ee*/ 	.short	(.L_121 - .L_120)
	.align		4
.L_120:
        /*01f0*/ 	.word	index@(_ZN2at6native18elementwise_kernelILi128ELi4EZNS0_15gpu_kernel_implIZZZNS0_60_GLOBAL__N__171e0b9f_22_ActivationEluKernel_cu_f5210f67_353810elu_kernelERNS_18TensorIteratorBaseERKN3c106ScalarES9_S9_ENKUlvE_clEvENKUlvE1_clEvEUlNS6_4HalfEE_EEvS5_RKT_EUliE_EEviT1_)
        /*01f4*/ 	.word	0x00000000


	//----- nvinfo : EIATTR_REGCOUNT
	.align		4
.L_121:
        /*01f8*/ 	.byte	0x04, 0x2f
        /*01fa*/ 	.short	(.L_123 - .L_122)
	.align		4
.L_122:
        /*01fc*/ 	.word	index@(_ZN2at6native29vectorized_elementwise_kernelILi8EZZZNS0_60_GLOBAL__N__171e0b9f_22_ActivationEluKernel_cu_f5210f67_353810elu_kernelERNS_18TensorIteratorBaseERKN3c106ScalarES8_S8_ENKUlvE_clEvENKUlvE2_clEvEUlNS5_8BFloat16EE_St5arrayIPcLm2EEEEviT0_T1_)
        /*0200*/ 	.word	0x00000020


	//----- nvinfo : EIATTR_FRAME_SIZE
	.align		4
.L_123:
        /*0204*/ 	.byte	0x04, 0x11
        /*0206*/ 	.short	(.L_125 - .L_124)
	.align		4
.L_124:
        /*0208*/ 	.word	index@(_ZN2at6native29vectorized_elementwise_kernelILi8EZZZNS0_60_GLOBAL__N__171e0b9f_22_ActivationEluKernel_cu_f5210f67_353810elu_kernelERNS_18TensorIteratorBaseERKN3c106ScalarES8_S8_ENKUlvE_clEvENKUlvE2_clEvEUlNS5_8BFloat16EE_St5arrayIPcLm2EEEEviT0_T1_)
        /*020c*/ 	.word	0x00000000


	//----- nvinfo : EIATTR_REGCOUNT
	.align		4
.L_125:
        /*0210*/ 	.byte	0x04, 0x2f
        /*0212*/ 	.short	(.L_127 - .L_126)
	.align		4
.L_126:
        /*0214*/ 	.word	index@(_ZN2at6native29vectorized_elementwise_kernelILi4EZZZNS0_60_GLOBAL__N__171e0b9f_22_ActivationEluKernel_cu_f5210f67_353810elu_kernelERNS_18TensorIteratorBaseERKN3c106ScalarES8_S8_ENKUlvE_clEvENKUlvE2_clEvEUlNS5_8BFloat16EE_St5arrayIPcLm2EEEEviT0_T1_)
        /*0218*/ 	.word	0x00000020


	//----- nvinfo : EIATTR_FRAME_SIZE
	.align		4
.L_127:
        /*021c*/ 	.byte	0x04, 0x11
        /*021e*/ 	.short	(.L_129 - .L_128)
	.align		4
.L_128:
        /*0220*/ 	.word	index@(_ZN2at6native29vectorized_elementwise_kernelILi4EZZZNS0_60_GLOBAL__N__171e0b9f_22_ActivationEluKernel_cu_f5210f67_353810elu_kernelERNS_18TensorIteratorBaseERKN3c106ScalarES8_S8_ENKUlvE_clEvENKUlvE2_clEvEUlNS5_8BFloat16EE_St5arrayIPcLm2EEEEviT0_T1_)
        /*0224*/ 	.word	0x00000000


	//----- nvinfo : EIATTR_REGCOUNT
	.align		4
.L_129:
        /*0228*/ 	.byte	0x04, 0x2f
        /*022a*/ 	.short	(.L_131 - .L_130)
	.align		4
.L_130:
        /*022c*/ 	.word	index@(_ZN2at6native29vectorized_elementwise_kernelILi2EZZZNS0_60_GLOBAL__N__171e0b9f_22_ActivationEluKernel_cu_f5210f67_353810elu_kernelERNS_18TensorIteratorBaseERKN3c106ScalarES8_S8_ENKUlvE_clEvENKUlvE2_clEvEUlNS5_8BFloat16EE_St5arrayIPcLm2EEEEviT0_T1_)
        /*0230*/ 	.word	0x00000020


	//----- nvinfo : EIATTR_FRAME_SIZE
	.align		4
.L_131:
        /*0234*/ 	.byte	0x04, 0x11
        /*0236*/ 	.short	(.L_133 - .L_132)
	.align		4
.L_132:
        /*0238*/ 	.word	index@(_ZN2at6native29vectorized_elementwise_kernelILi2EZZZNS0_60_GLOBAL__N__171e0b9f_22_ActivationEluKernel_cu_f5210f67_353810elu_kernelERNS_18TensorIteratorBaseERKN3c106ScalarES8_S8_ENKUlvE_clEvENKUlvE2_clEvEUlNS5_8BFloat16EE_St5arrayIPcLm2EEEEviT0_T1_)
        /*023c*/ 	.word	0x00000000


	//----- nvinfo : EIATTR_REGCOUNT
	.align		4
.L_133:
        /*0240*/ 	.byte	0x04, 0x2f
        /*0242*/ 	.short	(.L_135 - .L_134)
	.align		4
.L_134:
        /*0244*/ 	.word	index@(_ZN2at6native27unrolled_elementwise_kernelIZZZNS0_60_GLOBAL__N__171e0b9f_22_ActivationEluKernel_cu_f5210f67_353810elu_kernelERNS_18TensorIteratorBaseERKN3c106ScalarES8_S8_ENKUlvE_clEvENKUlvE2_clEvEUlNS5_8BFloat16EE_St5arrayIPcLm2EELi4E23TrivialOffsetCalculatorILi1EjESH_NS0_6memory15LoadWithoutCastENSI_16StoreWithoutCastEEEviT_T0_T2_T3_T4_T5_)
        /*0248*/ 	.word	0x00000016


	//----- nvinfo : EIATTR_FRAME_SIZE
	.align		4
.L_135:
        /*024c*/ 	.byte	0x04, 0x11
        /*024e*/ 	.short	(.L_137 - .L_136)
	.align		4
.L_136:
        /*0250*/ 	.word	index@(_ZN2at6native27unrolled_elementwise_kernelIZZZNS0_60_GLOBAL__N__171e0b9f_22_ActivationEluKernel_cu_f5210f67_353810elu_kernelERNS_18TensorIteratorBaseERKN3c106ScalarES8_S8_ENKUlvE_clEvENKUlvE2_clEvEUlNS5_8BFloat16EE_St5arrayIPcLm2EELi4E23TrivialOffsetCalculatorILi1EjESH_NS0_6memory15LoadWithoutCastENSI_16StoreWithoutCastEEEviT_T0_T2_T3_T4_T5_)
        /*0254*/ 	.word	0x00000000


	//----- nvinfo : EIATTR_REGCOUNT
	.align		4
.L_137:
        /*0258*/ 	.byte	0x04, 0x2f
        /*025a*/ 	.short	(.L_139 - .L_138)
	.align		4
.L_138:
        /*025c*/ 	.word	index@(_ZN2at6native18elementwise_kernelILi128ELi4EZNS0_22gpu_kernel_impl_nocastIZZZNS0_60_GLOBAL__N__171e0b9f_22_ActivationEluKernel_cu_f5210f67_353810elu_kernelERNS_18TensorIteratorBaseERKN3c106ScalarES9_S9_ENKUlvE_clEvENKUlvE2_clEvEUlNS6_8BFloat16EE_EEvS5_RKT_EUliE_EEviT1_)
        /*0260*/ 	.word	0x00000012


	//----- nvinfo : EIATTR_FRAME_SIZE
	.align		4
.L_139:
        /*0264*/ 	.byte	0x04, 0x11
        /*0266*/ 	.short	(.L_141 - .L_140)
	.align		4
.L_140:
        /*0268*/ 	.word	index@(_ZN2at6native18elementwise_kernelILi128ELi4EZNS0_22gpu_kernel_impl_nocastIZZZNS0_60_GLOBAL__N__171e0b9f_22_ActivationEluKernel_cu_f5210f67_353810elu_kernelERNS_18TensorIteratorBaseERKN3c106ScalarES9_S9_ENKUlvE_clEvENKUlvE2_clEvEUlNS6_8BFloat16EE_EEvS5_RKT_EUliE_EEviT1_)
        /*026c*/ 	.word	0x00000000


	//----- nvinfo : EIATTR_REGCOUNT
	.align		4
.L_141:
        /*0270*/ 	.byte	0x04, 0x2f
        /*0272*/ 	.short	(.L_143 - .L_142)
	.align		4
.L_142:
        /*0274*/ 	.word	index@(_ZN2at6native27unrolled_elementwise_kernelIZZZNS0_60_GLOBAL__N__171e0b9f_22_ActivationEluKernel_cu_f5210f67_353810elu_kernelERNS_18TensorIteratorBaseERKN3c106ScalarES8_S8_ENKUlvE_clEvENKUlvE2_clEvEUlNS5_8BFloat16EE_St5arrayIPcLm2EELi4E23TrivialOffsetCalculatorILi1EjESH_NS0_6memory12LoadWithCastILi1EEENSI_13StoreWithCastILi1EEEEEviT_T0_T2_T3_T4_T5_)
        /*0278*/ 	.word	0x0000001c


	//----- nvinfo : EIATTR_FRAME_SIZE
	.align		4
.L_143:
        /*027c*/ 	.byte	0x04, 0x11
        /*027e*/ 	.short	(.L_145 - .L_144)
	.align		4
.L_144:
        /*0280*/ 	.word	index@(_ZN2at6native27unrolled_elementwise_kernelIZZZNS0_60_GLOBAL__N__171e0b9f_22_ActivationEluKernel_cu_f5210f67_353810elu_kernelERNS_18TensorIteratorBaseERKN3c106ScalarES8_S8_ENKUlvE_clEvENKUlvE2_clEvEUlNS5_8BFloat16EE_St5arrayIPcLm2EELi4E23TrivialOffsetCalculatorILi1EjESH_NS0_6memory12LoadWithCastILi1EEENSI_13StoreWithCastILi1EEEEEviT_T0_T2_T3_T4_T5_)
        /*0284*/ 	.word	0x00000000


	//----- nvinfo : EIATTR_REGCOUNT
	.align		4
.L_145:
        /*0288*/ 	.byte	0x04, 0x2f
        /*028a*/ 	.short	(.L_147 - .L_146)
	.align		4
.L_146:
        /*028c*/ 	.word	index@(_ZN2at6native18elementwise_kernelILi128ELi4EZNS0_15gpu_kernel_implIZZZNS0_60_GLOBAL__N__171e0b9f_22_ActivationEluKernel_cu_f5210f67_353810elu_kernelERNS_18TensorIteratorBaseERKN3c106ScalarES9_S9_ENKUlvE_clEvENKUlvE2_clEvEUlNS6_8BFloat16EE_EEvS5_RKT_EUliE_EEviT1_)
        /*0290*/ 	.word	0x0000001a


	//----- nvinfo : EIATTR_FRAME_SIZE
	.align		4
.L_147:
        /*0294*/ 	.byte	0x04, 0x11
        /*0296*/ 	.short	(.L_149 - .L_148)
	.align		4
.L_148:
        /*0298*/ 	.word	index@(_ZN2at6native18elementwise_kernelILi128ELi4EZNS0_15gpu_kernel_implIZZZNS0_60_GLOBAL__N__171e0b9f_22_ActivationEluKernel_cu_f5210f67_353810elu_kernelERNS_18TensorIteratorBaseERKN3c106ScalarES9_S9_ENKUlvE_clEvENKUlvE2_clEvEUlNS6_8BFloat16EE_EEvS5_RKT_EUliE_EEviT1_)
        /*029c*/ 	.word	0x00000000


	//----- nvinfo : EIATTR_REGCOUNT
	.align		4
.L_149:
        /*02a0*/ 	.byte	0x04, 0x2f
        /*02a2*/ 	.short	(.L_151 - .L_150)
	.align		4
.L_150:
        /*02a4*/ 	.word	index@(_ZN2at6native29vectorized_elementwise_kernelILi8EZZZNS0_60_GLOBAL__N__171e0b9f_22_ActivationEluKernel_cu_f5210f67_353819elu_backward_kernelERNS_18TensorIteratorBaseERKN3c106ScalarES8_S8_bENKUlvE_clEvENKUlvE_clEvEUlddE_St5arrayIPcLm3EEEEviT0_T1_)
        /*02a8*/ 	.word	0x00000030


	//----- nvinfo : EIATTR_FRAME_SIZE
	.align		4
.L_151:
        /*02ac*/ 	.byte	0x04, 0x11
        /*02ae*/ 	.short	(.L_153 - .L_152)
	.align		4
.L_152:
        /*02b0*/ 	.word	index@(_ZN2at6native29vectorized_elementwise_kernelILi8EZZZNS0_60_GLOBAL__N__171e0b9f_22_ActivationEluKernel_cu_f5210f67_353819elu_backward_kernelERNS_18TensorIteratorBaseERKN3c106ScalarES8_S8_bENKUlvE_clEvENKUlvE_clEvEUlddE_St5arrayIPcLm3EEEEviT0_T1_)
        /*02b4*/ 	.word	0x00000000


	//----- nvinfo : EIATTR_REGCOUNT
	.align		4
.L_153:
        /*02b8*/ 	.byte	0x04, 0x2f
        /*02ba*/ 	.short	(.L_155 - .L_154)
	.align		4
.L_154:
        /*02bc*/ 	.word	index@(_ZN2at6native29vectorized_elementwise_kernelILi4EZZZNS0_60_GLOBAL__N__171e0b9f_22_ActivationEluKernel_cu_f5210f67_353819elu_backward_kernelERNS_18TensorIteratorBaseERKN3c106ScalarES8_S8_bENKUlvE_clEvENKUlvE_clEvEUlddE_St5arrayIPcLm3EEEEviT0_T1_)
        /*02c0*/ 	.word	0x00000030


	//----- nvinfo : EIATTR_FRAME_SIZE
	.align		4
.L_155:
        /*02c4*/ 	.byte	0x04, 0x11
        /*02c6*/ 	.short	(.L_157 - .L_156)
	.align		4
.L_156:
        /*02c8*/ 	.word	index@(_ZN2at6native29vectorized_elementwise_kernelILi4EZZZNS0_60_GLOBAL__N__171e0b9f_22_ActivationEluKernel_cu_f5210f67_353819elu_backward_kernelERNS_18TensorIteratorBaseERKN3c106ScalarES8_S8_bENKUlvE_clEvENKUlvE_clEvEUlddE_St5arrayIPcLm3EEEEviT0_T1_)
        /*02cc*/ 	.word	0x00000000


	//----- nvinfo : EIATTR_REGCOUNT
	.align		4
.L_157:
        /*02d0*/ 	.byte	0x04, 0x2f
        /*02d2*/ 	.short	(.L_159 - .L_158)
	.align		4
.L_158:
        /*02d4*/ 	.word	index@(_ZN2at6native29vectorized_elementwise_kernelILi2EZZZNS0_60_GLOBAL__N__171e0b9f_22_ActivationEluKernel_cu_f5210f67_353819elu_backward_kernelERNS_18TensorIteratorBaseERKN3c106ScalarES8_S8_bENKUlvE_clEvENKUlvE_clEvEUlddE_St5arrayIPcLm3EEEEviT0_T1_)
        /*02d8*/ 	.word	0x00000030


	//----- nvinfo : EIATTR_FRAME_SIZE
	.align		4
.L_159:
        /*02dc*/ 	.byte	0x04, 0x11
        /*02de*/ 	.short	(.L_161 - .L_160)
	.align		4
.L_160:
        /*02e0*/ 	.word	index@(_ZN2at6native29vectorized_elementwise_kernelILi2EZZZNS0_60_GLOBAL__N__171e0b9f_22_ActivationEluKernel_cu_f5210f67_353819elu_backward_kernelERNS_18TensorIteratorBaseERKN3c106ScalarES8_S8_bENKUlvE_clEvENKUlvE_clEvEUlddE_St5arrayIPcLm3EEEEviT0_T1_)
        /*02e4*/ 	.word	0x00000000


	//----- nvinfo : EIATTR_REGCOUNT
	.align		4
.L_161:
        /*02e8*/ 	.byte	0x04, 0x2f
        /*02ea*/ 	.short	(.L_163 - .L_162)
	.align		4
.L_162:
        /*02ec*/ 	.word	index@(_ZN2at6native27unrolled_elementwise_kernelIZZZNS0_60_GLOBAL__N__171e0b9f_22_ActivationEluKernel_cu_f5210f67_353819elu_backward_kernelERNS_18TensorIteratorBaseERKN3c106ScalarES8_S8_bENKUlvE_clEvENKUlvE_clEvEUlddE_St5arrayIPcLm3EELi4E23TrivialOffsetCalculatorILi2EjESF_ILi1EjENS0_6memory15LoadWithoutCastENSI_16StoreWithoutCastEEEviT_T0_T2_T3_T4_T5_)
        /*02f0*/ 	.word	0x00000020


	//----- nvinfo : EIATTR_FRAME_SIZE
	.align		4
.L_163:
        /*02f4*/ 	.byte	0x04, 0x11
        /*02f6*/ 	.short	(.L_165 - .L_164)
	.align		4
.L_164:
        /*02f8*/ 	.word	index@(_ZN2at6native27unrolled_elementwise_kernelIZZZNS0_60_GLOBAL__N__171e0b9f_22_ActivationEluKernel_cu_f5210f67_353819elu_backward_kernelERNS_18TensorIteratorBaseERKN3c106ScalarES8_S8_bENKUlvE_clEvENKUlvE_clEvEUlddE_St5arrayIPcLm3EELi4E23TrivialOffsetCalculatorILi2EjESF_ILi1EjENS0_6memory15LoadWithoutCastENSI_16StoreWithoutCastEEEviT_T0_T2_T3_T4_T5_)
        /*02fc*/ 	.word	0x00000000


	//----- nvinfo : EIATTR_REGCOUNT
	.align		4
.L_165:
        /*0300*/ 	.byte	0x04, 0x2f
        /*0302*/ 	.short	(.L_167 - .L_166)
	.align		4
.L_166:
        /*0304*/ 	.word	index@(_ZN2at6native18elementwise_kernelILi128ELi2EZNS0_22gpu_kernel_impl_nocastIZZZNS0_60_GLOBAL__N__171e0b9f_22_ActivationEluKernel_cu_f5210f67_353819elu_backward_kernelERNS_18TensorIteratorBaseERKN3c106ScalarES9_S9_bENKUlvE_clEvENKUlvE_clEvEUlddE_EEvS5_RKT_EUliE_EEviT1_)
        /*0308*/ 	.word	0x00000012


	//----- nvinfo : EIATTR_FRAME_SIZE
	.align		4
.L_167:
        /*030c*/ 	.byte	0x04, 0x11
        /*030e*/ 	.short	(.L_169 - .L_168)
	.align		4
.L_168:
        /*0310*/ 	.word	index@(_ZN2at6native18elementwise_kernelILi128ELi2EZNS0_22gpu_kernel_impl_nocastIZZZNS0_60_GLOBAL__N__171e0b9f_22_ActivationEluKernel_cu_f5210f67_353819elu_backward_kernelERNS_18TensorIteratorBaseERKN3c106ScalarES9_S9_bENKUlvE_clEvENKUlvE_clEvEUlddE_EEvS5_RKT_EUliE_EEviT1_)
        /*0314*/ 	.word	0x00000000


	//----- nvinfo : EIATTR_REGCOUNT
	.align		4
.L_169:
        /*0318*/ 	.byte	0x04, 0x2f
        /*031a*/ 	.short	(.L_171 - .L_170)
	.align		4
.L_170:
        /*031c*/ 	.word	index@(_ZN2at6native27unrolled_elementwise_kernelIZZZNS0_60_GLOBAL__N__171e0b9f_22_ActivationEluKernel_cu_f5210f67_353819elu_backward_kernelERNS_18TensorIteratorBaseERKN3c106ScalarES8_S8_bENKUlvE_clEvENKUlvE_clEvEUlddE_St5arrayIPcLm3EELi4E23TrivialOffsetCalculatorILi2EjESF_ILi1EjENS0_6memory12LoadWithCastILi2EEENSI_13StoreWithCastILi1EEEEEviT_T0_T2_T3_T4_T5_)
        /*0320*/ 	.word	0x00000028


	//----- nvinfo : EIATTR_FRAME_SIZE
	.align		4
.L_171:
        /*0324*/ 	.byte	0x04, 0x11
        /*0326*/ 	.short	(.L_173 - .L_172)
	.align		4
.L_172:
        /*0328*/ 	.word	index@(_ZN2at6native27unrolled_elementwise_kernelIZZZNS0_60_GLOBAL__N__171e0b9f_22_ActivationEluKernel_cu_f5210f67_353819elu_backward_kernelERNS_18TensorIteratorBaseERKN3c106ScalarES8_S8_bENKUlvE_clEvENKUlvE_clEvEUlddE_St5arrayIPcLm3EELi4E23TrivialOffsetCalculatorILi2EjESF_ILi1EjENS0_6memory12LoadWithCastILi2EEENSI_13StoreWithCastILi1EEEEEviT_T0_T2_T3_T4_T5_)
        /*032c*/ 	.word	0x00000000


	//----- nvinfo : EIATTR_REGCOUNT
	.align		4
.L_173:
        /*0330*/ 	.byte	0x04, 0x2f
        /*0332*/ 	.short	(.L_175 - .L_174)
	.align		4
.L_174:
        /*0334*/ 	.word	index@(_ZN2at6native18elementwise_kernelILi128ELi4EZNS0_15gpu_kernel_implIZZZNS0_60_GLOBAL__N__171e0b9f_22_ActivationEluKernel_cu_f5210f67_353819elu_backward_kernelERNS_18TensorIteratorBaseERKN3c106ScalarES9_S9_bENKUlvE_clEvENKUlvE_clEvEUlddE_EEvS5_RKT_EUliE_EEviT1_)
        /*0338*/ 	.word	0x0000001c


	//----- nvinfo : EIATTR_FRAME_SIZE
	.align		4
.L_175:
        /*033c*/ 	.byte	0x04, 0x11
        /*033e*/ 	.short	(.L_177 - .L_176)
	.align		4
.L_176:
        /*0340*/ 	.word	index@(_ZN2at6native18elementwise_kernelILi128ELi4EZNS0_15gpu_kernel_implIZZZNS0_60_GLOBAL__N__171e0b9f_22_ActivationEluKernel_cu_f5210f67_353819elu_backward_kernelERNS_18TensorIteratorBaseERKN3c106ScalarES9_S9_bENKUlvE_clEvENKUlvE_clEvEUlddE_EEvS5_RKT_EUliE_EEviT1_)
        /*0344*/ 	.word	0x00000000


	//----- nvinfo : EIATTR_REGCOUNT
	.align		4
.L_177:
        /*0348*/ 	.byte	0x04, 0x2f
        /*034a*/ 	.short	(.L_179 - .L_178)
	.align		4
.L_178:
        /*034c*/ 	.word	index@(_ZN2at6native29vectorized_elementwise_kernelILi8EZZZNS0_60_GLOBAL__N__171e0b9f_22_ActivationEluKernel_cu_f5210f67_353819elu_backward_kernelERNS_18TensorIteratorBaseERKN3c106ScalarES8_S8_bENKUlvE_clEvENKUlvE0_clEvEUlffE_St5arrayIPcLm3EEEEviT0_T1_)
        /*0350*/ 	.word	0x00000020


	//----- nvinfo : EIATTR_FRAME_SIZE
	.align		4
.L_179:
        /*0354*/ 	.byte	0x04, 0x11
        /*0356*/ 	.short	(.L_181 - .L_180)
	.align		4
.L_180:
        /*0358*/ 	.word	index@(_ZN2at6native29vectorized_elementwise_kernelILi8EZZZNS0_60_GLOBAL__N__171e0b9f_22_ActivationEluKernel_cu_f5210f67_353819elu_backward_kernelERNS_18TensorIteratorBaseERKN3c106ScalarES8_S8_bENKUlvE_clEvENKUlvE0_clEvEUlffE_St5arrayIPcLm3EEEEviT0_T1_)
        /*035c*/ 	.word	0x00000000


	//----- nvinfo : EIATTR_REGCOUNT
	.align		4
.L_181:
        /*0360*/ 	.byte	0x04, 0x2f
        /*0362*/ 	.short	(.L_183 - .L_182)
	.align		4
.L_182:
        /*0364*/ 	.word	index@(_ZN2at6native29vectorized_elementwise_kernelILi4EZZZNS0_60_GLOBAL__N__171e0b9f_22_ActivationEluKernel_cu_f5210f67_353819elu_backward_kernelERNS_18TensorIteratorBaseERKN3c106ScalarES8_S8_bENKUlvE_clEvENKUlvE0_clEvEUlffE_St5arrayIPcLm3EEEEviT0_T1_)
        /*0368*/ 	.word	0x00000020


	//----- nvinfo : EIATTR_FRAME_SIZE
	.align		4
.L_183:
        /*036c*/ 	.byte	0x04, 0x11
        /*036e*/ 	.short	(.L_185 - .L_184)
	.align		4
.L_184:
        /*0370*/ 	.word	index@(_ZN2at6native29vectorized_elementwise_kernelILi4EZZZNS0_60_GLOBAL__N__171e0b9f_22_ActivationEluKernel_cu_f5210f67_353819elu_backward_kernelERNS_18TensorIteratorBaseERKN3c106ScalarES8_S8_bENKUlvE_clEvENKUlvE0_clEvEUlffE_St5arrayIPcLm3EEEEviT0_T1_)
        /*0374*/ 	.word	0x00000000


	//----- nvinfo : EIATTR_REGCOUNT
	.align		4
.L_185:
        /*0378*/ 	.byte	0x04, 0x2f
        /*037a*/ 	.short	(.L_187 - .L_186)
	.align		4
.L_186:
        /*037c*/ 	.word	index@(_ZN2at6native29vectorized_elementwise_kernelILi2EZZZNS0_60_GLOBAL__N__171e0b9f_22_ActivationEluKernel_cu_f5210f67_353819elu_backward_kernelERNS_18TensorIteratorBaseERKN3c106ScalarES8_S8_bENKUlvE_clEvENKUlvE0_clEvEUlffE_St5arrayIPcLm3EEEEviT0_T1_)
        /*0380*/ 	.word	0x00000020


	//----- nvinfo : EIATTR_FRAME_SIZE
	.align		4
.L_187:
        /*0384*/ 	.byte	0x04, 0x11
        /*0386*/ 	.short	(.L_189 - .L_188)
	.align		4
.L_188:
        /*0388*/ 	.word	index@(_ZN2at6native29vectorized_elementwise_kernelILi2EZZZNS0_60_GLOBAL__N__171e0b9f_22_ActivationEluKernel_cu_f5210f67_353819elu_backward_kernelERNS_18TensorIteratorBaseERKN3c106ScalarES8_S8_bENKUlvE_clEvENKUlvE0_clEvEUlffE_St5arrayIPcLm3EEEEviT0_T1_)
        /*038c*/ 	.word	0x00000000


	//----- nvinfo : EIATTR_REGCOUNT
	.align		4
.L_189:
        /*0390*/ 	.byte	0x04, 0x2f
        /*0392*/ 	.short	(.L_191 - .L_190)
	.align		4
.L_190:
        /*0394*/ 	.word	index@(_ZN2at6native27unrolled_elementwise_kernelIZZZNS0_60_GLOBAL__N__171e0b9f_22_ActivationEluKernel_cu_f5210f67_353819elu_backward_kernelERNS_18TensorIteratorBaseERKN3c106ScalarES8_S8_bENKUlvE_clEvENKUlvE0_clEvEUlffE_St5arrayIPcLm3EELi4E23TrivialOffsetCalculatorILi2EjESF_ILi1EjENS0_6memory15LoadWithoutCastENSI_16StoreWithoutCastEEEviT_T0_T2_T3_T4_T5_)
        /*0398*/ 	.word	0x0000001e


	//----- nvinfo : EIATTR_FRAME_SIZE
	.align		4
.L_191:
        /*039c*/ 	.byte	0x04, 0x11
        /*039e*/ 	.short	(.L_193 - .L_192)
	.align		4
.L_192:
        /*03a0*/ 	.word	index@(_ZN2at6native27unrolled_elementwise_kernelIZZZNS0_60_GLOBAL__N__171e0b9f_22_ActivationEluKernel_cu_f5210f67_353819elu_backward_kernelERNS_18TensorIteratorBaseERKN3c106ScalarES8_S8_bENKUlvE_clEvENKUlvE0_clEvEUlffE_St5arrayIPcLm3EELi4E23TrivialOffsetCalculatorILi2EjESF_ILi1EjENS0_6memory15LoadWithoutCastENSI_16StoreWithoutCastEEEviT_T0_T2_T3_T4_T5_)
        /*03a4*/ 	.word	0x00000000


	//----- nvinfo : EIATTR_REGCOUNT
	.align		4
.L_193:
        /*03a8*/ 	.byte	0x04, 0x2f
        /*03aa*/ 	.short	(.L_195 - .L_194)
	.align		4
.L_194:
        /*03ac*/ 	.word	index@(_ZN2at6native18elementwise_kernelILi128ELi2EZNS0_22gpu_kernel_impl_nocastIZZZNS0_60_GLOBAL__N__171e0b9f_22_ActivationEluKernel_cu_f5210f67_353819elu_backward_kernelERNS_18TensorIteratorBaseERKN3c106ScalarES9_S9_bENKUlvE_clEvENKUlvE0_clEvEUlffE_EEvS5_RKT_EUliE_EEviT1_)
        /*03b0*/ 	.word	0x00000012


	//----- nvinfo : EIATTR_FRAME_SIZE
	.align		4
.L_195:
        /*03b4*/ 	.byte	0x04, 0x11
        /*03b6*/ 	.short	(.L_197 - .L_196)
	.align		4
.L_196:
        /*03b8*/ 	.word	index@(_ZN2at6native18elementwise_kernelILi128ELi2EZNS0_22gpu_kernel_impl_nocastIZZZNS0_60_GLOBAL__N__171e0b9f_22_ActivationEluKernel_cu_f5210f67_353819elu_backward_kernelERNS_18TensorIteratorBaseERKN3c106ScalarES9_S9_bENKUlvE_clEvENKUlvE0_clEvEUlffE_EEvS5_RKT_EUliE_EEviT1_)
        /*03bc*/ 	.word	0x00000000


	//----- nvinfo : EIATTR_REGCOUNT
	.align		4
.L_197:
        /*03c0*/ 	.byte	0x04, 0x2f
        /*03c2*/ 	.short	(.L_199 - .L_198)
	.align		4
.L_198:
        /*03c4*/ 	.word	index@(_ZN2at6native27unrolled_elementwise_kernelIZZZNS0_60_GLOBAL__N__171e0b9f_22_ActivationEluKernel_cu_f5210f67_353819elu_backward_kernelERNS_18TensorIteratorBaseERKN3c106ScalarES8_S8_bENKUlvE_clEvENKUlvE0_clEvEUlffE_St5arrayIPcLm3EELi4E23TrivialOffsetCalculatorILi2EjESF_ILi1EjENS0_6memory12LoadWithCastILi2EEENSI_13StoreWithCastILi1EEEEEviT_T0_T2_T3_T4_T5_)
        /*03c8*/ 	.word	0x00000020


	//----- nvinfo : EIATTR_FRAME_SIZE
	.align		4
.L_199:
        /*03cc*/ 	.byte	0x04, 0x11
        /*03ce*/ 	.short	(.L_201 - .L_200)
	.align		4
.L_200:
        /*03d0*/ 	.word	index@(_ZN2at6native27unrolled_elementwise_kernelIZZZNS0_60_GLOBAL__N__171e0b9f_22_ActivationEluKernel_cu_f5210f67_353819elu_backward_kernelERNS_18TensorIteratorBaseERKN3c106ScalarES8_S8_bENKUlvE_clEvENKUlvE0_clEvEUlffE_St5arrayIPcLm3EELi4E23TrivialOffsetCalculatorILi2EjESF_ILi1EjENS0_6memory12LoadWithCastILi2EEENSI_13StoreWithCastILi1EEEEEviT_T0_T2_T3_T4_T5_)
        /*03d4*/ 	.word	0x00000000


	//----- nvinfo : EIATTR_REGCOUNT
	.align		4
.L_201:
        /*03d8*/ 	.byte	0x04, 0x2f
        /*03da*/ 	.short	(.L_203 - .L_202)
	.align		4
.L_202:
        /*03dc*/ 	.word	index@(_ZN2at6native18elementwise_kernelILi128ELi4EZNS0_15gpu_kernel_implIZZZNS0_60_GLOBAL__N__171e0b9f_22_ActivationEluKernel_cu_f5210f67_353819elu_backward_kernelERNS_18TensorIteratorBaseERKN3c106ScalarES9_S9_bENKUlvE_clEvENKUlvE0_clEvEUlffE_EEvS5_RKT_EUliE_EEviT1_)
        /*03e0*/ 	.word	0x0000001a


	//----- nvinfo : EIATTR_FRAME_SIZE
	.align		4
.L_203:
        /*03e4*/ 	.byte	0x04, 0x11
        /*03e6*/ 	.short	(.L_205 - .L_204)
	.align		4
.L_204:
        /*03e8*/ 	.word	index@(_ZN2at6native18elementwise_kernelILi128ELi4EZNS0_15gpu_kernel_implIZZZNS0_60_GLOBAL__N__171e0b9f_22_ActivationEluKernel_cu_f5210f67_353819elu_backward_kernelERNS_18TensorIteratorBaseERKN3c106ScalarES9_S9_bENKUlvE_clEvENKUlvE0_clEvEUlffE_EEvS5_RKT_EUliE_EEviT1_)
        /*03ec*/ 	.word	0x00000000


	//----- nvinfo : EIATTR_REGCOUNT
	.align		4
.L_205:
        /*03f0*/ 	.byte	0x04, 0x2f
        /*03f2*/ 	.short	(.L_207 - .L_206)
	.align		4
.L_206:
        /*03f4*/ 	.word	index@(_ZN2at6native29vectorized_elementwise_kernelILi8EZZZNS0_60_GLOBAL__N__171e0b9f_22_ActivationEluKernel_cu_f5210f67_353819elu_backward_kernelERNS_18TensorIteratorBaseERKN3c106ScalarES8_S8_bENKUlvE_clEvENKUlvE1_clEvEUlNS5_4HalfESB_E_St5arrayIPcLm3EEEEviT0_T1_)
        /*03f8*/ 	.word	0x00000020


	//----- nvinfo : EIATTR_FRAME_SIZE
	.align		4
.L_207:
        /*03fc*/ 	.byte	0x04, 0x11
        /*03fe*/ 	.short	(.L_209 - .L_208)
	.align		4
.L_208:
        /*0400*/ 	.word	index@(_ZN2at6native29vectorized_elementwise_kernelILi8EZZZNS0_60_GLOBAL__N__171e0b9f_22_ActivationEluKernel_cu_f5210f67_353819elu_backward_kernelERNS_18TensorIteratorBaseERKN3c106ScalarES8_S8_bENKUlvE_clEvENKUlvE1_clEvEUlNS5_4HalfESB_E_St5arrayIPcLm3EEEEviT0_T1_)
        /*0404*/ 	.word	0x00000000


	//----- nvinfo : EIATTR_REGCOUNT
	.align		4
.L_209:
        /*0408*/ 	.byte	0x04, 0x2f
        /*040a*/ 	.short	(.L_211 - .L_210)
	.align		4
.L_210:
        /*040c*/ 	.word	index@(_ZN2at6native29vectorized_elementwise_kernelILi4EZZZNS0_60_GLOBAL__N__171e0b9f_22_ActivationEluKernel_cu_f5210f67_353819elu_backward_kernelERNS_18TensorIteratorBaseERKN3c106ScalarES8_S8_bENKUlvE_clEvENKUlvE1_clEvEUlNS5_4HalfESB_E_St5arrayIPcLm3EEEEviT0_T1_)
        /*0410*/ 	.word	0x00000020


	//----- nvinfo : EIATTR_FRAME_SIZE
	.align		4
.L_211:
        /*0414*/ 	.byte	0x04, 0x11
        /*0416*/ 	.short	(.L_213 - .L_212)
	.align		4
.L_212:
        /*0418*/ 	.word	index@(_ZN2at6native29vectorized_elementwise_kernelILi4EZZZNS0_60_GLOBAL__N__171e0b9f_22_ActivationEluKernel_cu_f5210f67_353819elu_backward_kernelERNS_18TensorIteratorBaseERKN3c106ScalarES8_S8_bENKUlvE_clEvENKUlvE1_clEvEUlNS5_4HalfESB_E_St5arrayIPcLm3EEEEviT0_T1_)
        /*041c*/ 	.word	0x00000000


	//----- nvinfo : EIATTR_REGCOUNT
	.align		4
.L_213:
        /*0420*/ 	.byte	0x04, 0x2f
        /*0422*/ 	.short	(.L_215 - .L_214)
	.align		4
.L_214:
        /*0424*/ 	.word	index@(_ZN2at6native29vectorized_elementwise_kernelILi2EZZZNS0_60_GLOBAL__N__171e0b9f_22_ActivationEluKernel_cu_f5210f67_353819elu_backward_kernelERNS_18TensorIteratorBaseERKN3c106ScalarES8_S8_bENKUlvE_clEvENKUlvE1_clEvEUlNS5_4HalfESB_E_St5arrayIPcLm3EEEEviT0_T1_)
        /*0428*/ 	.word	0x00000020


	//----- nvinfo : EIATTR_FRAME_SIZE
	.align		4
.L_215:
        /*042c*/ 	.byte	0x04, 0x11
        /*042e*/ 	.short	(.L_217 - .L_216)
	.align		4
.L_216:
        /*0430*/ 	.word	index@(_ZN2at6native29vectorized_elementwise_kernelILi2EZZZNS0_60_GLOBAL__N__171e0b9f_22_ActivationEluKernel_cu_f5210f67_353819elu_backward_kernelERNS_18TensorIteratorBaseERKN3c106ScalarES8_S8_bENKUlvE_clEvENKUlvE1_clEvEUlNS5_4HalfESB_E_St5arrayIPcLm3EEEEviT0_T1_)
        /*0434*/ 	.word	0x00000000


	//----- nvinfo : EIATTR_REGCOUNT
	.align		4
.L_217:
        /*0438*/ 	.byte	0x04, 0x2f
        /*043a*/ 	.short	(.L_219 - .L_218)
	.align		4
.L_218:
        /*043c*/ 	.word	index@(_ZN2at6native27unrolled_elementwise_kernelIZZZNS0_60_GLOBAL__N__171e0b9f_22_ActivationEluKernel_cu_f5210f67_353819elu_backward_kernelERNS_18TensorIteratorBaseERKN3c106ScalarES8_S8_bENKUlvE_clEvENKUlvE1_clEvEUlNS5_4HalfESB_E_St5arrayIPcLm3EELi4E23TrivialOffsetCalculatorILi2EjESG_ILi1EjENS0_6memory15LoadWithoutCastENSJ_16StoreWithoutCastEEEviT_T0_T2_T3_T4_T5_)
        /*0440*/ 	.word	0x0000001e


	//----- nvinfo : EIATTR_FRAME_SIZE
	.align		4
.L_219:
        /*0444*/ 	.byte	0x04, 0x11
        /*0446*/ 	.short	(.L_221 - .L_220)
	.align		4
.L_220:
        /*0448*/ 	.word	index@(_ZN2at6native27unrolled_elementwise_kernelIZZZNS0_60_GLOBAL__N__171e0b9f_22_ActivationEluKernel_cu_f5210f67_353819elu_backward_kernelERNS_18TensorIteratorBaseERKN3c106ScalarES8_S8_bENKUlvE_clEvENKUlvE1_clEvEUlNS5_4HalfESB_E_St5arrayIPcLm3EELi4E23TrivialOffsetCalculatorILi2EjESG_ILi1EjENS0_6memory15LoadWithoutCastENSJ_16StoreWithoutCastEEEviT_T0_T2_T3_T4_T5_)
        /*044c*/ 	.word	0x00000000


	//----- nvinfo : EIATTR_REGCOUNT
	.align		4
.L_221:
        /*0450*/ 	.byte	0x04, 0x2f
        /*0452*/ 	.short	(.L_223 - .L_222)
	.align		4
.L_222:
        /*0454*/ 	.word	index@(_ZN2at6native18elementwise_kernelILi128ELi4EZNS0_22gpu_kernel_impl_nocastIZZZNS0_60_GLOBAL__N__171e0b9f_22_ActivationEluKernel_cu_f5210f67_353819elu_backward_kernelERNS_18TensorIteratorBaseERKN3c106ScalarES9_S9_bENKUlvE_clEvENKUlvE1_clEvEUlNS6_4HalfESC_E_EEvS5_RKT_EUliE_EEviT1_)
        /*0458*/ 	.word	0x00000012


	//----- nvinfo : EIATTR_FRAME_SIZE
	.align		4
.L_223:
        /*045c*/ 	.byte	0x04, 0x11
        /*045e*/ 	.short	(.L_225 - .L_224)
	.align		4
.L_224:
        /*0460*/ 	.word	index@(_ZN2at6native18elementwise_kernelILi128ELi4EZNS0_22gpu_kernel_impl_nocastIZZZNS0_60_GLOBAL__N__171e0b9f_22_ActivationEluKernel_cu_f5210f67_353819elu_backward_kernelERNS_18TensorIteratorBaseERKN3c106ScalarES9_S9_bENKUlvE_clEvENKUlvE1_clEvEUlNS6_4HalfESC_E_EEvS5_RKT_EUliE_EEviT1_)
        /*0464*/ 	.word	0x00000000


	//----- nvinfo : EIATTR_REGCOUNT
	.align		4
.L_225:
        /*0468*/ 	.byte	0x04, 0x2f
        /*046a*/ 	.short	(.L_227 - .L_226)
	.align		4
.L_226:
        /*046c*/ 	.word	index@(_ZN2at6native27unrolled_elementwise_kernelIZZZNS0_60_GLOBAL__N__171e0b9f_22_ActivationEluKernel_cu_f5210f67_353819elu_backward_kernelERNS_18TensorIteratorBaseERKN3c106ScalarES8_S8_bENKUlvE_clEvENKUlvE1_clEvEUlNS5_4HalfESB_E_St5arrayIPcLm3EELi4E23TrivialOffsetCalculatorILi2EjESG_ILi1EjENS0_6memory12LoadWithCastILi2EEENSJ_13StoreWithCastILi1EEEEEviT_T0_T2_T3_T4_T5_)
        /*0470*/ 	.word	0x0000001f


	//----- nvinfo : EIATTR_FRAME_SIZE
	.align		4
.L_227:
        /*0474*/ 	.byte	0x04, 0x11
        /*0476*/ 	.short	(.L_229 - .L_228)
	.align		4
.L_228:
        /*0478*/ 	.word	index@(_ZN2at6native27unrolled_elementwise_kernelIZZZNS0_60_GLOBAL__N__171e0b9f_22_ActivationEluKernel_cu_f5210f67_353819elu_backward_kernelERNS_18TensorIteratorBaseERKN3c106ScalarES8_S8_bENKUlvE_clEvENKUlvE1_clEvEUlNS5_4HalfESB_E_St5arrayIPcLm3EELi4E23TrivialOffsetCalculatorILi2EjESG_ILi1EjENS0_6memory12LoadWithCastILi2EEENSJ_13StoreWithCastILi1EEEEEviT_T0_T2_T3_T4_T5_)
        /*047c*/ 	.word	0x00000000


	//----- nvinfo : EIATTR_REGCOUNT
	.align		4
.L_229:
        /*0480*/ 	.byte	0x04, 0x2f
        /*0482*/ 	.short	(.L_231 - .L_230)
	.align		4
.L_230:
        /*0484*/ 	.word	index@(_ZN2at6native18elementwise_kernelILi128ELi4EZNS0_15gpu_kernel_implIZZZNS0_60_GLOBAL__N__171e0b9f_22_ActivationEluKernel_cu_f5210f67_353819elu_backward_kernelERNS_18TensorIteratorBaseERKN3c106ScalarES9_S9_bENKUlvE_clEvENKUlvE1_clEvEUlNS6_4HalfESC_E_EEvS5_RKT_EUliE_EEviT1_)
        /*0488*/ 	.word	0x0000001a


	//----- nvinfo : EIATTR_FRAME_SIZE
	.align		4
.L_231:
        /*048c*/ 	.byte	0x04, 0x11
        /*048e*/ 	.short	(.L_233 - .L_232)
	.align		4
.L_232:
        /*0490*/ 	.word	index@(_ZN2at6native18elementwise_kernelILi128ELi4EZNS0_15gpu_kernel_implIZZZNS0_60_GLOBAL__N__171e0b9f_22_ActivationEluKernel_cu_f5210f67_353819elu_backward_kernelERNS_18TensorIteratorBaseERKN3c106ScalarES9_S9_bENKUlvE_clEvENKUlvE1_clEvEUlNS6_4HalfESC_E_EEvS5_RKT_EUliE_EEviT1_)
        /*0494*/ 	.word	0x00000000


	//----- nvinfo : EIATTR_REGCOUNT
	.align		4
.L_233:
        /*0498*/ 	.byte	0x04, 0x2f
        /*049a*/ 	.short	(.L_235 - .L_234)
	.align		4
.L_234:
        /*049c*/ 	.word	index@(_ZN2at6native29vectorized_elementwise_kernelILi8EZZZNS0_60_GLOBAL__N__171e0b9f_22_ActivationEluKernel_cu_f5210f67_353819elu_backward_kernelERNS_18TensorIteratorBaseERKN3c106ScalarES8_S8_bENKUlvE_clEvENKUlvE2_clEvEUlNS5_8BFloat16ESB_E_St5arrayIPcLm3EEEEviT0_T1_)
        /*04a0*/ 	.word	0x00000020


	//----- nvinfo : EIATTR_FRAME_SIZE
	.align		4
.L_235:
        /*04a4*/ 	.byte	0x04, 0x11
        /*04a6*/ 	.short	(.L_237 - .L_236)
	.align		4
.L_236:
        /*04a8*/ 	.word	index@(_ZN2at6native29vectorized_elementwise_kernelILi8EZZZNS0_60_GLOBAL__N__171e0b9f_22_ActivationEluKernel_cu_f5210f67_353819elu_backward_kernelERNS_18TensorIteratorBaseERKN3c106ScalarES8_S8_bENKUlvE_clEvENKUlvE2_clEvEUlNS5_8BFloat16ESB_E_St5arrayIPcLm3EEEEviT0_T1_)
        /*04ac*/ 	.word	0x00000000


	//----- nvinfo : EIATTR_REGCOUNT
	.align		4
.L_237:
        /*04b0*/ 	.byte	0x04, 0x2f
        /*04b2*/ 	.short	(.L_239 - .L_238)
	.align		4
.L_238:
        /*04b4*/ 	.word	index@(_ZN2at6native29vectorized_elementwise_kernelILi4EZZZNS0_60_GLOBAL__N__171e0b9f_22_ActivationEluKernel_cu_f5210f67_353819elu_backward_kernelERNS_18TensorIteratorBaseERKN3c106ScalarES8_S8_bENKUlvE_clEvENKUlvE2_clEvEUlNS5_8BFloat16ESB_E_St5arrayIPcLm3EEEEviT0_T1_)
        /*04b8*/ 	.word	0x00000020


	//----- nvinfo : EIATTR_FRAME_SIZE
	.align		4
.L_239:
        /*04bc*/ 	.byte	0x04, 0x11
        /*04be*/ 	.short	(.L_241 - .L_240)
	.align		4
.L_240:
        /*04c0*/ 	.word	index@(_ZN2at6native29vectorized_elementwise_kernelILi4EZZZNS0_60_GLOBAL__N__171e0b9f_22_ActivationEluKernel_cu_f5210f67_353819elu_backward_kernelERNS_18TensorIteratorBaseERKN3c106ScalarES8_S8_bENKUlvE_clEvENKUlvE2_clEvEUlNS5_8BFloat16ESB_E_St5arrayIPcLm3EEEEviT0_T1_)
        /*04c4*/ 	.word	0x00000000


	//----- nvinfo : EIATTR_REGCOUNT
	.align		4
.L_241:
        /*04c8*/ 	.byte	0x04, 0x2f
        /*04ca*/ 	.short	(.L_243 - .L_242)
	.align		4
.L_242:
        /*04cc*/ 	.word	index@(_ZN2at6native29vectorized_elementwise_kernelILi2EZZZNS0_60_GLOBAL__N__171e0b9f_22_ActivationEluKernel_cu_f5210f67_353819elu_backward_kernelERNS_18TensorIteratorBaseERKN3c106ScalarES8_S8_bENKUlvE_clEvENKUlvE2_clEvEUlNS5_8BFloat16ESB_E_St5arrayIPcLm3EEEEviT0_T1_)
        /*04d0*/ 	.word	0x00000020


	//----- nvinfo : EIATTR_FRAME_SIZE
	.align		4
.L_243:
        /*04d4*/ 	.byte	0x04, 0x11
        /*04d6*/ 	.short	(.L_245 - .L_244)
	.align		4
.L_244:
        /*04d8*/ 	.word	index@(_ZN2at6native29vectorized_elementwise_kernelILi2EZZZNS0_60_GLOBAL__N__171e0b9f_22_ActivationEluKernel_cu_f5210f67_353819elu_backward_kernelERNS_18TensorIteratorBaseERKN3c106ScalarES8_S8_bENKUlvE_clEvENKUlvE2_clEvEUlNS5_8BFloat16ESB_E_St5arrayIPcLm3EEEEviT0_T1_)
        /*04dc*/ 	.word	0x00000000


	//----- nvinfo : EIATTR_REGCOUNT
	.align		4
.L_245:
        /*04e0*/ 	.byte	0x04, 0x2f
        /*04e2*/ 	.short	(.L_247 - .L_246)
	.align		4
.L_246:
        /*04e4*/ 	.word	index@(_ZN2at6native27unrolled_elementwise_kernelIZZZNS0_60_GLOBAL__N__171e0b9f_22_ActivationEluKernel_cu_f5210f67_353819elu_backward_kernelERNS_18TensorIteratorBaseERKN3c106ScalarES8_S8_bENKUlvE_clEvENKUlvE2_clEvEUlNS5_8BFloat16ESB_E_St5arrayIPcLm3EELi4E23TrivialOffsetCalculatorILi2EjESG_ILi1EjENS0_6memory15LoadWithoutCastENSJ_16StoreWithoutCastEEEviT_T0_T2_T3_T4_T5_)
        /*04e8*/ 	.word	0x0000001e


	//----- nvinfo : EIATTR_FRAME_SIZE
	.align		4
.L_247:
        /*04ec*/ 	.byte	0x04, 0x11
        /*04ee*/ 	.short	(.L_249 - .L_248)
	.align		4
.L_248:
        /*04f0*/ 	.word	index@(_ZN2at6native27unrolled_elementwise_kernelIZZZNS0_60_GLOBAL__N__171e0b9f_22_ActivationEluKernel_cu_f5210f67_353819elu_backward_kernelERNS_18TensorIteratorBaseERKN3c106ScalarES8_S8_bENKUlvE_clEvENKUlvE2_clEvEUlNS5_8BFloat16ESB_E_St5arrayIPcLm3EELi4E23TrivialOffsetCalculatorILi2EjESG_ILi1EjENS0_6memory15LoadWithoutCastENSJ_16StoreWithoutCastEEEviT_T0_T2_T3_T4_T5_)
        /*04f4*/ 	.word	0x00000000


	//----- nvinfo : EIATTR_REGCOUNT
	.align		4
.L_249:
        /*04f8*/ 	.byte	0x04, 0x2f
        /*04fa*/ 	.short	(.L_251 - .L_250)
	.align		4
.L_250:
        /*04fc*/ 	.word	index@(_ZN2at6native18elementwise_kernelILi128ELi4EZNS0_22gpu_kernel_impl_nocastIZZZNS0_60_GLOBAL__N__171e0b9f_22_ActivationEluKernel_cu_f5210f67_353819elu_backward_kernelERNS_18TensorIteratorBaseERKN3c106ScalarES9_S9_bENKUlvE_clEvENKUlvE2_clEvEUlNS6_8BFloat16ESC_E_EEvS5_RKT_EUliE_EEviT1_)
        /*0500*/ 	.word	0x00000012


	//----- nvinfo : EIATTR_FRAME_SIZE
	.align		4
.L_251:
        /*0504*/ 	.byte	0x04, 0x11
        /*0506*/ 	.short	(.L_253 - .L_252)
	.align		4
.L_252:
        /*0508*/ 	.word	index@(_ZN2at6native18elementwise_kernelILi128ELi4EZNS0_22gpu_kernel_impl_nocastIZZZNS0_60_GLOBAL__N__171e0b9f_22_ActivationEluKernel_cu_f5210f67_353819elu_backward_kernelERNS_18TensorIteratorBaseERKN3c106ScalarES9_S9_bENKUlvE_clEvENKUlvE2_clEvEUlNS6_8BFloat16ESC_E_EEvS5_RKT_EUliE_EEviT1_)
        /*050c*/ 	.word	0x00000000


	//----- nvinfo : EIATTR_REGCOUNT
	.align		4
.L_253:
        /*0510*/ 	.byte	0x04, 0x2f
        /*0512*/ 	.short	(.L_255 - .L_254)
	.align		4
.L_254:
        /*0514*/ 	.word	index@(_ZN2at6native27unrolled_elementwise_kernelIZZZNS0_60_GLOBAL__N__171e0b9f_22_ActivationEluKernel_cu_f5210f67_353819elu_backward_kernelERNS_18TensorIteratorBaseERKN3c106ScalarES8_S8_bENKUlvE_clEvENKUlvE2_clEvEUlNS5_8BFloat16ESB_E_St5arrayIPcLm3EELi4E23TrivialOffsetCalculatorILi2EjESG_ILi1EjENS0_6memory12LoadWithCastILi2EEENSJ_13StoreWithCastILi1EEEEEviT_T0_T2_T3_T4_T5_)
        /*0518*/ 	.word	0x0000001f


	//----- nvinfo : EIATTR_FRAME_SIZE
	.align		4
.L_255:
        /*051c*/ 	.byte	0x04, 0x11
        /*051e*/ 	.short	(.L_257 - .L_256)
	.align		4
.L_256:
        /*0520*/ 	.word	index@(_ZN2at6native27unrolled_elementwise_kernelIZZZNS0_60_GLOBAL__N__171e0b9f_22_ActivationEluKernel_cu_f5210f67_353819elu_backward_kernelERNS_18TensorIteratorBaseERKN3c106ScalarES8_S8_bENKUlvE_clEvENKUlvE2_clEvEUlNS5_8BFloat16ESB_E_St5arrayIPcLm3EELi4E23TrivialOffsetCalculatorILi2EjESG_ILi1EjENS0_6memory12LoadWithCastILi2EEENSJ_13StoreWithCastILi1EEEEEviT_T0_T2_T3_T4_T5_)
        /*0524*/ 	.word	0x00000000


	//----- nvinfo : EIATTR_REGCOUNT
	.align		4
.L_257:
        /*0528*/ 	.byte	0x04, 0x2f
        /*052a*/ 	.short	(.L_259 - .L_258)
	.align		4
.L_258:
        /*052c*/ 	.word	index@(_ZN2at6native18elementwise_kernelILi128ELi4EZNS0_15gpu_kernel_implIZZZNS0_60_GLOBAL__N__171e0b9f_22_ActivationEluKernel_cu_f5210f67_353819elu_backward_kernelERNS_18TensorIteratorBaseERKN3c106ScalarES9_S9_bENKUlvE_clEvENKUlvE2_clEvEUlNS6_8BFloat16ESC_E_EEvS5_RKT_EUliE_EEviT1_)
        /*0530*/ 	.word	0x0000001a


	//----- nvinfo : EIATTR_FRAME_SIZE
	.align		4
.L_259:
        /*0534*/ 	.byte	0x04, 0x11
        /*0536*/ 	.short	(.L_261 - .L_260)
	.align		4
.L_260:
        /*0538*/ 	.word	index@(_ZN2at6native18elementwise_kernelILi128ELi4EZNS0_15gpu_kernel_implIZZZNS0_60_GLOBAL__N__171e0b9f_22_ActivationEluKernel_cu_f5210f67_353819elu_backward_kernelERNS_18TensorIteratorBaseERKN3c106ScalarES9_S9_bENKUlvE_clEvENKUlvE2_clEvEUlNS6_8BFloat16ESC_E_EEvS5_RKT_EUliE_EEviT1_)
        /*053c*/ 	.word	0x00000000


	//----- nvinfo : EIATTR_MIN_STACK_SIZE
	.align		4
.L_261:
        /*0540*/ 	.byte	0x04, 0x12
        /*0542*/ 	.short	(.L_263 - .L_262)
	.align		4
.L_262:
        /*0544*/ 	.word	index@(_ZN2at6native18elementwise_kernelILi128ELi4EZNS0_15gpu_kernel_implIZZZNS0_60_GLOBAL__N__171e0b9f_22_ActivationEluKernel_cu_f5210f67_353819elu_backward_kernelERNS_18TensorIteratorBaseERKN3c106ScalarES9_S9_bENKUlvE_clEvENKUlvE2_clEvEUlNS6_8BFloat16ESC_E_EEvS5_RKT_EUliE_EEviT1_)
        /*0548*/ 	.word	0x00000000


	//----- nvinfo : EIATTR_MIN_STACK_SIZE
	.align		4
.L_263:
        /*054c*/ 	.byte	0x04, 0x12
        /*054e*/ 	.short	(.L_265 - .L_264)
	.align		4
.L_264:
        /*0550*/ 	.word	index@(_ZN2at6native27unrolled_elementwise_kernelIZZZNS0_60_GLOBAL__N__171e0b9f_22_ActivationEluKernel_cu_f5210f67_353819elu_backward_kernelERNS_18TensorIteratorBaseERKN3c106ScalarES8_S8_bENKUlvE_clEvENKUlvE2_clEvEUlNS5_8BFloat16ESB_E_St5arrayIPcLm3EELi4E23TrivialOffsetCalculatorILi2EjESG_ILi1EjENS0_6memory12LoadWithCastILi2EEENSJ_13StoreWithCastILi1EEEEEviT_T0_T2_T3_T4_T5_)
        /*0554*/ 	.word	0x00000000


	//----- nvinfo : EIATTR_MIN_STACK_SIZE
	.align		4
.L_265:
        /*0558*/ 	.byte	0x04, 0x12
        /*055a*/ 	.short	(.L_267 - .L_266)
	.align		4
.L_266:
        /*055c*/ 	.word	index@(_ZN2at6native18elementwise_kernelILi128ELi4EZNS0_22gpu_kernel_impl_nocastIZZZNS0_60_GLOBAL__N__171e0b9f_22_ActivationEluKernel_cu_f5210f67_353819elu_backward_kernelERNS_18TensorIteratorBaseERKN3c106ScalarES9_S9_bENKUlvE_clEvENKUlvE2_clEvEUlNS6_8BFloat16ESC_E_EEvS5_RKT_EUliE_EEviT1_)
        /*0560*/ 	.word	0x00000000


	//----- nvinfo : EIATTR_MIN_STACK_SIZE
	.align		4
.L_267:
        /*0564*/ 	.byte	0x04, 0x12
        /*0566*/ 	.short	(.L_269 - .L_268)
	.align		4
.L_268:
        /*0568*/ 	.word	index@(_ZN2at6native27unrolled_elementwise_kernelIZZZNS0_60_GLOBAL__N__171e0b9f_22_ActivationEluKernel_cu_f5210f67_353819elu_backward_kernelERNS_18TensorIteratorBaseERKN3c106ScalarES8_S8_bENKUlvE_clEvENKUlvE2_clEvEUlNS5_8BFloat16ESB_E_St5arrayIPcLm3EELi4E23TrivialOffsetCalculatorILi2EjESG_ILi1EjENS0_6memory15LoadWithoutCastENSJ_16StoreWithoutCastEEEviT_T0_T2_T3_T4_T5_)
        /*056c*/ 	.word	0x00000000


	//----- nvinfo : EIATTR_MIN_STACK_SIZE
	.align		4
.L_269:
        /*0570*/ 	.byte	0x04, 0x12
        /*0572*/ 	.short	(.L_271 - .L_270)
	.align		4
.L_270:
        /*0574*/ 	.word	index@(_ZN2at6native29vectorized_elementwise_kernelILi2EZZZNS0_60_GLOBAL__N__171e0b9f_22_ActivationEluKernel_cu_f5210f67_353819elu_backward_kernelERNS_18TensorIteratorBaseERKN3c106ScalarES8_S8_bENKUlvE_clEvENKUlvE2_clEvEUlNS5_8BFloat16ESB_E_St5arrayIPcLm3EEEEviT0_T1_)
        /*0578*/ 	.word	0x00000000


	//----- nvinfo : EIATTR_MIN_STACK_SIZE
	.align		4
.L_271:
        /*057c*/ 	.byte	0x04, 0x12
        /*057e*/ 	.short	(.L_273 - .L_272)
	.align		4
.L_272:
        /*0580*/ 	.word	index@(_ZN2at6native29vectorized_elementwise_kernelILi4EZZZNS0_60_GLOBAL__N__171e0b9f_22_ActivationEluKernel_cu_f5210f67_353819elu_backward_kernelERNS_18TensorIteratorBaseERKN3c106ScalarES8_S8_bENKUlvE_clEvENKUlvE2_clEvEUlNS5_8BFloat16ESB_E_St5arrayIPcLm3EEEEviT0_T1_)
        /*0584*/ 	.word	0x00000000


	//----- nvinfo : EIATTR_MIN_STACK_SIZE
	.align		4
.L_273:
        /*0588*/ 	.byte	0x04, 0x12
        /*058a*/ 	.short	(.L_275 - .L_274)
	.align		4
.L_274:
        /*058c*/ 	.word	index@(_ZN2at6native29vectorized_elementwise_kernelILi8EZZZNS0_60_GLOBAL__N__171e0b9f_22_ActivationEluKernel_cu_f5210f67_353819elu_backward_kernelERNS_18TensorIteratorBaseERKN3c106ScalarES8_S8_bENKUlvE_clEvENKUlvE2_clEvEUlNS5_8BFloat16ESB_E_St5arrayIPcLm3EEEEviT0_T1_)
        /*0590*/ 	.word	0x00000000


	//----- nvinfo : EIATTR_MIN_STACK_SIZE
	.align		4
.L_275:
        /*0594*/ 	.byte	0x04, 0x12
        /*0596*/ 	.short	(.L_277 - .L_276)
	.align		4
.L_276:
        /*0598*/ 	.word	index@(_ZN2at6native18elementwise_kernelILi128ELi4EZNS0_15gpu_kernel_implIZZZNS0_60_GLOBAL__N__171e0b9f_22_ActivationEluKernel_cu_f5210f67_353819elu_backward_kernelERNS_18TensorIteratorBaseERKN3c106ScalarES9_S9_bENKUlvE_clEvENKUlvE1_clEvEUlNS6_4HalfESC_E_EEvS5_RKT_EUliE_EEviT1_)
        /*059c*/ 	.word	0x00000000


	//----- nvinfo : EIATTR_MIN_STACK_SIZE
	.align		4
.L_277:
        /*05a0*/ 	.byte	0x04, 0x12
        /*05a2*/ 	.short	(.L_279 - .L_278)
	.align		4
.L_278:
        /*05a4*/ 	.word	index@(_ZN2at6native27unrolled_elementwise_kernelIZZZNS0_60_GLOBAL__N__171e0b9f_22_ActivationEluKernel_cu_f5210f67_353819elu_backward_kernelERNS_18TensorIteratorBaseERKN3c106ScalarES8_S8_bENKUlvE_clEvENKUlvE1_clEvEUlNS5_4HalfESB_E_St5arrayIPcLm3EELi4E23TrivialOffsetCalculatorILi2EjESG_ILi1EjENS0_6memory12LoadWithCastILi2EEENSJ_13StoreWithCastILi1EEEEEviT_T0_T2_T3_T4_T5_)
        /*05a8*/ 	.word	0x00000000


	//----- nvinfo : EIATTR_MIN_STACK_SIZE
	.align		4
.L_279:
        /*05ac*/ 	.byte	0x04, 0x12
        /*05ae*/ 	.short	(.L_281 - .L_280)
	.align		4
.L_280:
        /*05b0*/ 	.word	index@(_ZN2at6native18elementwise_kernelILi128ELi4EZNS0_22gpu_kernel_impl_nocastIZZZNS0_60_GLOBAL__N__171e0b9f_22_ActivationEluKernel_cu_f5210f67_353819elu_backward_kernelERNS_18TensorIteratorBaseERKN3c106ScalarES9_S9_bENKUlvE_clEvENKUlvE1_clEvEUlNS6_4HalfESC_E_EEvS5_RKT_EUliE_EEviT1_)
        /*05b4*/ 	.word	0x00000000


	//----- nvinfo : EIATTR_MIN_STACK_SIZE
	.align		4
.L_281:
        /*05b8*/ 	.byte	0x04, 0x12
        /*05ba*/ 	.short	(.L_283 - .L_282)
	.align		4
.L_282:
        /*05bc*/ 	.word	index@(_ZN2at6native27unrolled_elementwise_kernelIZZZNS0_60_GLOBAL__N__171e0b9f_22_ActivationEluKernel_cu_f5210f67_353819elu_backward_kernelERNS_18TensorIteratorBaseERKN3c106ScalarES8_S8_bENKUlvE_clEvENKUlvE1_clEvEUlNS5_4HalfESB_E_St5arrayIPcLm3EELi4E23TrivialOffsetCalculatorILi2EjESG_ILi1EjENS0_6memory15LoadWithoutCastENSJ_16StoreWithoutCastEEEviT_T0_T2_T3_T4_T5_)
        /*05c0*/ 	.word	0x00000000


	//----- nvinfo : EIATTR_MIN_STACK_SIZE
	.align		4
.L_283:
        /*05c4*/ 	.byte	0x04, 0x12
        /*05c6*/ 	.short	(.L_285 - .L_284)
	.align		4
.L_284:
        /*05c8*/ 	.word	index@(_ZN2at6native29vectorized_elementwise_kernelILi2EZZZNS0_60_GLOBAL__N__171e0b9f_22_ActivationEluKernel_cu_f5210f67_353819elu_backward_kernelERNS_18TensorIteratorBaseERKN3c106ScalarES8_S8_bENKUlvE_clEvENKUlvE1_clEvEUlNS5_4HalfESB_E_St5arrayIPcLm3EEEEviT0_T1_)
        /*05cc*/ 	.word	0x00000000


	//----- nvinfo : EIATTR_MIN_STACK_SIZE
	.align		4
.L_285:
        /*05d0*/ 	.byte	0x04, 0x12
        /*05d2*/ 	.short	(.L_287 - .L_286)
	.align		4
.L_286:
        /*05d4*/ 	.word	index@(_ZN2at6native29vectorized_elementwise_kernelILi4EZZZNS0_60_GLOBAL__N__171e0b9f_22_ActivationEluKernel_cu_f5210f67_353819elu_backward_kernelERNS_18TensorIteratorBaseERKN3c106ScalarES8_S8_bENKUlvE_clEvENKUlvE1_clEvEUlNS5_4HalfESB_E_St5arrayIPcLm3EEEEviT0_T1_)
        /*05d8*/ 	.word	0x00000000


	//----- nvinfo : EIATTR_MIN_STACK_SIZE
	.align		4
.L_287:
        /*05dc*/ 	.byte	0x04, 0x12
        /*05de*/ 	.short	(.L_289 - .L_288)
	.align		4
.L_288:
        /*05e0*/ 	.word	index@(_ZN2at6native29vectorized_elementwise_kernelILi8EZZZNS0_60_GLOBAL__N__171e0b9f_22_ActivationEluKernel_cu_f5210f67_353819elu_backward_kernelERNS_18TensorIteratorBaseERKN3c106ScalarES8_S8_bENKUlvE_clEvENKUlvE1_clEvEUlNS5_4HalfESB_E_St5arrayIPcLm3EEEEviT0_T1_)
        /*05e4*/ 	.word	0x00000000


	//----- nvinfo : EIATTR_MIN_STACK_SIZE
	.align		4
.L_289:
        /*05e8*/ 	.byte	0x04, 0x12
        /*05ea*/ 	.short	(.L_291 - .L_290)
	.align		4
.L_290:
        /*05ec*/ 	.word	index@(_ZN2at6native18elementwise_kernelILi128ELi4EZNS0_15gpu_kernel_implIZZZNS0_60_GLOBAL__N__171e0b9f_22_ActivationEluKernel_cu_f5210f67_353819elu_backward_kernelERNS_18TensorIteratorBaseERKN3c106ScalarES9_S9_bENKUlvE_clEvENKUlvE0_clEvEUlffE_EEvS5_RKT_EUliE_EEviT1_)
        /*05f0*/ 	.word	0x00000000


	//----- nvinfo : EIATTR_MIN_STACK_SIZE
	.align		4
.L_291:
        /*05f4*/ 	.byte	0x04, 0x12
        /*05f6*/ 	.short	(.L_293 - .L_292)
	.align		4
.L_292:
        /*05f8*/ 	.word	index@(_ZN2at6native27unrolled_elementwise_kernelIZZZNS0_60_GLOBAL__N__171e0b9f_22_ActivationEluKernel_cu_f5210f67_353819elu_backward_kernelERNS_18TensorIteratorBaseERKN3c106ScalarES8_S8_bENKUlvE_clEvENKUlvE0_clEvEUlffE_St5arrayIPcLm3EELi4E23TrivialOffsetCalculatorILi2EjESF_ILi1EjENS0_6memory12LoadWithCastILi2EEENSI_13StoreWithCastILi1EEEEEviT_T0_T2_T3_T4_T5_)
        /*05fc*/ 	.word	0x00000000


	//----- nvinfo : EIATTR_MIN_STACK_SIZE
	.align		4
.L_293:
        /*0600*/ 	.byte	0x04, 0x12
        /*0602*/ 	.short	(.L_295 - .L_294)
	.align		4
.L_294:
        /*0604*/ 	.word	index@(_ZN2at6native18elementwise_kernelILi128ELi2EZNS0_22gpu_kernel_impl_nocastIZZZNS0_60_GLOBAL__N__171e0b9f_22_ActivationEluKernel_cu_f5210f67_353819elu_backward_kernelERNS_18TensorIteratorBaseERKN3c106ScalarES9_S9_bENKUlvE_clEvENKUlvE0_clEvEUlffE_EEvS5_RKT_EUliE_EEviT1_)
        /*0608*/ 	.word	0x00000000


	//----- nvinfo : EIATTR_MIN_STACK_SIZE
	.align		4
.L_295:
        /*060c*/ 	.byte	0x04, 0x12
        /*060e*/ 	.short	(.L_297 - .L_296)
	.align		4
.L_296:
        /*0610*/ 	.word	index@(_ZN2at6native27unrolled_elementwise_kernelIZZZNS0_60_GLOBAL__N__171e0b9f_22_ActivationEluKernel_cu_f5210f67_353819elu_backward_kernelERNS_18TensorIteratorBaseERKN3c106ScalarES8_S8_bENKUlvE_clEvENKUlvE0_clEvEUlffE_St5arrayIPcLm3EELi4E23TrivialOffsetCalculatorILi2EjESF_ILi1EjENS0_6memory15LoadWithoutCastENSI_16StoreWithoutCastEEEviT_T0_T2_T3_T4_T5_)
        /*0614*/ 	.word	0x00000000


	//----- nvinfo : EIATTR_MIN_STACK_SIZE
	.align		4
.L_297:
        /*0618*/ 	.byte	0x04, 0x12
        /*061a*/ 	.short	(.L_299 - .L_298)
	.align		4
.L_298:
        /*061c*/ 	.word	index@(_ZN2at6native29vectorized_elementwise_kernelILi2EZZZNS0_60_GLOBAL__N__171e0b9f_22_ActivationEluKernel_cu_f5210f67_353819elu_backward_kernelERNS_18TensorIteratorBaseERKN3c106ScalarES8_S8_bENKUlvE_clEvENKUlvE0_clEvEUlffE_St5arrayIPcLm3EEEEviT0_T1_)
        /*0620*/ 	.word	0x00000000


	//----- nvinfo : EIATTR_MIN_STACK_SIZE
	.align		4
.L_299:
        /*0624*/ 	.byte	0x04, 0x12
        /*0626*/ 	.short	(.L_301 - .L_300)
	.align		4
.L_300:
        /*0628*/ 	.word	index@(_ZN2at6native29vectorized_elementwise_kernelILi4EZZZNS0_60_GLOBAL__N__171e0b9f_22_ActivationEluKernel_cu_f5210f67_353819elu_backward_kernelERNS_18TensorIteratorBaseERKN3c106ScalarES8_S8_bENKUlvE_clEvENKUlvE0_clEvEUlffE_St5arrayIPcLm3EEEEviT0_T1_)
        /*062c*/ 	.word	0x00000000


	//----- nvinfo : EIATTR_MIN_STACK_SIZE
	.align		4
.L_301:
        /*0630*/ 	.byte	0x04, 0x12
        /*0632*/ 	.short	(.L_303 - .L_302)
	.align		4
.L_302:
        /*0634*/ 	.word	index@(_ZN2at6native29vectorized_elementwise_kernelILi8EZZZNS0_60_GLOBAL__N__171e0b9f_22_ActivationEluKernel_cu_f5210f67_353819elu_backward_kernelERNS_18TensorIteratorBaseERKN3c106ScalarES8_S8_bENKUlvE_clEvENKUlvE0_clEvEUlffE_St5arrayIPcLm3EEEEviT0_T1_)
        /*0638*/ 	.word	0x00000000


	//----- nvinfo : EIATTR_MIN_STACK_SIZE
	.align		4
.L_303:
        /*063c*/ 	.byte	0x04, 0x12
        /*063e*/ 	.short	(.L_305 - .L_304)
	.align		4
.L_304:
        /*0640*/ 	.word	index@(_ZN2at6native18elementwise_kernelILi128ELi4EZNS0_15gpu_kernel_implIZZZNS0_60_GLOBAL__N__171e0b9f_22_ActivationEluKernel_cu_f5210f67_353819elu_backward_kernelERNS_18TensorIteratorBaseERKN3c106ScalarES9_S9_bENKUlvE_clEvENKUlvE_clEvEUlddE_EEvS5_RKT_EUliE_EEviT1_)
        /*0644*/ 	.word	0x00000000


	//----- nvinfo : EIATTR_MIN_STACK_SIZE
	.align		4
.L_305:
        /*0648*/ 	.byte	0x04, 0x12
        /*064a*/ 	.short	(.L_307 - .L_306)
	.align		4
.L_306:
        /*064c*/ 	.word	index@(_ZN2at6native27unrolled_elementwise_kernelIZZZNS0_60_GLOBAL__N__171e0b9f_22_ActivationEluKernel_cu_f5210f67_353819elu_backward_kernelERNS_18TensorIteratorBaseERKN3c106ScalarES8_S8_bENKUlvE_clEvENKUlvE_clEvEUlddE_St5arrayIPcLm3EELi4E23TrivialOffsetCalculatorILi2EjESF_ILi1EjENS0_6memory12LoadWithCastILi2EEENSI_13StoreWithCastILi1EEEEEviT_T0_T2_T3_T4_T5_)
        /*0650*/ 	.word	0x00000000


	//----- nvinfo : EIATTR_MIN_STACK_SIZE
	.align		4
.L_307:
        /*0654*/ 	.byte	0x04, 0x12
        /*0656*/ 	.short	(.L_309 - .L_308)
	.align		4
.L_308:
        /*0658*/ 	.word	index@(_ZN2at6native18elementwise_kernelILi128ELi2EZNS0_22gpu_kernel_impl_nocastIZZZNS0_60_GLOBAL__N__171e0b9f_22_ActivationEluKernel_cu_f5210f67_353819elu_backward_kernelERNS_18TensorIteratorBaseERKN3c106ScalarES9_S9_bENKUlvE_clEvENKUlvE_clEvEUlddE_EEvS5_RKT_EUliE_EEviT1_)
        /*065c*/ 	.word	0x00000000


	//----- nvinfo : EIATTR_MIN_STACK_SIZE
	.align		4
.L_309:
        /*0660*/ 	.byte	0x04, 0x12
        /*0662*/ 	.short	(.L_311 - .L_310)
	.align		4
.L_310:
        /*0664*/ 	.word	index@(_ZN2at6native27unrolled_elementwise_kernelIZZZNS0_60_GLOBAL__N__171e0b9f_22_ActivationEluKernel_cu_f5210f67_353819elu_backward_kernelERNS_18TensorIteratorBaseERKN3c106ScalarES8_S8_bENKUlvE_clEvENKUlvE_clEvEUlddE_St5arrayIPcLm3EELi4E23TrivialOffsetCalculatorILi2EjESF_ILi1EjENS0_6memory15LoadWithoutCastENSI_16StoreWithoutCastEEEviT_T0_T2_T3_T4_T5_)
        /*0668*/ 	.word	0x00000000


	//----- nvinfo : EIATTR_MIN_STACK_SIZE
	.align		4
.L_311:
        /*066c*/ 	.byte	0x04, 0x12
        /*066e*/ 	.short	(.L_313 - .L_312)
	.align		4
.L_312:
        /*0670*/ 	.word	index@(_ZN2at6native29vectorized_elementwise_kernelILi2EZZZNS0_60_GLOBAL__N__171e0b9f_22_ActivationEluKernel_cu_f5210f67_353819elu_backward_kernelERNS_18TensorIteratorBaseERKN3c106ScalarES8_S8_bENKUlvE_clEvENKUlvE_clEvEUlddE_St5arrayIPcLm3EEEEviT0_T1_)
        /*0674*/ 	.word	0x00000000


	//----- nvinfo : EIATTR_MIN_STACK_SIZE
	.align		4
.L_313:
        /*0678*/ 	.byte	0x04, 0x12
        /*067a*/ 	.short	(.L_315 - .L_314)
	.align		4
.L_314:
        /*067c*/ 	.word	index@(_ZN2at6native29vectorized_elementwise_kernelILi4EZZZNS0_60_GLOBAL__N__171e0b9f_22_ActivationEluKernel_cu_f5210f67_353819elu_backward_kernelERNS_18TensorIteratorBaseERKN3c106ScalarES8_S8_bENKUlvE_clEvENKUlvE_clEvEUlddE_St5arrayIPcLm3EEEEviT0_T1_)
        /*0680*/ 	.word	0x00000000


	//----- nvinfo : EIATTR_MIN_STACK_SIZE
	.align		4
.L_315:
        /*0684*/ 	.byte	0x04, 0x12
        /*0686*/ 	.short	(.L_317 - .L_316)
	.align		4
.L_316:
        /*0688*/ 	.word	index@(_ZN2at6native29vectorized_elementwise_kernelILi8EZZZNS0_60_GLOBAL__N__171e0b9f_22_ActivationEluKernel_cu_f5210f67_353819elu_backward_kernelERNS_18TensorIteratorBaseERKN3c106ScalarES8_S8_bENKUlvE_clEvENKUlvE_clEvEUlddE_St5arrayIPcLm3EEEEviT0_T1_)
        /*068c*/ 	.word	0x00000000


	//----- nvinfo : EIATTR_MIN_STACK_SIZE
	.align		4
.L_317:
        /*0690*/ 	.byte	0x04, 0x12
        /*0692*/ 	.short	(.L_319 - .L_318)
	.align		4
.L_318:
        /*0694*/ 	.word	index@(_ZN2at6native18elementwise_kernelILi128ELi4EZNS0_15gpu_kernel_implIZZZNS0_60_GLOBAL__N__171e0b9f_22_ActivationEluKernel_cu_f5210f67_353810elu_kernelERNS_18TensorIteratorBaseERKN3c106ScalarES9_S9_ENKUlvE_clEvENKUlvE2_clEvEUlNS6_8BFloat16EE_EEvS5_RKT_EUliE_EEviT1_)
        /*0698*/ 	.word	0x00000000


	//----- nvinfo : EIATTR_MIN_STACK_SIZE
	.align		4
.L_319:
        /*069c*/ 	.byte	0x04, 0x12
        /*069e*/ 	.short	(.L_321 - .L_320)
	.align		4
.L_320:
        /*06a0*/ 	.word	index@(_ZN2at6native27unrolled_elementwise_kernelIZZZNS0_60_GLOBAL__N__171e0b9f_22_ActivationEluKernel_cu_f5210f67_353810elu_kernelERNS_18TensorIteratorBaseERKN3c106ScalarES8_S8_ENKUlvE_clEvENKUlvE2_clEvEUlNS5_8BFloat16EE_St5arrayIPcLm2EELi4E23TrivialOffsetCalculatorILi1EjESH_NS0_6memory12LoadWithCastILi1EEENSI_13StoreWithCastILi1EEEEEviT_T0_T2_T3_T4_T5_)
        /*06a4*/ 	.word	0x00000000


	//----- nvinfo : EIATTR_MIN_STACK_SIZE
	.align		4
.L_321:
        /*06a8*/ 	.byte	0x04, 0x12
        /*06aa*/ 	.short	(.L_323 - .L_322)
	.align		4
.L_322:
        /*06ac*/ 	.word	index@(_ZN2at6native18elementwise_kernelILi128ELi4EZNS0_22gpu_kernel_impl_nocastIZZZNS0_60_GLOBAL__N__171e0b9f_22_ActivationEluKernel_cu_f5210f67_353810elu_kernelERNS_18TensorIteratorBaseERKN3c106ScalarES9_S9_ENKUlvE_clEvENKUlvE2_clEvEUlNS6_8BFloat16EE_EEvS5_RKT_EUliE_EEviT1_)
        /*06b0*/ 	.word	0x00000000


	//----- nvinfo : EIATTR_MIN_STACK_SIZE
	.align		4
.L_323:
        /*06b4*/ 	.byte	0x04, 0x12
        /*06b6*/ 	.short	(.L_325 - .L_324)
	.align		4
.L_324:
        /*06b8*/ 	.word	index@(_ZN2at6native27unrolled_elementwise_kernelIZZZNS0_60_GLOBAL__N__171e0b9f_22_ActivationEluKernel_cu_f5210f67_353810elu_kernelERNS_18TensorIteratorBaseERKN3c106ScalarES8_S8_ENKUlvE_clEvENKUlvE2_clEvEUlNS5_8BFloat16EE_St5arrayIPcLm2EELi4E23TrivialOffsetCalculatorILi1EjESH_NS0_6memory15LoadWithoutCastENSI_16StoreWithoutCastEEEviT_T0_T2_T3_T4_T5_)
        /*06bc*/ 	.word	0x00000000


	//----- nvinfo : EIATTR_MIN_STACK_SIZE
	.align		4
.L_325:
        /*06c0*/ 	.byte	0x04, 0x12
        /*06c2*/ 	.short	(.L_327 - .L_326)
	.align		4
.L_326:
        /*06c4*/ 	.word	index@(_ZN2at6native29vectorized_elementwise_kernelILi2EZZZNS0_60_GLOBAL__N__171e0b9f_22_ActivationEluKernel_cu_f5210f67_353810elu_kernelERNS_18TensorIteratorBaseERKN3c106ScalarES8_S8_ENKUlvE_clEvENKUlvE2_clEvEUlNS5_8BFloat16EE_St5arrayIPcLm2EEEEviT0_T1_)
        /*06c8*/ 	.word	0x00000000


	//----- nvinfo : EIATTR_MIN_STACK_SIZE
	.align		4
.L_327:
        /*06cc*/ 	.byte	0x04, 0x12
        /*06ce*/ 	.short	(.L_329 - .L_328)
	.align		4
.L_328:
        /*06d0*/ 	.word	index@(_ZN2at6native29vectorized_elementwise_kernelILi4EZZZNS0_60_GLOBAL__N__171e0b9f_22_ActivationEluKernel_cu_f5210f67_353810elu_kernelERNS_18TensorIteratorBaseERKN3c106ScalarES8_S8_ENKUlvE_clEvENKUlvE2_clEvEUlNS5_8BFloat16EE_St5arrayIPcLm2EEEEviT0_T1_)
        /*06d4*/ 	.word	0x00000000


	//----- nvinfo : EIATTR_MIN_STACK_SIZE
	.align		4
.L_329:
        /*06d8*/ 	.byte	0x04, 0x12
        /*06da*/ 	.short	(.L_331 - .L_330)
	.align		4
.L_330:
        /*06dc*/ 	.word	index@(_ZN2at6native29vectorized_elementwise_kernelILi8EZZZNS0_60_GLOBAL__N__171e0b9f_22_ActivationEluKernel_cu_f5210f67_353810elu_kernelERNS_18TensorIteratorBaseERKN3c106ScalarES8_S8_ENKUlvE_clEvENKUlvE2_clEvEUlNS5_8BFloat16EE_St5arrayIPcLm2EEEEviT0_T1_)
        /*06e0*/ 	.word	0x00000000


	//----- nvinfo : EIATTR_MIN_STACK_SIZE
	.align		4
.L_331:
        /*06e4*/ 	.byte	0x04, 0x12
        /*06e6*/ 	.short	(.L_333 - .L_332)
	.align		4
.L_332:
        /*06e8*/ 	.word	index@(_ZN2at6native18elementwise_kernelILi128ELi4EZNS0_15gpu_kernel_implIZZZNS0_60_GLOBAL__N__171e0b9f_22_ActivationEluKernel_cu_f5210f67_353810elu_kernelERNS_18TensorIteratorBaseERKN3c106ScalarES9_S9_ENKUlvE_clEvENKUlvE1_clEvEUlNS6_4HalfEE_EEvS5_RKT_EUliE_EEviT1_)
        /*06ec*/ 	.word	0x00000000


	//----- nvinfo : EIATTR_MIN_STACK_SIZE
	.align		4
.L_333:
        /*06f0*/ 	.byte	0x04, 0x12
        /*06f2*/ 	.short	(.L_335 - .L_334)
	.align		4
.L_334:
        /*06f4*/ 	.word	index@(_ZN2at6native27unrolled_elementwise_kernelIZZZNS0_60_GLOBAL__N__171e0b9f_22_ActivationEluKernel_cu_f5210f67_353810elu_kernelERNS_18TensorIteratorBaseERKN3c106ScalarES8_S8_ENKUlvE_clEvENKUlvE1_clEvEUlNS5_4HalfEE_St5arrayIPcLm2EELi4E23TrivialOffsetCalculatorILi1EjESH_NS0_6memory12LoadWithCastILi1EEENSI_13StoreWithCastILi1EEEEEviT_T0_T2_T3_T4_T5_)
        /*06f8*/ 	.word	0x00000000


	//----- nvinfo : EIATTR_MIN_STACK_SIZE
	.align		4
.L_335:
        /*06fc*/ 	.byte	0x04, 0x12
        /*06fe*/ 	.short	(.L_337 - .L_336)
	.align		4
.L_336:
        /*0700*/ 	.word	index@(_ZN2at6native18elementwise_kernelILi128ELi4EZNS0_22gpu_kernel_impl_nocastIZZZNS0_60_GLOBAL__N__171e0b9f_22_ActivationEluKernel_cu_f5210f67_353810elu_kernelERNS_18TensorIteratorBaseERKN3c106ScalarES9_S9_ENKUlvE_clEvENKUlvE1_clEvEUlNS6_4HalfEE_EEvS5_RKT_EUliE_EEviT1_)
        /*0704*/ 	.word	0x00000000


	//----- nvinfo : EIATTR_MIN_STACK_SIZE
	.align		4
.L_337:
        /*0708*/ 	.byte	0x04, 0x12
        /*070a*/ 	.short	(.L_339 - .L_338)
	.align		4
.L_338:
        /*070c*/ 	.word	index@(_ZN2at6native27unrolled_elementwise_kernelIZZZNS0_60_GLOBAL__N__171e0b9f_22_ActivationEluKernel_cu_f5210f67_353810elu_kernelERNS_18TensorIteratorBaseERKN3c106ScalarES8_S8_ENKUlvE_clEvENKUlvE1_clEvEUlNS5_4HalfEE_St5arrayIPcLm2EELi4E23TrivialOffsetCalculatorILi1EjESH_NS0_6memory15LoadWithoutCastENSI_16StoreWithoutCastEEEviT_T0_T2_T3_T4_T5_)
        /*0710*/ 	.word	0x00000000


	//----- nvinfo : EIATTR_MIN_STACK_SIZE
	.align		4
.L_339:
        /*0714*/ 	.byte	0x04, 0x12
        /*0716*/ 	.short	(.L_341 - .L_340)
	.align		4
.L_340:
        /*0718*/ 	.word	index@(_ZN2at6native29vectorized_elementwise_kernelILi2EZZZNS0_60_GLOBAL__N__171e0b9f_22_ActivationEluKernel_cu_f5210f67_353810elu_kernelERNS_18TensorIteratorBaseERKN3c106ScalarES8_S8_ENKUlvE_clEvENKUlvE1_clEvEUlNS5_4HalfEE_St5arrayIPcLm2EEEEviT0_T1_)
        /*071c*/ 	.word	0x00000000


	//----- nvinfo : EIATTR_MIN_STACK_SIZE
	.align		4
.L_341:
        /*0720*/ 	.byte	0x04, 0x12
        /*0722*/ 	.short	(.L_343 - .L_342)
	.align		4
.L_342:
        /*0724*/ 	.word	index@(_ZN2at6native29vectorized_elementwise_kernelILi4EZZZNS0_60_GLOBAL__N__171e0b9f_22_ActivationEluKernel_cu_f5210f67_353810elu_kernelERNS_18TensorIteratorBaseERKN3c106ScalarES8_S8_ENKUlvE_clEvENKUlvE1_clEvEUlNS5_4HalfEE_St5arrayIPcLm2EEEEviT0_T1_)
        /*0728*/ 	.word	0x00000000


	//----- nvinfo : EIATTR_MIN_STACK_SIZE
	.align		4
.L_343:
        /*072c*/ 	.byte	0x04, 0x12
        /*072e*/ 	.short	(.L_345 - .L_344)
	.align		4
.L_344:
        /*0730*/ 	.word	index@(_ZN2at6native29vectorized_elementwise_kernelILi8EZZZNS0_60_GLOBAL__N__171e0b9f_22_ActivationEluKernel_cu_f5210f67_353810elu_kernelERNS_18TensorIteratorBaseERKN3c106ScalarES8_S8_ENKUlvE_clEvENKUlvE1_clEvEUlNS5_4HalfEE_St5arrayIPcLm2EEEEviT0_T1_)
        /*0734*/ 	.word	0x00000000


	//----- nvinfo : EIATTR_MIN_STACK_SIZE
	.align		4
.L_345:
        /*0738*/ 	.byte	0x04, 0x12
        /*073a*/ 	.short	(.L_347 - .L_346)
	.align		4
.L_346:
        /*073c*/ 	.word	index@(_ZN2at6native18elementwise_kernelILi128ELi4EZNS0_15gpu_kernel_implIZZZNS0_60_GLOBAL__N__171e0b9f_22_ActivationEluKernel_cu_f5210f67_353810elu_kernelERNS_18TensorIteratorBaseERKN3c106ScalarES9_S9_ENKUlvE_clEvENKUlvE0_clEvEUlfE_EEvS5_RKT_EUliE_EEviT1_)
        /*0740*/ 	.word	0x00000000


	//----- nvinfo : EIATTR_MIN_STACK_SIZE
	.align		4
.L_347:
        /*0744*/ 	.byte	0x04, 0x12
        /*0746*/ 	.short	(.L_349 - .L_348)
	.align		4
.L_348:
        /*0748*/ 	.word	index@(_ZN2at6native27unrolled_elementwise_kernelIZZZNS0_60_GLOBAL__N__171e0b9f_22_ActivationEluKernel_cu_f5210f67_353810elu_kernelERNS_18TensorIteratorBaseERKN3c106ScalarES8_S8_ENKUlvE_clEvENKUlvE0_clEvEUlfE_St5arrayIPcLm2EELi4E23TrivialOffsetCalculatorILi1EjESG_NS0_6memory12LoadWithCastILi1EEENSH_13StoreWithCastILi1EEEEEviT_T0_T2_T3_T4_T5_)
        /*074c*/ 	.word	0x00000000


	//----- nvinfo : EIATTR_MIN_STACK_SIZE
	.align		4
.L_349:
        /*0750*/ 	.byte	0x04, 0x12
        /*0752*/ 	.short	(.L_351 - .L_350)
	.align		4
.L_350:
        /*0754*/ 	.word	index@(_ZN2at6native18elementwise_kernelILi128ELi2EZNS0_22gpu_kernel_impl_nocastIZZZNS0_60_GLOBAL__N__171e0b9f_22_ActivationEluKernel_cu_f5210f67_353810elu_kernelERNS_18TensorIteratorBaseERKN3c106ScalarES9_S9_ENKUlvE_clEvENKUlvE0_clEvEUlfE_EEvS5_RKT_EUliE_EEviT1_)
        /*0758*/ 	.word	0x00000000


	//----- nvinfo : EIATTR_MIN_STACK_SIZE
	.align		4
.L_351:
        /*075c*/ 	.byte	0x04, 0x12
        /*075e*/ 	.short	(.L_353 - .L_352)
	.align		4
.L_352:
        /*0760*/ 	.word	index@(_ZN2at6native27unrolled_elementwise_kernelIZZZNS0_60_GLOBAL__N__171e0b9f_22_ActivationEluKernel_cu_f5210f67_353810elu_kernelERNS_18TensorIteratorBaseERKN3c106ScalarES8_S8_ENKUlvE_clEvENKUlvE0_clEvEUlfE_St5arrayIPcLm2EELi4E23TrivialOffsetCalculatorILi1EjESG_NS0_6memory15LoadWithoutCastENSH_16StoreWithoutCastEEEviT_T0_T2_T3_T4_T5_)
        /*0764*/ 	.word	0x00000000


	//----- nvinfo : EIATTR_MIN_STACK_SIZE
	.align		4
.L_353:
        /*0768*/ 	.byte	0x04, 0x12
        /*076a*/ 	.short	(.L_355 - .L_354)
	.align		4
.L_354:
        /*076c*/ 	.word	index@(_ZN2at6native29vectorized_elementwise_kernelILi2EZZZNS0_60_GLOBAL__N__171e0b9f_22_ActivationEluKernel_cu_f5210f67_353810elu_kernelERNS_18TensorIteratorBaseERKN3c106ScalarES8_S8_ENKUlvE_clEvENKUlvE0_clEvEUlfE_St5arrayIPcLm2EEEEviT0_T1_)
        /*0770*/ 	.word	0x00000000


	//----- nvinfo : EIATTR_MIN_STACK_SIZE
	.align		4
.L_355:
        /*0774*/ 	.byte	0x04, 0x12
        /*0776*/ 	.short	(.L_357 - .L_356)
	.align		4
.L_356:
        /*0778*/ 	.word	index@(_ZN2at6native29vectorized_elementwise_kernelILi4EZZZNS0_60_GLOBAL__N__171e0b9f_22_ActivationEluKernel_cu_f5210f67_353810elu_kernelERNS_18TensorIteratorBaseERKN3c106ScalarES8_S8_ENKUlvE_clEvENKUlvE0_clEvEUlfE_St5arrayIPcLm2EEEEviT0_T1_)
        /*077c*/ 	.word	0x00000000


	//----- nvinfo : EIATTR_MIN_STACK_SIZE
	.align		4
.L_357:
        /*0780*/ 	.byte	0x04, 0x12
        /*0782*/ 	.short	(.L_359 - .L_358)
	.align		4
.L_358:
        /*0784*/ 	.word	index@(_ZN2at6native29vectorized_elementwise_kernelILi8EZZZNS0_60_GLOBAL__N__171e0b9f_22_ActivationEluKernel_cu_f5210f67_353810elu_kernelERNS_18TensorIteratorBaseERKN3c106ScalarES8_S8_ENKUlvE_clEvENKUlvE0_clEvEUlfE_St5arrayIPcLm2EEEEviT0_T1_)
        /*0788*/ 	.word	0x00000000


	//----- nvinfo : EIATTR_MIN_STACK_SIZE
	.align		4
.L_359:
        /*078c*/ 	.byte	0x04, 0x12
        /*078e*/ 	.short	(.L_361 - .L_360)
	.align		4
.L_360:
        /*0790*/ 	.word	index@(_ZN2at6native18elementwise_kernelILi128ELi4EZNS0_15gpu_kernel_implIZZZNS0_60_GLOBAL__N__171e0b9f_22_ActivationEluKernel_cu_f5210f67_353810elu_kernelERNS_18TensorIteratorBaseERKN3c106ScalarES9_S9_ENKUlvE_clEvENKUlvE_clEvEUldE_EEvS5_RKT_EUliE_EEviT1_)
        /*0794*/ 	.word	0x00000000


	//----- nvinfo : EIATTR_MIN_STACK_SIZE
	.align		4
.L_361:
        /*0798*/ 	.byte	0x04, 0x12
        /*079a*/ 	.short	(.L_363 - .L_362)
	.align		4
.L_362:
        /*079c*/ 	.word	index@(_ZN2at6native27unrolled_elementwise_kernelIZZZNS0_60_GLOBAL__N__171e0b9f_22_ActivationEluKernel_cu_f5210f67_353810elu_kernelERNS_18TensorIteratorBaseERKN3c106ScalarES8_S8_ENKUlvE_clEvENKUlvE_clEvEUldE_St5arrayIPcLm2EELi4E23TrivialOffsetCalculatorILi1EjESG_NS0_6memory12LoadWithCastILi1EEENSH_13StoreWithCastILi1EEEEEviT_T0_T2_T3_T4_T5_)
        /*07a0*/ 	.word	0x00000000


	//----- nvinfo : EIATTR_MIN_STACK_SIZE
	.align		4
.L_363:
        /*07a4*/ 	.byte	0x04, 0x12
        /*07a6*/ 	.short	(.L_365 - .L_364)
	.align		4
.L_364:
        /*07a8*/ 	.word	index@(_ZN2at6native18elementwise_kernelILi128ELi2EZNS0_22gpu_kernel_impl_nocastIZZZNS0_60_GLOBAL__N__171e0b9f_22_ActivationEluKernel_cu_f5210f67_353810elu_kernelERNS_18TensorIteratorBaseERKN3c106ScalarES9_S9_ENKUlvE_clEvENKUlvE_clEvEUldE_EEvS5_RKT_EUliE_EEviT1_)
        /*07ac*/ 	.word	0x00000000


	//----- nvinfo : EIATTR_MIN_STACK_SIZE
	.align		4
.L_365:
        /*07b0*/ 	.byte	0x04, 0x12
        /*07b2*/ 	.short	(.L_367 - .L_366)
	.align		4
.L_366:
        /*07b4*/ 	.word	index@(_ZN2at6native27unrolled_elementwise_kernelIZZZNS0_60_GLOBAL__N__171e0b9f_22_ActivationEluKernel_cu_f5210f67_353810elu_kernelERNS_18TensorIteratorBaseERKN3c106ScalarES8_S8_ENKUlvE_clEvENKUlvE_clEvEUldE_St5arrayIPcLm2EELi4E23TrivialOffsetCalculatorILi1EjESG_NS0_6memory15LoadWithoutCastENSH_16StoreWithoutCastEEEviT_T0_T2_T3_T4_T5_)
        /*07b8*/ 	.word	0x00000000


	//----- nvinfo : EIATTR_MIN_STACK_SIZE
	.align		4
.L_367:
        /*07bc*/ 	.byte	0x04, 0x12
        /*07be*/ 	.short	(.L_369 - .L_368)
	.align		4
.L_368:
        /*07c0*/ 	.word	index@(_ZN2at6native29vectorized_elementwise_kernelILi2EZZZNS0_60_GLOBAL__N__171e0b9f_22_ActivationEluKernel_cu_f5210f67_353810elu_kernelERNS_18TensorIteratorBaseERKN3c106ScalarES8_S8_ENKUlvE_clEvENKUlvE_clEvEUldE_St5arrayIPcLm2EEEEviT0_T1_)
        /*07c4*/ 	.word	0x00000000


	//----- nvinfo : EIATTR_MIN_STACK_SIZE
	.align		4
.L_369:
        /*07c8*/ 	.byte	0x04, 0x12
        /*07ca*/ 	.short	(.L_371 - .L_370)
	.align		4
.L_370:
        /*07cc*/ 	.word	index@(_ZN2at6native29vectorized_elementwise_kernelILi4EZZZNS0_60_GLOBAL__N__171e0b9f_22_ActivationEluKernel_cu_f5210f67_353810elu_kernelERNS_18TensorIteratorBaseERKN3c106ScalarES8_S8_ENKUlvE_clEvENKUlvE_clEvEUldE_St5arrayIPcLm2EEEEviT0_T1_)
        /*07d0*/ 	.word	0x00000000


	//----- nvinfo : EIATTR_MIN_STACK_SIZE
	.align		4
.L_371:
        /*07d4*/ 	.byte	0x04, 0x12
        /*07d6*/ 	.short	(.L_373 - .L_372)
	.align		4
.L_372:
        /*07d8*/ 	.word	index@(_ZN2at6native29vectorized_elementwise_kernelILi8EZZZNS0_60_GLOBAL__N__171e0b9f_22_ActivationEluKernel_cu_f5210f67_353810elu_kernelERNS_18TensorIteratorBaseERKN3c106ScalarES8_S8_ENKUlvE_clEvENKUlvE_clEvEUldE_St5arrayIPcLm2EEEEviT0_T1_)
        /*07dc*/ 	.word	0x00000000
.L_373:


//--------------------- .nv.compat                --------------------------
	.section	.nv.compat,"",@"SHT_CUDA_COMPAT_INFO"
	.align	4
        /*0000*/ 	.byte	0x02, 0x09, 0x00, 0x00, 0x02, 0x02, 0x01, 0x00, 0x02, 0x05, 0x05, 0x00, 0x03, 0x07, 0x01, 0x01
        /*0010*/ 	.byte	0x02, 0x03, 0x00, 0x00, 0x02, 0x06, 0x01, 0x00, 0x04, 0x0b, 0x08, 0x00, 0x00, 0x00, 0x00, 0x00
        /*0020*/ 	.byte	0x00, 0x00, 0x00, 0x00


//--------------------- .nv.info._ZN2at6native18elementwise_kernelILi128ELi4EZNS0_15gpu_kernel_implIZZZNS0_60_GLOBAL__N__171e0b9f_22_ActivationEluKernel_cu_f5210f67_353819elu_backward_kernelERNS_18TensorIteratorBaseERKN3c106ScalarES9_S9_bENKUlvE_clEvENKUlvE2_clEvEUlNS6_8BFloat16ESC_E_EEvS5_RKT_EUliE_EEviT1_ --------------------------
	.section	.nv.info._ZN2at6native18elementwise_kernelILi128ELi4EZNS0_15gpu_kernel_implIZZZNS0_60_GLOBAL__N__171e0b9f_22_ActivationEluKernel_cu_f5210f67_353819elu_backward_kernelERNS_18TensorIteratorBaseERKN3c106ScalarES9_S9_bENKUlvE_clEvENKUlvE2_clEvEUlNS6_8BFloat16ESC_E_EEvS5_RKT_EUliE_EEviT1_,"",@"SHT_CUDA_INFO"
	.sectionflags	@""
	.align	4


	//----- nvinfo : EIATTR_CUDA_API_VERSION
	.align		4
        /*0000*/ 	.byte	0x04, 0x37
        /*0002*/ 	.short	(.L_375 - .L_374)
.L_374:
        /*0004*/ 	.word	0x00000082


	//----- nvinfo : EIATTR_KPARAM_INFO
	.align		4
.L_375:
        /*0008*/ 	.byte	0x04, 0x17
        /*000a*/ 	.short	(.L_377 - .L_376)
.L_376:
        /*000c*/ 	.word	0x00000000
        /*0010*/ 	.short	0x0001
        /*0012*/ 	.short	0x0008
        /*0014*/ 	.byte	0x00, 0xf0, 0x81, 0x0a


	//----- nvinfo : EIATTR_KPARAM_INFO
	.align		4
.L_377:
        /*0018*/ 	.byte	0x04, 0x17
        /*001a*/ 	.short	(.L_379 - .L_378)
.L_378:
        /*001c*/ 	.word	0x00000000
        /*0020*/ 	.short	0x0000
        /*0022*/ 	.short	0x0000
        /*0024*/ 	.byte	0x00, 0xf0, 0x11, 0x00


	//----- nvinfo : EIATTR_SPARSE_MMA_MASK
	.align		4
.L_379:
        /*0028*/ 	.byte	0x03, 0x50
        /*002a*/ 	.short	0x0000


	//----- nvinfo : EIATTR_MAXREG_COUNT
	.align		4
        /*002c*/ 	.byte	0x03, 0x1b
        /*002e*/ 	.short	0x0080


	//----- nvinfo : EIATTR_EXTERNS
	.align		4
        /*0030*/ 	.byte	0x04, 0x0f
        /*0032*/ 	.short	(.L_381 - .L_380)


	//   ....[0]....
	.align		4
.L_380:
        /*0034*/ 	.word	index@(__assertfail)


	//----- nvinfo : EIATTR_MERCURY_ISA_VERSION
	.align		4
.L_381:
        /*0038*/ 	.byte	0x03, 0x5f
        /*003a*/ 	.short	0x0101


	//----- nvinfo : EIATTR_SYSCALL_OFFSETS
	.align		4
        /*003c*/ 	.byte	0x04, 0x46
        /*003e*/ 	.short	(.L_383 - .L_382)


	//   ....[0]....
.L_382:
        /*0040*/ 	.word	0x000026f0


	//   ....[1]....
        /*0044*/ 	.word	0x000036c0


	//   ....[2]....
        /*0048*/ 	.word	0x00004810


	//   ....[3]....
        /*004c*/ 	.word	0x00006f50


	//   ....[4]....
        /*0050*/ 	.word	0x00007f20


	//   ....[5]....
        /*0054*/ 	.word	0x00009070


	//   ....[6]....
        /*0058*/ 	.word	0x0000b7a0


	//   ....[7]....
        /*005c*/ 	.word	0x0000c770


	//   ....[8]....
        /*0060*/ 	.word	0x0000d8c0


	//   ....[9]....
        /*0064*/ 	.word	0x0000ffe0


	//   ....[10]....
        /*0068*/ 	.word	0x00010fb0


	//   ....[11]....
        /*006c*/ 	.word	0x00012100


	//----- nvinfo : EIATTR_EXIT_INSTR_OFFSETS
	.align		4
.L_383:
        /*0070*/ 	.byte	0x04, 0x1c
        /*0072*/ 	.short	(.L_385 - .L_384)


	//   ....[0]....
.L_384:
        /*0074*/ 	.word	0x0000d990


	//   ....[1]....
        /*0078*/ 	.word	0x00011330


	//   ....[2]....
        /*007c*/ 	.word	0x00011370


	//   ....[3]....
        /*0080*/ 	.word	0x00011410


	//   ....[4]....
        /*0084*/ 	.word	0x00011450


	//   ....[5]....
        /*0088*/ 	.word	0x00011490


	//   ....[6]....
        /*008c*/ 	.word	0x00011520


	//   ....[7]....
        /*0090*/ 	.word	0x00011560


	//   ....[8]....
        /*0094*/ 	.word	0x00011600


	//   ....[9]....
        /*0098*/ 	.word	0x00011650


	//   ....[10]....
        /*009c*/ 	.word	0x000116a0


	//   ....[11]....
        /*00a0*/ 	.word	0x00011770


	//   ....[12]....
        /*00a4*/ 	.word	0x000117d0


	//   ....[13]....
        /*00a8*/ 	.word	0x00011960


	//   ....[14]....
        /*00ac*/ 	.word	0x00011ac0


	//   ....[15]....
        /*00b0*/ 	.word	0x00011ae0


	//   ....[16]....
        /*00b4*/ 	.word	0x00011ba0


	//   ....[17]....
        /*00b8*/ 	.word	0x00011d20


	//   ....[18]....
        /*00bc*/ 	.word	0x00011ea0


	//   ....[19]....
        /*00c0*/ 	.word	0x00012000


	//   ....[20]....
        /*00c4*/ 	.word	0x00012110


	//   ....[21]....
        /*00c8*/ 	.word	0x00012150


	//   ....[22]....
        /*00cc*/ 	.word	0x00012190


	//----- nvinfo : EIATTR_MAX_THREADS
	.align		4
.L_385:
        /*00d0*/ 	.byte	0x04, 0x05
        /*00d2*/ 	.short	(.L_387 - .L_386)
.L_386:
        /*00d4*/ 	.word	0x00000080
        /*00d8*/ 	.word	0x00000001
        /*00dc*/ 	.word	0x00000001


	//----- nvinfo : EIATTR_CRS_STACK_SIZE
	.align		4
.L_387:
        /*00e0*/ 	.byte	0x04, 0x1e
        /*00e2*/ 	.short	(.L_389 - .L_388)
.L_388:
        /*00e4*/ 	.word	0x00000000


	//----- nvinfo : EIATTR_CBANK_PARAM_SIZE
	.align		4
.L_389:
        /*00e8*/ 	.byte	0x03, 0x19
        /*00ea*/ 	.short	0x02a8


	//----- nvinfo : EIATTR_PARAM_CBANK
	.align		4
        /*00ec*/ 	.byte	0x04, 0x0a
        /*00ee*/ 	.short	(.L_391 - .L_390)
	.align		4
.L_390:
        /*00f0*/ 	.word	index@(.nv.constant0._ZN2at6native18elementwise_kernelILi128ELi4EZNS0_15gpu_kernel_implIZZZNS0_60_GLOBAL__N__171e0b9f_22_ActivationEluKernel_cu_f5210f67_353819elu_backward_kernelERNS_18TensorIteratorBaseERKN3c106ScalarES9_S9_bENKUlvE_clEvENKUlvE2_clEvEUlNS6_8BFloat16ESC_E_EEvS5_RKT_EUliE_EEviT1_)
        /*00f4*/ 	.short	0x0210
        /*00f6*/ 	.short	0x02a8


	//----- nvinfo : EIATTR_SW_WAR
	.align		4
.L_391:
        /*00f8*/ 	.byte	0x04, 0x36
        /*00fa*/ 	.short	(.L_393 - .L_392)
.L_392:
        /*00fc*/ 	.word	0x00000008
.L_393:


//--------------------- .nv.info._ZN2at6native27unrolled_elementwise_kernelIZZZNS0_60_GLOBAL__N__171e0b9f_22_ActivationEluKernel_cu_f5210f67_353819elu_backward_kernelERNS_18TensorIteratorBaseERKN3c106ScalarES8_S8_bENKUlvE_clEvENKUlvE2_clEvEUlNS5_8BFloat16ESB_E_St5arrayIPcLm3EELi4E23TrivialOffsetCalculatorILi2EjESG_ILi1EjENS0_6memory12LoadWithCastILi2EEENSJ_13StoreWithCastILi1EEEEEviT_T0_T2_T3_T4_T5_ --------------------------
	.section	.nv.info._ZN2at6native27unrolled_elementwise_kernelIZZZNS0_60_GLOBAL__N__171e0b9f_22_ActivationEluKernel_cu_f5210f67_353819elu_backward_kernelERNS_18TensorIteratorBaseERKN3c106ScalarES8_S8_bENKUlvE_clEvENKUlvE2_clEvEUlNS5_8BFloat16ESB_E_St5arrayIPcLm3EELi4E23TrivialOffsetCalculatorILi2EjESG_ILi1EjENS0_6memory12LoadWithCastILi2EEENSJ_13StoreWithCastILi1EEEEEviT_T0_T2_T3_T4_T5_,"",@"SHT_CUDA_INFO"
	.sectionflags	@""
	.align	4


	//----- nvinfo : EIATTR_CUDA_API_VERSION
	.align		4
        /*0000*/ 	.byte	0x04, 0x37
        /*0002*/ 	.short	(.L_395 - .L_394)
.L_394:
        /*0004*/ 	.word	0x00000082


	//----- nvinfo : EIATTR_KPARAM_INFO
	.align		4
.L_395:
        /*0008*/ 	.byte	0x04, 0x17
        /*000a*/ 	.short	(.L_397 - .L_396)
.L_396:
        /*000c*/ 	.word	0x00000000
        /*0010*/ 	.short	0x0006
        /*0012*/ 	.short	0x0048
        /*0014*/ 	.byte	0x00, 0xf0, 0x21, 0x00


	//----- nvinfo : EIATTR_KPARAM_INFO
	.align		4
.L_397:
        /*0018*/ 	.byte	0x04, 0x17
        /*001a*/ 	.short	(.L_399 - .L_398)
.L_398:
        /*001c*/ 	.word	0x00000000
        /*0020*/ 	.short	0x0005
        /*0022*/ 	.short	0x003c
        /*0024*/ 	.byte	0x00, 0xf0, 0x31, 0x00


	//----- nvinfo : EIATTR_KPARAM_INFO
	.align		4
.L_399:
        /*0028*/ 	.byte	0x04, 0x17
        /*002a*/ 	.short	(.L_401 - .L_400)
.L_400:
        /*002c*/ 	.word	0x00000000
        /*0030*/ 	.short	0x0004
        /*0032*/ 	.short	0x0039
        /*0034*/ 	.byte	0x00, 0xf0, 0x05, 0x00


	//----- nvinfo : EIATTR_KPARAM_INFO
	.align		4
.L_401:
        /*0038*/ 	.byte	0x04, 0x17
        /*003a*/ 	.short	(.L_403 - .L_402)
.L_402:
        /*003c*/ 	.word	0x00000000
        /*0040*/ 	.short	0x0003
        /*0042*/ 	.short	0x0038
        /*0044*/ 	.byte	0x00, 0xf0, 0x05, 0x00


	//----- nvinfo : EIATTR_KPARAM_INFO
	.align		4
.L_403:
        /*0048*/ 	.byte	0x04, 0x17
        /*004a*/ 	.short	(.L_405 - .L_404)
.L_404:
        /*004c*/ 	.word	0x00000000
        /*0050*/ 	.short	0x0002
        /*0052*/ 	.short	0x0020
        /*0054*/ 	.byte	0x00, 0xf0, 0x61, 0x00


	//----- nvinfo : EIATTR_KPARAM_INFO
	.align		4
.L_405:
        /*0058*/ 	.byte	0x04, 0x17
        /*005a*/ 	.short	(.L_407 - .L_406)
.L_406:
        /*005c*/ 	.word	0x00000000
        /*0060*/ 	.short	0x0001
        /*0062*/ 	.short	0x0008
        /*0064*/ 	.byte	0x00, 0xf0, 0x61, 0x00


	//----- nvinfo : EIATTR_KPARAM_INFO
	.align		4
.L_407:
        /*0068*/ 	.byte	0x04, 0x17
        /*006a*/ 	.short	(.L_409 - .L_408)
.L_408:
        /*006c*/ 	.word	0x00000000
        /*0070*/ 	.short	0x0000
        /*0072*/ 	.short	0x0000
        /*0074*/ 	.byte	0x00, 0xf0, 0x11, 0x00


	//----- nvinfo : EIATTR_SPARSE_MMA_MASK
	.align		4
.L_409:
        /*0078*/ 	.byte	0x03, 0x50
        /*007a*/ 	.short	0x0000


	//----- nvinfo : EIATTR_MAXREG_COUNT
	.align		4
        /*007c*/ 	.byte	0x03, 0x1b
        /*007e*/ 	.short	0x00ff


	//----- nvinfo : EIATTR_EXTERNS
	.align		4
        /*0080*/ 	.byte	0x04, 0x0f
        /*0082*/ 	.short	(.L_411 - .L_410)


	//   ....[0]....
	.align		4
.L_410:
        /*0084*/ 	.word	index@(__assertfail)


	//----- nvinfo : EIATTR_MERCURY_ISA_VERSION
	.align		4
.L_411:
        /*0088*/ 	.byte	0x03, 0x5f
        /*008a*/ 	.short	0x0101


	//----- nvinfo : EIATTR_SYSCALL_OFFSETS
	.align		4
        /*008c*/ 	.byte	0x04, 0x46
        /*008e*/ 	.short	(.L_413 - .L_412)


	//   ....[0]....
.L_412:
        /*0090*/ 	.word	0x000010f0


	//   ....[1]....
        /*0094*/ 	.word	0x000021b0


	//   ....[2]....
        /*0098*/ 	.word	0x000032f0


	//   ....[3]....
        /*009c*/ 	.word	0x000043b0


	//   ....[4]....
        /*00a0*/ 	.word	0x00005500


	//   ....[5]....
        /*00a4*/ 	.word	0x000065d0


	//   ....[6]....
        /*00a8*/ 	.word	0x00007700


	//   ....[7]....
        /*00ac*/ 	.word	0x000086e0


	//   ....[8]....
        /*00b0*/ 	.word	0x0000a0d0


	//   ....[9]....
        /*00b4*/ 	.word	0x0000b0d0


	//   ....[10]....
        /*00b8*/ 	.word	0x0000c0b0


	//   ....[11]....
        /*00bc*/ 	.word	0x0000d090


	//----- nvinfo : EIATTR_EXIT_INSTR_OFFSETS
	.align		4
.L_413:
        /*00c0*/ 	.byte	0x04, 0x1c
        /*00c2*/ 	.short	(.L_415 - .L_414)


	//   ....[0]....
.L_414:
        /*00c4*/ 	.word	0x0000c170


	//   ....[1]....
        /*00c8*/ 	.word	0x0000c2c0


	//   ....[2]....
        /*00cc*/ 	.word	0x0000c300


	//   ....[3]....
        /*00d0*/ 	.word	0x0000c3a0


	//   ....[4]....
        /*00d4*/ 	.word	0x0000c3e0


	//   ....[5]....
        /*00d8*/ 	.word	0x0000c420


	//   ....[6]....
        /*00dc*/ 	.word	0x0000c4b0


	//   ....[7]....
        /*00e0*/ 	.word	0x0000c4f0


	//   ....[8]....
        /*00e4*/ 	.word	0x0000c590


	//   ....[9]....
        /*00e8*/ 	.word	0x0000c5e0


	//   ....[10]....
        /*00ec*/ 	.word	0x0000c630


	//   ....[11]....
        /*00f0*/ 	.word	0x0000c700


	//   ....[12]....
        /*00f4*/ 	.word	0x0000c760


	//   ....[13]....
        /*00f8*/ 	.word	0x0000c8f0


	//   ....[14]....
        /*00fc*/ 	.word	0x0000ca50


	//   ....[15]....
        /*0100*/ 	.word	0x0000ca70


	//   ....[16]....
        /*0104*/ 	.word	0x0000cb30


	//   ....[17]....
        /*0108*/ 	.word	0x0000ccb0


	//   ....[18]....
        /*010c*/ 	.word	0x0000ce30


	//   ....[19]....
        /*0110*/ 	.word	0x0000cf90


	//   ....[20]....
        /*0114*/ 	.word	0x0000d0a0


	//   ....[21]....
        /*0118*/ 	.word	0x0000d0e0


	//   ....[22]....
        /*011c*/ 	.word	0x0000d120


	//----- nvinfo : EIATTR_MAX_THREADS
	.align		4
.L_415:
        /*0120*/ 	.byte	0x04, 0x05
        /*0122*/ 	.short	(.L_417 - .L_416)
.L_416:
        /*0124*/ 	.word	0x00000080
        /*0128*/ 	.word	0x00000001
        /*012c*/ 	.word	0x00000001


	//----- nvinfo : EIATTR_CRS_STACK_SIZE
	.align		4
.L_417:
        /*0130*/ 	.byte	0x04, 0x1e
        /*0132*/ 	.short	(.L_419 - .L_418)
.L_418:
        /*0134*/ 	.word	0x00000000


	//----- nvinfo : EIATTR_CBANK_PARAM_SIZE
	.align		4
.L_419:
        /*0138*/ 	.byte	0x03, 0x19
        /*013a*/ 	.short	0x0050


	//----- nvinfo : EIATTR_PARAM_CBANK
	.align		4
        /*013c*/ 	.byte	0x04, 0x0a
        /*013e*/ 	.short	(.L_421 - .L_420)
	.align		4
.L_420:
        /*0140*/ 	.word	index@(.nv.constant0._ZN2at6native27unrolled_elementwise_kernelIZZZNS0_60_GLOBAL__N__171e0b9f_22_ActivationEluKernel_cu_f5210f67_353819elu_backward_kernelERNS_18TensorIteratorBaseERKN3c106ScalarES8_S8_bENKUlvE_clEvENKUlvE2_clEvEUlNS5_8BFloat16ESB_E_St5arrayIPcLm3EELi4E23TrivialOffsetCalculatorILi2EjESG_ILi1EjENS0_6memory12LoadWithCastILi2EEENSJ_13StoreWithCastILi1EEEEEviT_T0_T2_T3_T4_T5_)
        /*0144*/ 	.short	0x0210
        /*0146*/ 	.short	0x0050


	//----- nvinfo : EIATTR_SW_WAR
	.align		4
.L_421:
        /*0148*/ 	.byte	0x04, 0x36
        /*014a*/ 	.short	(.L_423 - .L_422)
.L_422:
        /*014c*/ 	.word	0x00000008
.L_423:


//--------------------- .nv.info._ZN2at6native18elementwise_kernelILi128ELi4EZNS0_22gpu_kernel_impl_nocastIZZZNS0_60_GLOBAL__N__171e0b9f_22_ActivationEluKernel_cu_f5210f67_353819elu_backward_kernelERNS_18TensorIteratorBaseERKN3c106ScalarES9_S9_bENKUlvE_clEvENKUlvE2_clEvEUlNS6_8BFloat16ESC_E_EEvS5_RKT_EUliE_EEviT1_ --------------------------
	.section	.nv.info._ZN2at6native18elementwise_kernelILi128ELi4EZNS0_22gpu_kernel_impl_nocastIZZZNS0_60_GLOBAL__N__171e0b9f_22_ActivationEluKernel_cu_f5210f67_353819elu_backward_kernelERNS_18TensorIteratorBaseERKN3c106ScalarES9_S9_bENKUlvE_clEvENKUlvE2_clEvEUlNS6_8BFloat16ESC_E_EEvS5_RKT_EUliE_EEviT1_,"",@"SHT_CUDA_INFO"
	.sectionflags	@""
	.align	4


	//----- nvinfo : EIATTR_CUDA_API_VERSION
	.align		4
        /*0000*/ 	.byte	0x04, 0x37
        /*0002*/ 	.short	(.L_425 - .L_424)
.L_424:
        /*0004*/ 	.word	0x00000082


	//----- nvinfo : EIATTR_KPARAM_INFO
	.align		4
.L_425:
        /*0008*/ 	.byte	0x04, 0x17
        /*000a*/ 	.short	(.L_427 - .L_426)
.L_426:
        /*000c*/ 	.word	0x00000000
        /*0010*/ 	.short	0x0001
        /*0012*/ 	.short	0x0008
        /*0014*/ 	.byte	0x00, 0xf0, 0x61, 0x0a


	//----- nvinfo : EIATTR_KPARAM_INFO
	.align		4
.L_427:
        /*0018*/ 	.byte	0x04, 0x17
        /*001a*/ 	.short	(.L_429 - .L_428)
.L_428:
        /*001c*/ 	.word	0x00000000
        /*0020*/ 	.short	0x0000
        /*0022*/ 	.short	0x0000
        /*0024*/ 	.byte	0x00, 0xf0, 0x11, 0x00


	//----- nvinfo : EIATTR_SPARSE_MMA_MASK
	.align		4
.L_429:
        /*0028*/ 	.byte	0x03, 0x50
        /*002a*/ 	.short	0x0000


	//----- nvinfo : EIATTR_MAXREG_COUNT
	.align		4
        /*002c*/ 	.byte	0x03, 0x1b
        /*002e*/ 	.short	0x0080


	//----- nvinfo : EIATTR_MERCURY_ISA_VERSION
	.align		4
        /*0030*/ 	.byte	0x03, 0x5f
        /*0032*/ 	.short	0x0101


	//----- nvinfo : EIATTR_EXIT_INSTR_OFFSETS
	.align		4
        /*0034*/ 	.byte	0x04, 0x1c
        /*0036*/ 	.short	(.L_431 - .L_430)


	//   ....[0]....
.L_430:
        /*0038*/ 	.word	0x00004b00


	//   ....[1]....
        /*003c*/ 	.word	0x000063a0


	//----- nvinfo : EIATTR_MAX_THREADS
	.align		4
.L_431:
        /*0040*/ 	.byte	0x04, 0x05
        /*0042*/ 	.short	(.L_433 - .L_432)
.L_432:
        /*0044*/ 	.word	0x00000080
        /*0048*/ 	.word	0x00000001
        /*004c*/ 	.word	0x00000001


	//----- nvinfo : EIATTR_CRS_STACK_SIZE
	.align		4
.L_433:
        /*0050*/ 	.byte	0x04, 0x1e
        /*0052*/ 	.short	(.L_435 - .L_434)
.L_434:
        /*0054*/ 	.word	0x00000000


	//----- nvinfo : EIATTR_CBANK_PARAM_SIZE
	.align		4
.L_435:
        /*0058*/ 	.byte	0x03, 0x19
        /*005a*/ 	.short	0x02a0


	//----- nvinfo : EIATTR_PARAM_CBANK
	.align		4
        /*005c*/ 	.byte	0x04, 0x0a
        /*005e*/ 	.short	(.L_437 - .L_436)
	.align		4
.L_436:
        /*0060*/ 	.word	index@(.nv.constant0._ZN2at6native18elementwise_kernelILi128ELi4EZNS0_22gpu_kernel_impl_nocastIZZZNS0_60_GLOBAL__N__171e0b9f_22_ActivationEluKernel_cu_f5210f67_353819elu_backward_kernelERNS_18TensorIteratorBaseERKN3c106ScalarES9_S9_bENKUlvE_clEvENKUlvE2_clEvEUlNS6_8BFloat16ESC_E_EEvS5_RKT_EUliE_EEviT1_)
        /*0064*/ 	.short	0x0210
        /*0066*/ 	.short	0x02a0


	//----- nvinfo : EIATTR_SW_WAR
	.align		4
.L_437:
        /*0068*/ 	.byte	0x04, 0x36
        /*006a*/ 	.short	(.L_439 - .L_438)
.L_438:
        /*006c*/ 	.word	0x00000008
.L_439:


//--------------------- .nv.info._ZN2at6native27unrolled_elementwise_kernelIZZZNS0_60_GLOBAL__N__171e0b9f_22_ActivationEluKernel_cu_f5210f67_353819elu_backward_kernelERNS_18TensorIteratorBaseERKN3c106ScalarES8_S8_bENKUlvE_clEvENKUlvE2_clEvEUlNS5_8BFloat16ESB_E_St5arrayIPcLm3EELi4E23TrivialOffsetCalculatorILi2EjESG_ILi1EjENS0_6memory15LoadWithoutCastENSJ_16StoreWithoutCastEEEviT_T0_T2_T3_T4_T5_ --------------------------
	.section	.nv.info._ZN2at6native27unrolled_elementwise_kernelIZZZNS0_60_GLOBAL__N__171e0b9f_22_ActivationEluKernel_cu_f5210f67_353819elu_backward_kernelERNS_18TensorIteratorBaseERKN3c106ScalarES8_S8_bENKUlvE_clEvENKUlvE2_clEvEUlNS5_8BFloat16ESB_E_St5arrayIPcLm3EELi4E23TrivialOffsetCalculatorILi2EjESG_ILi1EjENS0_6memory15LoadWithoutCastENSJ_16StoreWithoutCastEEEviT_T0_T2_T3_T4_T5_,"",@"SHT_CUDA_INFO"
	.sectionflags	@""
	.align	4


	//----- nvinfo : EIATTR_CUDA_API_VERSION
	.align		4
        /*0000*/ 	.byte	0x04, 0x37
        /*0002*/ 	.short	(.L_441 - .L_440)
.L_440:
        /*0004*/ 	.word	0x00000082


	//----- nvinfo : EIATTR_KPARAM_INFO
	.align		4
.L_441:
        /*0008*/ 	.byte	0x04, 0x17
        /*000a*/ 	.short	(.L_443 - .L_442)
.L_442:
        /*000c*/ 	.word	0x00000000
        /*0010*/ 	.short	0x0006
        /*0012*/ 	.short	0x003b
        /*0014*/ 	.byte	0x00, 0xf0, 0x05, 0x00


	//----- nvinfo : EIATTR_KPARAM_INFO
	.align		4
.L_443:
        /*0018*/ 	.byte	0x04, 0x17
        /*001a*/ 	.short	(.L_445 - .L_444)
.L_444:
        /*001c*/ 	.word	0x00000000
        /*0020*/ 	.short	0x0005
        /*0022*/ 	.short	0x003a
        /*0024*/ 	.byte	0x00, 0xf0, 0x05, 0x00


	//----- nvinfo : EIATTR_KPARAM_INFO
	.align		4
.L_445:
        /*0028*/ 	.byte	0x04, 0x17
        /*002a*/ 	.short	(.L_447 - .L_446)
.L_446:
        /*002c*/ 	.word	0x00000000
        /*0030*/ 	.short	0x0004
        /*0032*/ 	.short	0x0039
        /*0034*/ 	.byte	0x00, 0xf0, 0x05, 0x00


	//----- nvinfo : EIATTR_KPARAM_INFO
	.align		4
.L_447:
        /*0038*/ 	.byte	0x04, 0x17
        /*003a*/ 	.short	(.L_449 - .L_448)
.L_448:
        /*003c*/ 	.word	0x00000000
        /*0040*/ 	.short	0x0003
        /*0042*/ 	.short	0x0038
        /*0044*/ 	.byte	0x00, 0xf0, 0x05, 0x00


	//----- nvinfo : EIATTR_KPARAM_INFO
	.align		4
.L_449:
        /*0048*/ 	.byte	0x04, 0x17
        /*004a*/ 	.short	(.L_451 - .L_450)
.L_450:
        /*004c*/ 	.word	0x00000000
        /*0050*/ 	.short	0x0002
        /*0052*/ 	.short	0x0020
        /*0054*/ 	.byte	0x00, 0xf0, 0x61, 0x00


	//----- nvinfo : EIATTR_KPARAM_INFO
	.align		4
.L_451:
        /*0058*/ 	.byte	0x04, 0x17
        /*005a*/ 	.short	(.L_453 - .L_452)
.L_452:
        /*005c*/ 	.word	0x00000000
        /*0060*/ 	.short	0x0001
        /*0062*/ 	.short	0x0008
        /*0064*/ 	.byte	0x00, 0xf0, 0x61, 0x00


	//----- nvinfo : EIATTR_KPARAM_INFO
	.align		4
.L_453:
        /*0068*/ 	.byte	0x04, 0x17
        /*006a*/ 	.short	(.L_455 - .L_454)
.L_454:
        /*006c*/ 	.word	0x00000000
        /*0070*/ 	.short	0x0000
        /*0072*/ 	.short	0x0000
        /*0074*/ 	.byte	0x00, 0xf0, 0x11, 0x00


	//----- nvinfo : EIATTR_SPARSE_MMA_MASK
	.align		4
.L_455:
        /*0078*/ 	.byte	0x03, 0x50
        /*007a*/ 	.short	0x0000


	//----- nvinfo : EIATTR_MAXREG_COUNT
	.align		4
        /*007c*/ 	.byte	0x03, 0x1b
        /*007e*/ 	.short	0x00ff


	//----- nvinfo : EIATTR_MERCURY_ISA_VERSION
	.align		4
        /*0080*/ 	.byte	0x03, 0x5f
        /*0082*/ 	.short	0x0101


	//----- nvinfo : EIATTR_EXIT_INSTR_OFFSETS
	.align		4
        /*0084*/ 	.byte	0x04, 0x1c
        /*0086*/ 	.short	(.L_457 - .L_456)


	//   ....[0]....
.L_456:
        /*0088*/ 	.word	0x00000de0


	//   ....[1]....
        /*008c*/ 	.word	0x00000e30


	//----- nvinfo : EIATTR_MAX_THREADS
	.align		4
.L_457:
        /*0090*/ 	.byte	0x04, 0x05
        /*0092*/ 	.short	(.L_459 - .L_458)
.L_458:
        /*0094*/ 	.word	0x00000080
        /*0098*/ 	.word	0x00000001
        /*009c*/ 	.word	0x00000001


	//----- nvinfo : EIATTR_CRS_STACK_SIZE
	.align		4
.L_459:
        /*00a0*/ 	.byte	0x04, 0x1e
        /*00a2*/ 	.short	(.L_461 - .L_460)
.L_460:
        /*00a4*/ 	.word	0x00000000


	//----- nvinfo : EIATTR_CBANK_PARAM_SIZE
	.align		4
.L_461:
        /*00a8*/ 	.byte	0x03, 0x19
        /*00aa*/ 	.short	0x003c


	//----- nvinfo : EIATTR_PARAM_CBANK
	.align		4
        /*00ac*/ 	.byte	0x04, 0x0a
        /*00ae*/ 	.short	(.L_463 - .L_462)
	.align		4
.L_462:
        /*00b0*/ 	.word	index@(.nv.constant0._ZN2at6native27unrolled_elementwise_kernelIZZZNS0_60_GLOBAL__N__171e0b9f_22_ActivationEluKernel_cu_f5210f67_353819elu_backward_kernelERNS_18TensorIteratorBaseERKN3c106ScalarES8_S8_bENKUlvE_clEvENKUlvE2_clEvEUlNS5_8BFloat16ESB_E_St5arrayIPcLm3EELi4E23TrivialOffsetCalculatorILi2EjESG_ILi1EjENS0_6memory15LoadWithoutCastENSJ_16StoreWithoutCastEEEviT_T0_T2_T3_T4_T5_)
        /*00b4*/ 	.short	0x0210
        /*00b6*/ 	.short	0x003c


	//----- nvinfo : EIATTR_SW_WAR
	.align		4
.L_463:
        /*00b8*/ 	.byte	0x04, 0x36
        /*00ba*/ 	.short	(.L_465 - .L_464)
.L_464:
        /*00bc*/ 	.word	0x00000008
.L_465:


//--------------------- .nv.info._ZN2at6native29vectorized_elementwise_kernelILi2EZZZNS0_60_GLOBAL__N__171e0b9f_22_ActivationEluKernel_cu_f5210f67_353819elu_backward_kernelERNS_18TensorIteratorBaseERKN3c106ScalarES8_S8_bENKUlvE_clEvENKUlvE2_clEvEUlNS5_8BFloat16ESB_E_St5arrayIPcLm3EEEEviT0_T1_ --------------------------
	.section	.nv.info._ZN2at6native29vectorized_elementwise_kernelILi2EZZZNS0_60_GLOBAL__N__171e0b9f_22_ActivationEluKernel_cu_f5210f67_353819elu_backward_kernelERNS_18TensorIteratorBaseERKN3c106ScalarES8_S8_bENKUlvE_clEvENKUlvE2_clEvEUlNS5_8BFloat16ESB_E_St5arrayIPcLm3EEEEviT0_T1_,"",@"SHT_CUDA_INFO"
	.sectionflags	@""
	.align	4


	//----- nvinfo : EIATTR_CUDA_API_VERSION
	.align		4
        /*0000*/ 	.byte	0x04, 0x37
        /*0002*/ 	.short	(.L_467 - .L_466)
.L_466:
        /*0004*/ 	.word	0x00000082


	//----- nvinfo : EIATTR_KPARAM_INFO
	.align		4
.L_467:
        /*0008*/ 	.byte	0x04, 0x17
        /*000a*/ 	.short	(.L_469 - .L_468)
.L_468:
        /*000c*/ 	.word	0x00000000
        /*0010*/ 	.short	0x0002
        /*0012*/ 	.short	0x0020
        /*0014*/ 	.byte	0x00, 0xf0, 0x61, 0x00


	//----- nvinfo : EIATTR_KPARAM_INFO
	.align		4
.L_469:
        /*0018*/ 	.byte	0x04, 0x17
        /*001a*/ 	.short	(.L_471 - .L_470)
.L_470:
        /*001c*/ 	.word	0x00000000
        /*0020*/ 	.short	0x0001
        /*0022*/ 	.short	0x0008
        /*0024*/ 	.byte	0x00, 0xf0, 0x61, 0x00


	//----- nvinfo : EIATTR_KPARAM_INFO
	.align		4
.L_471:
        /*0028*/ 	.byte	0x04, 0x17
        /*002a*/ 	.short	(.L_473 - .L_472)
.L_472:
        /*002c*/ 	.word	0x00000000
        /*0030*/ 	.short	0x0000
        /*0032*/ 	.short	0x0000
        /*0034*/ 	.byte	0x00, 0xf0, 0x11, 0x00


	//----- nvinfo : EIATTR_SPARSE_MMA_MASK
	.align		4
.L_473:
        /*0038*/ 	.byte	0x03, 0x50
        /*003a*/ 	.short	0x0000


	//----- nvinfo : EIATTR_MAXREG_COUNT
	.align		4
        /*003c*/ 	.byte	0x03, 0x1b
        /*003e*/ 	.short	0x00ff


	//----- nvinfo : EIATTR_MERCURY_ISA_VERSION
	.align		4
        /*0040*/ 	.byte	0x03, 0x5f
        /*0042*/ 	.short	0x0101


	//----- nvinfo : EIATTR_EXIT_INSTR_OFFSETS
	.align		4
        /*0044*/ 	.byte	0x04, 0x1c
        /*0046*/ 	.short	(.L_475 - .L_474)


	//   ....[0]....
.L_474:
        /*0048*/ 	.word	0x00000fe0


	//   ....[1]....
        /*004c*/ 	.word	0x00002bb0


	//   ....[2]....
        /*0050*/ 	.word	0x00002c00


	//----- nvinfo : EIATTR_MAX_THREADS
	.align		4
.L_475:
        /*0054*/ 	.byte	0x04, 0x05
        /*0056*/ 	.short	(.L_477 - .L_476)
.L_476:
        /*0058*/ 	.word	0x00000080
        /*005c*/ 	.word	0x00000001
        /*0060*/ 	.word	0x00000001


	//----- nvinfo : EIATTR_CRS_STACK_SIZE
	.align		4
.L_477:
        /*0064*/ 	.byte	0x04, 0x1e
        /*0066*/ 	.short	(.L_479 - .L_478)
.L_478:
        /*0068*/ 	.word	0x00000000


	//----- nvinfo : EIATTR_CBANK_PARAM_SIZE
	.align		4
.L_479:
        /*006c*/ 	.byte	0x03, 0x19
        /*006e*/ 	.short	0x0038


	//----- nvinfo : EIATTR_PARAM_CBANK
	.align		4
        /*0070*/ 	.byte	0x04, 0x0a
        /*0072*/ 	.short	(.L_481 - .L_480)
	.align		4
.L_480:
        /*0074*/ 	.word	index@(.nv.constant0._ZN2at6native29vectorized_elementwise_kernelILi2EZZZNS0_60_GLOBAL__N__171e0b9f_22_ActivationEluKernel_cu_f5210f67_353819elu_backward_kernelERNS_18TensorIteratorBaseERKN3c106ScalarES8_S8_bENKUlvE_clEvENKUlvE2_clEvEUlNS5_8BFloat16ESB_E_St5arrayIPcLm3EEEEviT0_T1_)
        /*0078*/ 	.short	0x0210
        /*007a*/ 	.short	0x0038


	//----- nvinfo : EIATTR_SW_WAR
	.align		4
.L_481:
        /*007c*/ 	.byte	0x04, 0x36
        /*007e*/ 	.short	(.L_483 - .L_482)
.L_482:
        /*0080*/ 	.word	0x00000008
.L_483:


//--------------------- .nv.info._ZN2at6native29vectorized_elementwise_kernelILi4EZZZNS0_60_GLOBAL__N__171e0b9f_22_ActivationEluKernel_cu_f5210f67_353819elu_backward_kernelERNS_18TensorIteratorBaseERKN3c106ScalarES8_S8_bENKUlvE_clEvENKUlvE2_clEvEUlNS5_8BFloat16ESB_E_St5arrayIPcLm3EEEEviT0_T1_ --------------------------
	.section	.nv.info._ZN2at6native29vectorized_elementwise_kernelILi4EZZZNS0_60_GLOBAL__N__171e0b9f_22_ActivationEluKernel_cu_f5210f67_353819elu_backward_kernelERNS_18TensorIteratorBaseERKN3c106ScalarES8_S8_bENKUlvE_clEvENKUlvE2_clEvEUlNS5_8BFloat16ESB_E_St5arrayIPcLm3EEEEviT0_T1_,"",@"SHT_CUDA_INFO"
	.sectionflags	@""
	.align	4


	//----- nvinfo : EIATTR_CUDA_API_VERSION
	.align		4
        /*0000*/ 	.byte	0x04, 0x37
        /*0002*/ 	.short	(.L_485 - .L_484)
.L_484:
        /*0004*/ 	.word	0x00000082


	//----- nvinfo : EIATTR_KPARAM_INFO
	.align		4
.L_485:
        /*0008*/ 	.byte	0x04, 0x17
        /*000a*/ 	.short	(.L_487 - .L_486)
.L_486:
        /*000c*/ 	.word	0x00000000
        /*0010*/ 	.short	0x0002
        /*0012*/ 	.short	0x0020
        /*0014*/ 	.byte	0x00, 0xf0, 0x61, 0x00


	//----- nvinfo : EIATTR_KPARAM_INFO
	.align		4
.L_487:
        /*0018*/ 	.byte	0x04, 0x17
        /*001a*/ 	.short	(.L_489 - .L_488)
.L_488:
        /*001c*/ 	.word	0x00000000
        /*0020*/ 	.short	0x0001
        /*0022*/ 	.short	0x0008
        /*0024*/ 	.byte	0x00, 0xf0, 0x61, 0x00


	//----- nvinfo : EIATTR_KPARAM_INFO
	.align		4
.L_489:
        /*0028*/ 	.byte	0x04, 0x17
        /*002a*/ 	.short	(.L_491 - .L_490)
.L_490:
        /*002c*/ 	.word	0x00000000
        /*0030*/ 	.short	0x0000
        /*0032*/ 	.short	0x0000
        /*0034*/ 	.byte	0x00, 0xf0, 0x11, 0x00


	//----- nvinfo : EIATTR_SPARSE_MMA_MASK
	.align		4
.L_491:
        /*0038*/ 	.byte	0x03, 0x50
        /*003a*/ 	.short	0x0000


	//----- nvinfo : EIATTR_MAXREG_COUNT
	.align		4
        /*003c*/ 	.byte	0x03, 0x1b
        /*003e*/ 	.short	0x00ff


	//----- nvinfo : EIATTR_MERCURY_ISA_VERSION
	.align		4
        /*0040*/ 	.byte	0x03, 0x5f
        /*0042*/ 	.short	0x0101


	//----- nvinfo : EIATTR_EXIT_INSTR_OFFSETS
	.align		4
        /*0044*/ 	.byte	0x04, 0x1c
        /*0046*/ 	.short	(.L_493 - .L_492)


	//   ....[0]....
.L_492:
        /*0048*/ 	.word	0x00000f80


	//   ....[1]....
        /*004c*/ 	.word	0x00002b50


	//   ....[2]....
        /*0050*/ 	.word	0x00002ba0


	//----- nvinfo : EIATTR_MAX_THREADS
	.align		4
.L_493:
        /*0054*/ 	.byte	0x04, 0x05
        /*0056*/ 	.short	(.L_495 - .L_494)
.L_494:
        /*0058*/ 	.word	0x00000080
        /*005c*/ 	.word	0x00000001
        /*0060*/ 	.word	0x00000001


	//----- nvinfo : EIATTR_CRS_STACK_SIZE
	.align		4
.L_495:
        /*0064*/ 	.byte	0x04, 0x1e
        /*0066*/ 	.short	(.L_497 - .L_496)
.L_496:
        /*0068*/ 	.word	0x00000000


	//----- nvinfo : EIATTR_CBANK_PARAM_SIZE
	.align		4
.L_497:
        /*006c*/ 	.byte	0x03, 0x19
        /*006e*/ 	.short	0x0038


	//----- nvinfo : EIATTR_PARAM_CBANK
	.align		4
        /*0070*/ 	.byte	0x04, 0x0a
        /*0072*/ 	.short	(.L_499 - .L_498)
	.align		4
.L_498:
        /*0074*/ 	.word	index@(.nv.constant0._ZN2at6native29vectorized_elementwise_kernelILi4EZZZNS0_60_GLOBAL__N__171e0b9f_22_ActivationEluKernel_cu_f5210f67_353819elu_backward_kernelERNS_18TensorIteratorBaseERKN3c106ScalarES8_S8_bENKUlvE_clEvENKUlvE2_clEvEUlNS5_8BFloat16ESB_E_St5arrayIPcLm3EEEEviT0_T1_)
        /*0078*/ 	.short	0x0210
        /*007a*/ 	.short	0x0038


	//----- nvinfo : EIATTR_SW_WAR
	.align		4
.L_499:
        /*007c*/ 	.byte	0x04, 0x36
        /*007e*/ 	.short	(.L_501 - .L_500)
.L_500:
        /*0080*/ 	.word	0x00000008
.L_501:


//--------------------- .nv.info._ZN2at6native29vectorized_elementwise_kernelILi8EZZZNS0_60_GLOBAL__N__171e0b9f_22_ActivationEluKernel_cu_f5210f67_353819elu_backward_kernelERNS_18TensorIteratorBaseERKN3c106ScalarES8_S8_bENKUlvE_clEvENKUlvE2_clEvEUlNS5_8BFloat16ESB_E_St5arrayIPcLm3EEEEviT0_T1_ --------------------------
	.section	.nv.info._ZN2at6native29vectorized_elementwise_kernelILi8EZZZNS0_60_GLOBAL__N__171e0b9f_22_ActivationEluKernel_cu_f5210f67_353819elu_backward_kernelERNS_18TensorIteratorBaseERKN3c106ScalarES8_S8_bENKUlvE_clEvENKUlvE2_clEvEUlNS5_8BFloat16ESB_E_St5arrayIPcLm3EEEEviT0_T1_,"",@"SHT_CUDA_INFO"
	.sectionflags	@""
	.align	4


	//----- nvinfo : EIATTR_CUDA_API_VERSION
	.align		4
        /*0000*/ 	.byte	0x04, 0x37
        /*0002*/ 	.short	(.L_503 - .L_502)
.L_502:
        /*0004*/ 	.word	0x00000082


	//----- nvinfo : EIATTR_KPARAM_INFO
	.align		4
.L_503:
        /*0008*/ 	.byte	0x04, 0x17
        /*000a*/ 	.short	(.L_505 - .L_504)
.L_504:
        /*000c*/ 	.word	0x00000000
        /*0010*/ 	.short	0x0002
        /*0012*/ 	.short	0x0020
        /*0014*/ 	.byte	0x00, 0xf0, 0x61, 0x00


	//----- nvinfo : EIATTR_KPARAM_INFO
	.align		4
.L_505:
        /*0018*/ 	.byte	0x04, 0x17
        /*001a*/ 	.short	(.L_507 - .L_506)
.L_506:
        /*001c*/ 	.word	0x00000000
        /*0020*/ 	.short	0x0001
        /*0022*/ 	.short	0x0008
        /*0024*/ 	.byte	0x00, 0xf0, 0x61, 0x00


	//----- nvinfo : EIATTR_KPARAM_INFO
	.align		4
.L_507:
        /*0028*/ 	.byte	0x04, 0x17
        /*002a*/ 	.short	(.L_509 - .L_508)
.L_508:
        /*002c*/ 	.word	0x00000000
        /*0030*/ 	.short	0x0000
        /*0032*/ 	.short	0x0000
        /*0034*/ 	.byte	0x00, 0xf0, 0x11, 0x00


	//----- nvinfo : EIATTR_SPARSE_MMA_MASK
	.align		4
.L_509:
        /*0038*/ 	.byte	0x03, 0x50
        /*003a*/ 	.short	0x0000


	//----- nvinfo : EIATTR_MAXREG_COUNT
	.align		4
        /*003c*/ 	.byte	0x03, 0x1b
        /*003e*/ 	.short	0x00ff


	//----- nvinfo : EIATTR_MERCURY_ISA_VERSION
	.align		4
        /*0040*/ 	.byte	0x03, 0x5f
        /*0042*/ 	.short	0x0101


	//----- nvinfo : EIATTR_EXIT_INSTR_OFFSETS
	.align		4
        /*0044*/ 	.byte	0x04, 0x1c
        /*0046*/ 	.short	(.L_511 - .L_510)


	//   ....[0]....
.L_510:
        /*0048*/ 	.word	0x00000f50


	//   ....[1]....
        /*004c*/ 	.word	0x00002b20


	//   ....[2]....
        /*0050*/ 	.word	0x00002b70


	//----- nvinfo : EIATTR_MAX_THREADS
	.align		4
.L_511:
        /*0054*/ 	.byte	0x04, 0x05
        /*0056*/ 	.short	(.L_513 - .L_512)
.L_512:
        /*0058*/ 	.word	0x00000080
        /*005c*/ 	.word	0x00000001
        /*0060*/ 	.word	0x00000001


	//----- nvinfo : EIATTR_CRS_STACK_SIZE
	.align		4
.L_513:
        /*0064*/ 	.byte	0x04, 0x1e
        /*0066*/ 	.short	(.L_515 - .L_514)
.L_514:
        /*0068*/ 	.word	0x00000000


	//----- nvinfo : EIATTR_CBANK_PARAM_SIZE
	.align		4
.L_515:
        /*006c*/ 	.byte	0x03, 0x19
        /*006e*/ 	.short	0x0038


	//----- nvinfo : EIATTR_PARAM_CBANK
	.align		4
        /*0070*/ 	.byte	0x04, 0x0a
        /*0072*/ 	.short	(.L_517 - .L_516)
	.align		4
.L_516:
        /*0074*/ 	.word	index@(.nv.constant0._ZN2at6native29vectorized_elementwise_kernelILi8EZZZNS0_60_GLOBAL__N__171e0b9f_22_ActivationEluKernel_cu_f5210f67_353819elu_backward_kernelERNS_18TensorIteratorBaseERKN3c106ScalarES8_S8_bENKUlvE_clEvENKUlvE2_clEvEUlNS5_8BFloat16ESB_E_St5arrayIPcLm3EEEEviT0_T1_)
        /*0078*/ 	.short	0x0210
        /*007a*/ 	.short	0x0038


	//----- nvinfo : EIATTR_SW_WAR
	.align		4
.L_517:
        /*007c*/ 	.byte	0x04, 0x36
        /*007e*/ 	.short	(.L_519 - .L_518)
.L_518:
        /*0080*/ 	.word	0x00000008
.L_519:


//--------------------- .nv.info._ZN2at6native18elementwise_kernelILi128ELi4EZNS0_15gpu_kernel_implIZZZNS0_60_GLOBAL__N__171e0b9f_22_ActivationEluKernel_cu_f5210f67_353819elu_backward_kernelERNS_18TensorIteratorBaseERKN3c106ScalarES9_S9_bENKUlvE_clEvENKUlvE1_clEvEUlNS6_4HalfESC_E_EEvS5_RKT_EUliE_EEviT1_ --------------------------
	.section	.nv.info._ZN2at6native18elementwise_kernelILi128ELi4EZNS0_15gpu_kernel_implIZZZNS0_60_GLOBAL__N__171e0b9f_22_ActivationEluKernel_cu_f5210f67_353819elu_backward_kernelERNS_18TensorIteratorBaseERKN3c106ScalarES9_S9_bENKUlvE_clEvENKUlvE1_clEvEUlNS6_4HalfESC_E_EEvS5_RKT_EUliE_EEviT1_,"",@"SHT_CUDA_INFO"
	.sectionflags	@""
	.align	4


	//----- nvinfo : EIATTR_CUDA_API_VERSION
	.align		4
        /*0000*/ 	.byte	0x04, 0x37
        /*0002*/ 	.short	(.L_521 - .L_520)
.L_520:
        /*0004*/ 	.word	0x00000082


	//----- nvinfo : EIATTR_KPARAM_INFO
	.align		4
.L_521:
        /*0008*/ 	.byte	0x04, 0x17
        /*000a*/ 	.short	(.L_523 - .L_522)
.L_522:
        /*000c*/ 	.word	0x00000000
        /*0010*/ 	.short	0x0001
        /*0012*/ 	.short	0x0008
        /*0014*/ 	.byte	0x00, 0xf0, 0x81, 0x0a


	//----- nvinfo : EIATTR_KPARAM_INFO
	.align		4
.L_523:
        /*0018*/ 	.byte	0x04, 0x17
        /*001a*/ 	.short	(.L_525 - .L_524)
.L_524:
        /*001c*/ 	.word	0x00000000
        /*0020*/ 	.short	0x0000
        /*0022*/ 	.short	0x0000
        /*0024*/ 	.byte	0x00, 0xf0, 0x11, 0x00


	//----- nvinfo : EIATTR_SPARSE_MMA_MASK
	.align		4
.L_525:
        /*0028*/ 	.byte	0x03, 0x50
        /*002a*/ 	.short	0x0000


	//----- nvinfo : EIATTR_MAXREG_COUNT
	.align		4
        /*002c*/ 	.byte	0x03, 0x1b
        /*002e*/ 	.short	0x0080


	//----- nvinfo : EIATTR_EXTERNS
	.align		4
        /*0030*/ 	.byte	0x04, 0x0f
        /*0032*/ 	.short	(.L_527 - .L_526)


	//   ....[0]....
	.align		4
.L_526:
        /*0034*/ 	.word	index@(__assertfail)


	//----- nvinfo : EIATTR_MERCURY_ISA_VERSION
	.align		4
.L_527:
        /*0038*/ 	.byte	0x03, 0x5f
        /*003a*/ 	.short	0x0101


	//----- nvinfo : EIATTR_SYSCALL_OFFSETS
	.align		4
        /*003c*/ 	.byte	0x04, 0x46
        /*003e*/ 	.short	(.L_529 - .L_528)


	//   ....[0]....
.L_528:
        /*0040*/ 	.word	0x000026c0


	//   ....[1]....
        /*0044*/ 	.word	0x00003670


	//   ....[2]....
        /*0048*/ 	.word	0x00004790


	//   ....[3]....
        /*004c*/ 	.word	0x00006ea0


	//   ....[4]....
        /*0050*/ 	.word	0x00007e50


	//   ....[5]....
        /*0054*/ 	.word	0x00008f70


	//   ....[6]....
        /*0058*/ 	.word	0x0000b670


	//   ....[7]....
        /*005c*/ 	.word	0x0000c620


	//   ....[8]....
        /*0060*/ 	.word	0x0000d740


	//   ....[9]....
        /*0064*/ 	.word	0x0000fe30


	//   ....[10]....
        /*0068*/ 	.word	0x00010de0


	//   ....[11]....
        /*006c*/ 	.word	0x00011f00


	//----- nvinfo : EIATTR_EXIT_INSTR_OFFSETS
	.align		4
.L_529:
        /*0070*/ 	.byte	0x04, 0x1c
        /*0072*/ 	.short	(.L_531 - .L_530)


	//   ....[0]....
.L_530:
        /*0074*/ 	.word	0x0000d810


	//   ....[1]....
        /*0078*/ 	.word	0x00011130


	//   ....[2]....
        /*007c*/ 	.word	0x00011170


	//   ....[3]....
        /*0080*/ 	.word	0x00011210


	//   ....[4]....
        /*0084*/ 	.word	0x00011250


	//   ....[5]....
        /*0088*/ 	.word	0x00011290


	//   ....[6]....
        /*008c*/ 	.word	0x00011320


	//   ....[7]....
        /*0090*/ 	.word	0x00011340


	//   ....[8]....
        /*0094*/ 	.word	0x000113e0


	//   ....[9]....
        /*0098*/ 	.word	0x00011430


	//   ....[10]....
        /*009c*/ 	.word	0x00011480


	//   ....[11]....
        /*00a0*/ 	.word	0x00011550


	//   ....[12]....
        /*00a4*/ 	.word	0x000115b0


	//   ....[13]....
        /*00a8*/ 	.word	0x00011740


	//   ....[14]....
        /*00ac*/ 	.word	0x000118a0


	//   ....[15]....
        /*00b0*/ 	.word	0x000118e0


	//   ....[16]....
        /*00b4*/ 	.word	0x000119a0


	//   ....[17]....
        /*00b8*/ 	.word	0x00011b20


	//   ....[18]....
        /*00bc*/ 	.word	0x00011ca0


	//   ....[19]....
        /*00c0*/ 	.word	0x00011e00


	//   ....[20]....
        /*00c4*/ 	.word	0x00011f10


	//   ....[21]....
        /*00c8*/ 	.word	0x00011f50


	//   ....[22]....
        /*00cc*/ 	.word	0x00011f90


	//----- nvinfo : EIATTR_MAX_THREADS
	.align		4
.L_531:
        /*00d0*/ 	.byte	0x04, 0x05
        /*00d2*/ 	.short	(.L_533 - .L_532)
.L_532:
        /*00d4*/ 	.word	0x00000080
        /*00d8*/ 	.word	0x00000001
        /*00dc*/ 	.word	0x00000001


	//----- nvinfo : EIATTR_CRS_STACK_SIZE
	.align		4
.L_533:
        /*00e0*/ 	.byte	0x04, 0x1e
        /*00e2*/ 	.short	(.L_535 - .L_534)
.L_534:
        /*00e4*/ 	.word	0x00000000


	//----- nvinfo : EIATTR_CBANK_PARAM_SIZE
	.align		4
.L_535:
        /*00e8*/ 	.byte	0x03, 0x19
        /*00ea*/ 	.short	0x02a8


	//----- nvinfo : EIATTR_PARAM_CBANK
	.align		4
        /*00ec*/ 	.byte	0x04, 0x0a
        /*00ee*/ 	.short	(.L_537 - .L_536)
	.align		4
.L_536:
        /*00f0*/ 	.word	index@(.nv.constant0._ZN2at6native18elementwise_kernelILi128ELi4EZNS0_15gpu_kernel_implIZZZNS0_60_GLOBAL__N__171e0b9f_22_ActivationEluKernel_cu_f5210f67_353819elu_backward_kernelERNS_18TensorIteratorBaseERKN3c106ScalarES9_S9_bENKUlvE_clEvENKUlvE1_clEvEUlNS6_4HalfESC_E_EEvS5_RKT_EUliE_EEviT1_)
        /*00f4*/ 	.short	0x0210
        /*00f6*/ 	.short	0x02a8


	//----- nvinfo : EIATTR_SW_WAR
	.align		4
.L_537:
        /*00f8*/ 	.byte	0x04, 0x36
        /*00fa*/ 	.short	(.L_539 - .L_538)
.L_538:
        /*00fc*/ 	.word	0x00000008
.L_539:


//--------------------- .nv.info._ZN2at6native27unrolled_elementwise_kernelIZZZNS0_60_GLOBAL__N__171e0b9f_22_ActivationEluKernel_cu_f5210f67_353819elu_backward_kernelERNS_18TensorIteratorBaseERKN3c106ScalarES8_S8_bENKUlvE_clEvENKUlvE1_clEvEUlNS5_4HalfESB_E_St5arrayIPcLm3EELi4E23TrivialOffsetCalculatorILi2EjESG_ILi1EjENS0_6memory12LoadWithCastILi2EEENSJ_13StoreWithCastILi1EEEEEviT_T0_T2_T3_T4_T5_ --------------------------
	.section	.nv.info._ZN2at6native27unrolled_elementwise_kernelIZZZNS0_60_GLOBAL__N__171e0b9f_22_ActivationEluKernel_cu_f5210f67_353819elu_backward_kernelERNS_18TensorIteratorBaseERKN3c106ScalarES8_S8_bENKUlvE_clEvENKUlvE1_clEvEUlNS5_4HalfESB_E_St5arrayIPcLm3EELi4E23TrivialOffsetCalculatorILi2EjESG_ILi1EjENS0_6memory12LoadWithCastILi2EEENSJ_13StoreWithCastILi1EEEEEviT_T0_T2_T3_T4_T5_,"",@"SHT_CUDA_INFO"
	.sectionflags	@""
	.align	4


	//----- nvinfo : EIATTR_CUDA_API_VERSION
	.align		4
        /*0000*/ 	.byte	0x04, 0x37
        /*0002*/ 	.short	(.L_541 - .L_540)
.L_540:
        /*0004*/ 	.word	0x00000082


	//----- nvinfo : EIATTR_KPARAM_INFO
	.align		4
.L_541:
        /*0008*/ 	.byte	0x04, 0x17
        /*000a*/ 	.short	(.L_543 - .L_542)
.L_542:
        /*000c*/ 	.word	0x00000000
        /*0010*/ 	.short	0x0006
        /*0012*/ 	.short	0x0048
        /*0014*/ 	.byte	0x00, 0xf0, 0x21, 0x00


	//----- nvinfo : EIATTR_KPARAM_INFO
	.align		4
.L_543:
        /*0018*/ 	.byte	0x04, 0x17
        /*001a*/ 	.short	(.L_545 - .L_544)
.L_544:
        /*001c*/ 	.word	0x00000000
        /*0020*/ 	.short	0x0005
        /*0022*/ 	.short	0x003c
        /*0024*/ 	.byte	0x00, 0xf0, 0x31, 0x00


	//----- nvinfo : EIATTR_KPARAM_INFO
	.align		4
.L_545:
        /*0028*/ 	.byte	0x04, 0x17
        /*002a*/ 	.short	(.L_547 - .L_546)
.L_546:
        /*002c*/ 	.word	0x00000000
        /*0030*/ 	.short	0x0004
        /*0032*/ 	.short	0x0039
        /*0034*/ 	.byte	0x00, 0xf0, 0x05, 0x00


	//----- nvinfo : EIATTR_KPARAM_INFO
	.align		4
.L_547:
        /*0038*/ 	.byte	0x04, 0x17
        /*003a*/ 	.short	(.L_549 - .L_548)
.L_548:
        /*003c*/ 	.word	0x00000000
        /*0040*/ 	.short	0x0003
        /*0042*/ 	.short	0x0038
        /*0044*/ 	.byte	0x00, 0xf0, 0x05, 0x00


	//----- nvinfo : EIATTR_KPARAM_INFO
	.align		4
.L_549:
        /*0048*/ 	.byte	0x04, 0x17
        /*004a*/ 	.short	(.L_551 - .L_550)
.L_550:
        /*004c*/ 	.word	0x00000000
        /*0050*/ 	.short	0x0002
        /*0052*/ 	.short	0x0020
        /*0054*/ 	.byte	0x00, 0xf0, 0x61, 0x00


	//----- nvinfo : EIATTR_KPARAM_INFO
	.align		4
.L_551:
        /*0058*/ 	.byte	0x04, 0x17
        /*005a*/ 	.short	(.L_553 - .L_552)
.L_552:
        /*005c*/ 	.word	0x00000000
        /*0060*/ 	.short	0x0001
        /*0062*/ 	.short	0x0008
        /*0064*/ 	.byte	0x00, 0xf0, 0x61, 0x00


	//----- nvinfo : EIATTR_KPARAM_INFO
	.align		4
.L_553:
        /*0068*/ 	.byte	0x04, 0x17
        /*006a*/ 	.short	(.L_555 - .L_554)
.L_554:
        /*006c*/ 	.word	0x00000000
        /*0070*/ 	.short	0x0000
        /*0072*/ 	.short	0x0000
        /*0074*/ 	.byte	0x00, 0xf0, 0x11, 0x00


	//----- nvinfo : EIATTR_SPARSE_MMA_MASK
	.align		4
.L_555:
        /*0078*/ 	.byte	0x03, 0x50
        /*007a*/ 	.short	0x0000


	//----- nvinfo : EIATTR_MAXREG_COUNT
	.align		4
        /*007c*/ 	.byte	0x03, 0x1b
        /*007e*/ 	.short	0x00ff


	//----- nvinfo : EIATTR_EXTERNS
	.align		4
        /*0080*/ 	.byte	0x04, 0x0f
        /*0082*/ 	.short	(.L_557 - .L_556)


	//   ....[0]....
	.align		4
.L_556:
        /*0084*/ 	.word	index@(__assertfail)


	//----- nvinfo : EIATTR_MERCURY_ISA_VERSION
	.align		4
.L_557:
        /*0088*/ 	.byte	0x03, 0x5f
        /*008a*/ 	.short	0x0101


	//----- nvinfo : EIATTR_SYSCALL_OFFSETS
	.align		4
        /*008c*/ 	.byte	0x04, 0x46
        /*008e*/ 	.short	(.L_559 - .L_558)


	//   ....[0]....
.L_558:
        /*0090*/ 	.word	0x000010c0


	//   ....[1]....
        /*0094*/ 	.word	0x00002150


	//   ....[2]....
        /*0098*/ 	.word	0x00003260


	//   ....[3]....
        /*009c*/ 	.word	0x000042f0


	//   ....[4]....
        /*00a0*/ 	.word	0x00005410


	//   ....[5]....
        /*00a4*/ 	.word	0x000064b0


	//   ....[6]....
        /*00a8*/ 	.word	0x000075b0


	//   ....[7]....
        /*00ac*/ 	.word	0x00008570


	//   ....[8]....
        /*00b0*/ 	.word	0x00009f00


	//   ....[9]....
        /*00b4*/ 	.word	0x0000af00


	//   ....[10]....
        /*00b8*/ 	.word	0x0000bee0


	//   ....[11]....
        /*00bc*/ 	.word	0x0000cec0


	//----- nvinfo : EIATTR_EXIT_INSTR_OFFSETS
	.align		4
.L_559:
        /*00c0*/ 	.byte	0x04, 0x1c
        /*00c2*/ 	.short	(.L_561 - .L_560)


	//   ....[0]....
.L_560:
        /*00c4*/ 	.word	0x0000bfa0


	//   ....[1]....
        /*00c8*/ 	.word	0x0000c0f0


	//   ....[2]....
        /*00cc*/ 	.word	0x0000c130


	//   ....[3]....
        /*00d0*/ 	.word	0x0000c1d0


	//   ....[4]....
        /*00d4*/ 	.word	0x0000c210


	//   ....[5]....
        /*00d8*/ 	.word	0x0000c250


	//   ....[6]....
        /*00dc*/ 	.word	0x0000c2e0


	//   ....[7]....
        /*00e0*/ 	.word	0x0000c300


	//   ....[8]....
        /*00e4*/ 	.word	0x0000c3a0


	//   ....[9]....
        /*00e8*/ 	.word	0x0000c3f0


	//   ....[10]....
        /*00ec*/ 	.word	0x0000c440


	//   ....[11]....
        /*00f0*/ 	.word	0x0000c510


	//   ....[12]....
        /*00f4*/ 	.word	0x0000c570


	//   ....[13]....
        /*00f8*/ 	.word	0x0000c700


	//   ....[14]....
        /*00fc*/ 	.word	0x0000c860


	//   ....[15]....
        /*0100*/ 	.word	0x0000c8a0


	//   ....[16]....
        /*0104*/ 	.word	0x0000c960


	//   ....[17]....
        /*0108*/ 	.word	0x0000cae0


	//   ....[18]....
        /*010c*/ 	.word	0x0000cc60


	//   ....[19]....
        /*0110*/ 	.word	0x0000cdc0


	//   ....[20]....
        /*0114*/ 	.word	0x0000ced0


	//   ....[21]....
        /*0118*/ 	.word	0x0000cf10


	//   ....[22]....
        /*011c*/ 	.word	0x0000cf50


	//----- nvinfo : EIATTR_MAX_THREADS
	.align		4
.L_561:
        /*0120*/ 	.byte	0x04, 0x05
        /*0122*/ 	.short	(.L_563 - .L_562)
.L_562:
        /*0124*/ 	.word	0x00000080
        /*0128*/ 	.word	0x00000001
        /*012c*/ 	.word	0x00000001


	//----- nvinfo : EIATTR_CRS_STACK_SIZE
	.align		4
.L_563:
        /*0130*/ 	.byte	0x04, 0x1e
        /*0132*/ 	.short	(.L_565 - .L_564)
.L_564:
        /*0134*/ 	.word	0x00000000


	//----- nvinfo : EIATTR_CBANK_PARAM_SIZE
	.align		4
.L_565:
        /*0138*/ 	.byte	0x03, 0x19
        /*013a*/ 	.short	0x0050


	//----- nvinfo : EIATTR_PARAM_CBANK
	.align		4
        /*013c*/ 	.byte	0x04, 0x0a
        /*013e*/ 	.short	(.L_567 - .L_566)
	.align		4
.L_566:
        /*0140*/ 	.word	index@(.nv.constant0._ZN2at6native27unrolled_elementwise_kernelIZZZNS0_60_GLOBAL__N__171e0b9f_22_ActivationEluKernel_cu_f5210f67_353819elu_backward_kernelERNS_18TensorIteratorBaseERKN3c106ScalarES8_S8_bENKUlvE_clEvENKUlvE1_clEvEUlNS5_4HalfESB_E_St5arrayIPcLm3EELi4E23TrivialOffsetCalculatorILi2EjESG_ILi1EjENS0_6memory12LoadWithCastILi2EEENSJ_13StoreWithCastILi1EEEEEviT_T0_T2_T3_T4_T5_)
        /*0144*/ 	.short	0x0210
        /*0146*/ 	.short	0x0050


	//----- nvinfo : EIATTR_SW_WAR
	.align		4
.L_567:
        /*0148*/ 	.byte	0x04, 0x36
        /*014a*/ 	.short	(.L_569 - .L_568)
.L_568:
        /*014c*/ 	.word	0x00000008
.L_569:


//--------------------- .nv.info._ZN2at6native18elementwise_kernelILi128ELi4EZNS0_22gpu_kernel_impl_nocastIZZZNS0_60_GLOBAL__N__171e0b9f_22_ActivationEluKernel_cu_f5210f67_353819elu_backward_kernelERNS_18TensorIteratorBaseERKN3c106ScalarES9_S9_bENKUlvE_clEvENKUlvE1_clEvEUlNS6_4HalfESC_E_EEvS5_RKT_EUliE_EEviT1_ --------------------------
	.section	.nv.info._ZN2at6native18elementwise_kernelILi128ELi4EZNS0_22gpu_kernel_impl_nocastIZZZNS0_60_GLOBAL__N__171e0b9f_22_ActivationEluKernel_cu_f5210f67_353819elu_backward_kernelERNS_18TensorIteratorBaseERKN3c106ScalarES9_S9_bENKUlvE_clEvENKUlvE1_clEvEUlNS6_4HalfESC_E_EEvS5_RKT_EUliE_EEviT1_,"",@"SHT_CUDA_INFO"
	.sectionflags	@""
	.align	4


	//----- nvinfo : EIATTR_CUDA_API_VERSION
	.align		4
        /*0000*/ 	.byte	0x04, 0x37
        /*0002*/ 	.short	(.L_571 - .L_570)
.L_570:
        /*0004*/ 	.word	0x00000082


	//----- nvinfo : EIATTR_KPARAM_INFO
	.align		4
.L_571:
        /*0008*/ 	.byte	0x04, 0x17
        /*000a*/ 	.short	(.L_573 - .L_572)
.L_572:
        /*000c*/ 	.word	0x00000000
        /*0010*/ 	.short	0x0001
        /*0012*/ 	.short	0x0008
        /*0014*/ 	.byte	0x00, 0xf0, 0x61, 0x0a


	//----- nvinfo : EIATTR_KPARAM_INFO
	.align		4
.L_573:
        /*0018*/ 	.byte	0x04, 0x17
        /*001a*/ 	.short	(.L_575 - .L_574)
.L_574:
        /*001c*/ 	.word	0x00000000
        /*0020*/ 	.short	0x0000
        /*0022*/ 	.short	0x0000
        /*0024*/ 	.byte	0x00, 0xf0, 0x11, 0x00


	//----- nvinfo : EIATTR_SPARSE_MMA_MASK
	.align		4
.L_575:
        /*0028*/ 	.byte	0x03, 0x50
        /*002a*/ 	.short	0x0000


	//----- nvinfo : EIATTR_MAXREG_COUNT
	.align		4
        /*002c*/ 	.byte	0x03, 0x1b
        /*002e*/ 	.short	0x0080


	//----- nvinfo : EIATTR_MERCURY_ISA_VERSION
	.align		4
        /*0030*/ 	.byte	0x03, 0x5f
        /*0032*/ 	.short	0x0101


	//----- nvinfo : EIATTR_EXIT_INSTR_OFFSETS
	.align		4
        /*0034*/ 	.byte	0x04, 0x1c
        /*0036*/ 	.short	(.L_577 - .L_576)


	//   ....[0]....
.L_576:
        /*0038*/ 	.word	0x00004b00


	//   ....[1]....
        /*003c*/ 	.word	0x000063a0


	//----- nvinfo : EIATTR_MAX_THREADS
	.align		4
.L_577:
        /*0040*/ 	.byte	0x04, 0x05
        /*0042*/ 	.short	(.L_579 - .L_578)
.L_578:
        /*0044*/ 	.word	0x00000080
        /*0048*/ 	.word	0x00000001
        /*004c*/ 	.word	0x00000001


	//----- nvinfo : EIATTR_CRS_STACK_SIZE
	.align		4
.L_579:
        /*0050*/ 	.byte	0x04, 0x1e
        /*0052*/ 	.short	(.L_581 - .L_580)
.L_580:
        /*0054*/ 	.word	0x00000000


	//----- nvinfo : EIATTR_CBANK_PARAM_SIZE
	.align		4
.L_581:
        /*0058*/ 	.byte	0x03, 0x19
        /*005a*/ 	.short	0x02a0


	//----- nvinfo : EIATTR_PARAM_CBANK
	.align		4
        /*005c*/ 	.byte	0x04, 0x0a
        /*005e*/ 	.short	(.L_583 - .L_582)
	.align		4
.L_582:
        /*0060*/ 	.word	index@(.nv.constant0._ZN2at6native18elementwise_kernelILi128ELi4EZNS0_22gpu_kernel_impl_nocastIZZZNS0_60_GLOBAL__N__171e0b9f_22_ActivationEluKernel_cu_f5210f67_353819elu_backward_kernelERNS_18TensorIteratorBaseERKN3c106ScalarES9_S9_bENKUlvE_clEvENKUlvE1_clEvEUlNS6_4HalfESC_E_EEvS5_RKT_EUliE_EEviT1_)
        /*0064*/ 	.short	0x0210
        /*0066*/ 	.short	0x02a0


	//----- nvinfo : EIATTR_SW_WAR
	.align		4
.L_583:
        /*0068*/ 	.byte	0x04, 0x36
        /*006a*/ 	.short	(.L_585 - .L_584)
.L_584:
        /*006c*/ 	.word	0x00000008
.L_585:


//--------------------- .nv.info._ZN2at6native27unrolled_elementwise_kernelIZZZNS0_60_GLOBAL__N__171e0b9f_22_ActivationEluKernel_cu_f5210f67_353819elu_backward_kernelERNS_18TensorIteratorBaseERKN3c106ScalarES8_S8_bENKUlvE_clEvENKUlvE1_clEvEUlNS5_4HalfESB_E_St5arrayIPcLm3EELi4E23TrivialOffsetCalculatorILi2EjESG_ILi1EjENS0_6memory15LoadWithoutCastENSJ_16StoreWithoutCastEEEviT_T0_T2_T3_T4_T5_ --------------------------
	.section	.nv.info._ZN2at6native27unrolled_elementwise_kernelIZZZNS0_60_GLOBAL__N__171e0b9f_22_ActivationEluKernel_cu_f5210f67_353819elu_backward_kernelERNS_18TensorIteratorBaseERKN3c106ScalarES8_S8_bENKUlvE_clEvENKUlvE1_clEvEUlNS5_4HalfESB_E_St5arrayIPcLm3EELi4E23TrivialOffsetCalculatorILi2EjESG_ILi1EjENS0_6memory15LoadWithoutCastENSJ_16StoreWithoutCastEEEviT_T0_T2_T3_T4_T5_,"",@"SHT_CUDA_INFO"
	.sectionflags	@""
	.align	4


	//----- nvinfo : EIATTR_CUDA_API_VERSION
	.align		4
        /*0000*/ 	.byte	0x04, 0x37
        /*0002*/ 	.short	(.L_587 - .L_586)
.L_586:
        /*0004*/ 	.word	0x00000082


	//----- nvinfo : EIATTR_KPARAM_INFO
	.align		4
.L_587:
        /*0008*/ 	.byte	0x04, 0x17
        /*000a*/ 	.short	(.L_589 - .L_588)
.L_588:
        /*000c*/ 	.word	0x00000000
        /*0010*/ 	.short	0x0006
        /*0012*/ 	.short	0x003b
        /*0014*/ 	.byte	0x00, 0xf0, 0x05, 0x00


	//----- nvinfo : EIATTR_KPARAM_INFO
	.align		4
.L_589:
        /*0018*/ 	.byte	0x04, 0x17
        /*001a*/ 	.short	(.L_591 - .L_590)
.L_590:
        /*001c*/ 	.word	0x00000000
        /*0020*/ 	.short	0x0005
        /*0022*/ 	.short	0x003a
        /*0024*/ 	.byte	0x00, 0xf0, 0x05, 0x00


	//----- nvinfo : EIATTR_KPARAM_INFO
	.align		4
.L_591:
        /*0028*/ 	.byte	0x04, 0x17
        /*002a*/ 	.short	(.L_593 - .L_592)
.L_592:
        /*002c*/ 	.word	0x00000000
        /*0030*/ 	.short	0x0004
        /*0032*/ 	.short	0x0039
        /*0034*/ 	.byte	0x00, 0xf0, 0x05, 0x00


	//----- nvinfo : EIATTR_KPARAM_INFO
	.align		4
.L_593:
        /*0038*/ 	.byte	0x04, 0x17
        /*003a*/ 	.short	(.L_595 - .L_594)
.L_594:
        /*003c*/ 	.word	0x00000000
        /*0040*/ 	.short	0x0003
        /*0042*/ 	.short	0x0038
        /*0044*/ 	.byte	0x00, 0xf0, 0x05, 0x00


	//----- nvinfo : EIATTR_KPARAM_INFO
	.align		4
.L_595:
        /*0048*/ 	.byte	0x04, 0x17
        /*004a*/ 	.short	(.L_597 - .L_596)
.L_596:
        /*004c*/ 	.word	0x00000000
        /*0050*/ 	.short	0x0002
        /*0052*/ 	.short	0x0020
        /*0054*/ 	.byte	0x00, 0xf0, 0x61, 0x00


	//----- nvinfo : EIATTR_KPARAM_INFO
	.align		4
.L_597:
        /*0058*/ 	.byte	0x04, 0x17
        /*005a*/ 	.short	(.L_599 - .L_598)
.L_598:
        /*005c*/ 	.word	0x00000000
        /*0060*/ 	.short	0x0001
        /*0062*/ 	.short	0x0008
        /*0064*/ 	.byte	0x00, 0xf0, 0x61, 0x00


	//----- nvinfo : EIATTR_KPARAM_INFO
	.align		4
.L_599:
        /*0068*/ 	.byte	0x04, 0x17
        /*006a*/ 	.short	(.L_601 - .L_600)
.L_600:
        /*006c*/ 	.word	0x00000000
        /*0070*/ 	.short	0x0000
        /*0072*/ 	.short	0x0000
        /*0074*/ 	.byte	0x00, 0xf0, 0x11, 0x00


	//----- nvinfo : EIATTR_SPARSE_MMA_MASK
	.align		4
.L_601:
        /*0078*/ 	.byte	0x03, 0x50
        /*007a*/ 	.short	0x0000


	//----- nvinfo : EIATTR_MAXREG_COUNT
	.align		4
        /*007c*/ 	.byte	0x03, 0x1b
        /*007e*/ 	.short	0x00ff


	//----- nvinfo : EIATTR_MERCURY_ISA_VERSION
	.align		4
        /*0080*/ 	.byte	0x03, 0x5f
        /*0082*/ 	.short	0x0101


	//----- nvinfo : EIATTR_EXIT_INSTR_OFFSETS
	.align		4
        /*0084*/ 	.byte	0x04, 0x1c
        /*0086*/ 	.short	(.L_603 - .L_602)


	//   ....[0]....
.L_602:
        /*0088*/ 	.word	0x00000de0


	//   ....[1]....
        /*008c*/ 	.word	0x00000e30


	//----- nvinfo : EIATTR_MAX_THREADS
	.align		4
.L_603:
        /*0090*/ 	.byte	0x04, 0x05
        /*0092*/ 	.short	(.L_605 - .L_604)
.L_604:
        /*0094*/ 	.word	0x00000080
        /*0098*/ 	.word	0x00000001
        /*009c*/ 	.word	0x00000001


	//----- nvinfo : EIATTR_CRS_STACK_SIZE
	.align		4
.L_605:
        /*00a0*/ 	.byte	0x04, 0x1e
        /*00a2*/ 	.short	(.L_607 - .L_606)
.L_606:
        /*00a4*/ 	.word	0x00000000


	//----- nvinfo : EIATTR_CBANK_PARAM_SIZE
	.align		4
.L_607:
        /*00a8*/ 	.byte	0x03, 0x19
        /*00aa*/ 	.short	0x003c


	//----- nvinfo : EIATTR_PARAM_CBANK
	.align		4
        /*00ac*/ 	.byte	0x04, 0x0a
        /*00ae*/ 	.short	(.L_609 - .L_608)
	.align		4
.L_608:
        /*00b0*/ 	.word	index@(.nv.constant0._ZN2at6native27unrolled_elementwise_kernelIZZZNS0_60_GLOBAL__N__171e0b9f_22_ActivationEluKernel_cu_f5210f67_353819elu_backward_kernelERNS_18TensorIteratorBaseERKN3c106ScalarES8_S8_bENKUlvE_clEvENKUlvE1_clEvEUlNS5_4HalfESB_E_St5arrayIPcLm3EELi4E23TrivialOffsetCalculatorILi2EjESG_ILi1EjENS0_6memory15LoadWithoutCastENSJ_16StoreWithoutCastEEEviT_T0_T2_T3_T4_T5_)
        /*00b4*/ 	.short	0x0210
        /*00b6*/ 	.short	0x003c


	//----- nvinfo : EIATTR_SW_WAR
	.align		4
.L_609:
        /*00b8*/ 	.byte	0x04, 0x36
        /*00ba*/ 	.short	(.L_611 - .L_610)
.L_610:
        /*00bc*/ 	.word	0x00000008
.L_611:


//--------------------- .nv.info._ZN2at6native29vectorized_elementwise_kernelILi2EZZZNS0_60_GLOBAL__N__171e0b9f_22_ActivationEluKernel_cu_f5210f67_353819elu_backward_kernelERNS_18TensorIteratorBaseERKN3c106ScalarES8_S8_bENKUlvE_clEvENKUlvE1_clEvEUlNS5_4HalfESB_E_St5arrayIPcLm3EEEEviT0_T1_ --------------------------
	.section	.nv.info._ZN2at6native29vectorized_elementwise_kernelILi2EZZZNS0_60_GLOBAL__N__171e0b9f_22_ActivationEluKernel_cu_f5210f67_353819elu_backward_kernelERNS_18TensorIteratorBaseERKN3c106ScalarES8_S8_bENKUlvE_clEvENKUlvE1_clEvEUlNS5_4HalfESB_E_St5arrayIPcLm3EEEEviT0_T1_,"",@"SHT_CUDA_INFO"
	.sectionflags	@""
	.align	4


	//----- nvinfo : EIATTR_CUDA_API_VERSION
	.align		4
        /*0000*/ 	.byte	0x04, 0x37
        /*0002*/ 	.short	(.L_613 - .L_612)
.L_612:
        /*0004*/ 	.word	0x00000082


	//----- nvinfo : EIATTR_KPARAM_INFO
	.align		4
.L_613:
        /*0008*/ 	.byte	0x04, 0x17
        /*000a*/ 	.short	(.L_615 - .L_614)
.L_614:
        /*000c*/ 	.word	0x00000000
        /*0010*/ 	.short	0x0002
        /*0012*/ 	.short	0x0020
        /*0014*/ 	.byte	0x00, 0xf0, 0x61, 0x00


	//----- nvinfo : EIATTR_KPARAM_INFO
	.align		4
.L_615:
        /*0018*/ 	.byte	0x04, 0x17
        /*001a*/ 	.short	(.L_617 - .L_616)
.L_616:
        /*001c*/ 	.word	0x00000000
        /*0020*/ 	.short	0x0001
        /*0022*/ 	.short	0x0008
        /*0024*/ 	.byte	0x00, 0xf0, 0x61, 0x00


	//----- nvinfo : EIATTR_KPARAM_INFO
	.align		4
.L_617:
        /*0028*/ 	.byte	0x04, 0x17
        /*002a*/ 	.short	(.L_619 - .L_618)
.L_618:
        /*002c*/ 	.word	0x00000000
        /*0030*/ 	.short	0x0000
        /*0032*/ 	.short	0x0000
        /*0034*/ 	.byte	0x00, 0xf0, 0x11, 0x00


	//----- nvinfo : EIATTR_SPARSE_MMA_MASK
	.align		4
.L_619:
        /*0038*/ 	.byte	0x03, 0x50
        /*003a*/ 	.short	0x0000


	//----- nvinfo : EIATTR_MAXREG_COUNT
	.align		4
        /*003c*/ 	.byte	0x03, 0x1b
        /*003e*/ 	.short	0x00ff


	//----- nvinfo : EIATTR_MERCURY_ISA_VERSION
	.align		4
        /*0040*/ 	.byte	0x03, 0x5f
        /*0042*/ 	.short	0x0101


	//----- nvinfo : EIATTR_EXIT_INSTR_OFFSETS
	.align		4
        /*0044*/ 	.byte	0x04, 0x1c
        /*0046*/ 	.short	(.L_621 - .L_620)


	//   ....[0]....
.L_620:
        /*0048*/ 	.word	0x00000f60


	//   ....[1]....
        /*004c*/ 	.word	0x00002b30


	//   ....[2]....
        /*0050*/ 	.word	0x00002b80


	//----- nvinfo : EIATTR_MAX_THREADS
	.align		4
.L_621:
        /*0054*/ 	.byte	0x04, 0x05
        /*0056*/ 	.short	(.L_623 - .L_622)
.L_622:
        /*0058*/ 	.word	0x00000080
        /*005c*/ 	.word	0x00000001
        /*0060*/ 	.word	0x00000001


	//----- nvinfo : EIATTR_CRS_STACK_SIZE
	.align		4
.L_623:
        /*0064*/ 	.byte	0x04, 0x1e
        /*0066*/ 	.short	(.L_625 - .L_624)
.L_624:
        /*0068*/ 	.word	0x00000000


	//----- nvinfo : EIATTR_CBANK_PARAM_SIZE
	.align		4
.L_625:
        /*006c*/ 	.byte	0x03, 0x19
        /*006e*/ 	.short	0x0038


	//----- nvinfo : EIATTR_PARAM_CBANK
	.align		4
        /*0070*/ 	.byte	0x04, 0x0a
        /*0072*/ 	.short	(.L_627 - .L_626)
	.align		4
.L_626:
        /*0074*/ 	.word	index@(.nv.constant0._ZN2at6native29vectorized_elementwise_kernelILi2EZZZNS0_60_GLOBAL__N__171e0b9f_22_ActivationEluKernel_cu_f5210f67_353819elu_backward_kernelERNS_18TensorIteratorBaseERKN3c106ScalarES8_S8_bENKUlvE_clEvENKUlvE1_clEvEUlNS5_4HalfESB_E_St5arrayIPcLm3EEEEviT0_T1_)
        /*0078*/ 	.short	0x0210
        /*007a*/ 	.short	0x0038


	//----- nvinfo : EIATTR_SW_WAR
	.align		4
.L_627:
        /*007c*/ 	.byte	0x04, 0x36
        /*007e*/ 	.short	(.L_629 - .L_628)
.L_628:
        /*0080*/ 	.word	0x00000008
.L_629:


//--------------------- .nv.info._ZN2at6native29vectorized_elementwise_kernelILi4EZZZNS0_60_GLOBAL__N__171e0b9f_22_ActivationEluKernel_cu_f5210f67_353819elu_backward_kernelERNS_18TensorIteratorBaseERKN3c106ScalarES8_S8_bENKUlvE_clEvENKUlvE1_clEvEUlNS5_4HalfESB_E_St5arrayIPcLm3EEEEviT0_T1_ --------------------------
	.section	.nv.info._ZN2at6native29vectorized_elementwise_kernelILi4EZZZNS0_60_GLOBAL__N__171e0b9f_22_ActivationEluKernel_cu_f5210f67_353819elu_backward_kernelERNS_18TensorIteratorBaseERKN3c106ScalarES8_S8_bENKUlvE_clEvENKUlvE1_clEvEUlNS5_4HalfESB_E_St5arrayIPcLm3EEEEviT0_T1_,"",@"SHT_CUDA_INFO"
	.sectionflags	@""
	.align	4


	//----- nvinfo : EIATTR_CUDA_API_VERSION
	.align		4
        /*0000*/ 	.byte	0x04, 0x37
        /*0002*/ 	.short	(.L_631 - .L_630)
.L_630:
        /*0004*/ 	.word	0x00000082


	//----- nvinfo : EIATTR_KPARAM_INFO
	.align		4
.L_631:
        /*0008*/ 	.byte	0x04, 0x17
        /*000a*/ 	.short	(.L_633 - .L_632)
.L_632:
        /*000c*/ 	.word	0x00000000
        /*0010*/ 	.short	0x0002
        /*0012*/ 	.short	0x0020
        /*0014*/ 	.byte	0x00, 0xf0, 0x61, 0x00


	//----- nvinfo : EIATTR_KPARAM_INFO
	.align		4
.L_633:
        /*0018*/ 	.byte	0x04, 0x17
        /*001a*/ 	.short	(.L_635 - .L_634)
.L_634:
        /*001c*/ 	.word	0x00000000
        /*0020*/ 	.short	0x0001
        /*0022*/ 	.short	0x0008
        /*0024*/ 	.byte	0x00, 0xf0, 0x61, 0x00


	//----- nvinfo : EIATTR_KPARAM_INFO
	.align		4
.L_635:
        /*0028*/ 	.byte	0x04, 0x17
        /*002a*/ 	.short	(.L_637 - .L_636)
.L_636:
        /*002c*/ 	.word	0x00000000
        /*0030*/ 	.short	0x0000
        /*0032*/ 	.short	0x0000
        /*0034*/ 	.byte	0x00, 0xf0, 0x11, 0x00


	//----- nvinfo : EIATTR_SPARSE_MMA_MASK
	.align		4
.L_637:
        /*0038*/ 	.byte	0x03, 0x50
        /*003a*/ 	.short	0x0000


	//----- nvinfo : EIATTR_MAXREG_COUNT
	.align		4
        /*003c*/ 	.byte	0x03, 0x1b
        /*003e*/ 	.short	0x00ff


	//----- nvinfo : EIATTR_MERCURY_ISA_VERSION
	.align		4
        /*0040*/ 	.byte	0x03, 0x5f
        /*0042*/ 	.short	0x0101


	//----- nvinfo : EIATTR_EXIT_INSTR_OFFSETS
	.align		4
        /*0044*/ 	.byte	0x04, 0x1c
        /*0046*/ 	.short	(.L_639 - .L_638)


	//   ....[0]....
.L_638:
        /*0048*/ 	.word	0x00000f00


	//   ....[1]....
        /*004c*/ 	.word	0x00002ad0


	//   ....[2]....
        /*0050*/ 	.word	0x00002b20


	//----- nvinfo : EIATTR_MAX_THREADS
	.align		4
.L_639:
        /*0054*/ 	.byte	0x04, 0x05
        /*0056*/ 	.short	(.L_641 - .L_640)
.L_640:
        /*0058*/ 	.word	0x00000080
        /*005c*/ 	.word	0x00000001
        /*0060*/ 	.word	0x00000001


	//----- nvinfo : EIATTR_CRS_STACK_SIZE
	.align		4
.L_641:
        /*0064*/ 	.byte	0x04, 0x1e
        /*0066*/ 	.short	(.L_643 - .L_642)
.L_642:
        /*0068*/ 	.word	0x00000000


	//----- nvinfo : EIATTR_CBANK_PARAM_SIZE
	.align		4
.L_643:
        /*006c*/ 	.byte	0x03, 0x19
        /*006e*/ 	.short	0x0038


	//----- nvinfo : EIATTR_PARAM_CBANK
	.align		4
        /*0070*/ 	.byte	0x04, 0x0a
        /*0072*/ 	.short	(.L_645 - .L_644)
	.align		4
.L_644:
        /*0074*/ 	.word	index@(.nv.constant0._ZN2at6native29vectorized_elementwise_kernelILi4EZZZNS0_60_GLOBAL__N__171e0b9f_22_ActivationEluKernel_cu_f5210f67_353819elu_backward_kernelERNS_18TensorIteratorBaseERKN3c106ScalarES8_S8_bENKUlvE_clEvENKUlvE1_clEvEUlNS5_4HalfESB_E_St5arrayIPcLm3EEEEviT0_T1_)
        /*0078*/ 	.short	0x0210
        /*007a*/ 	.short	0x0038


	//----- nvinfo : EIATTR_SW_WAR
	.align		4
.L_645:
        /*007c*/ 	.byte	0x04, 0x36
        /*007e*/ 	.short	(.L_647 - .L_646)
.L_646:
        /*0080*/ 	.word	0x00000008
.L_647:


//--------------------- .nv.info._ZN2at6native29vectorized_elementwise_kernelILi8EZZZNS0_60_GLOBAL__N__171e0b9f_22_ActivationEluKernel_cu_f5210f67_353819elu_backward_kernelERNS_18TensorIteratorBaseERKN3c106ScalarES8_S8_bENKUlvE_clEvENKUlvE1_clEvEUlNS5_4HalfESB_E_St5arrayIPcLm3EEEEviT0_T1_ --------------------------
	.section	.nv.info._ZN2at6native29vectorized_elementwise_kernelILi8EZZZNS0_60_GLOBAL__N__171e0b9f_22_ActivationEluKernel_cu_f5210f67_353819elu_backward_kernelERNS_18TensorIteratorBaseERKN3c106ScalarES8_S8_bENKUlvE_clEvENKUlvE1_clEvEUlNS5_4HalfESB_E_St5arrayIPcLm3EEEEviT0_T1_,"",@"SHT_CUDA_INFO"
	.sectionflags	@""
	.align	4


	//----- nvinfo : EIATTR_CUDA_API_VERSION
	.align		4
        /*0000*/ 	.byte	0x04, 0x37
        /*0002*/ 	.short	(.L_649 - .L_648)
.L_648:
        /*0004*/ 	.word	0x00000082


	//----- nvinfo : EIATTR_KPARAM_INFO
	.align		4
.L_649:
        /*0008*/ 	.byte	0x04, 0x17
        /*000a*/ 	.short	(.L_651 - .L_650)
.L_650:
        /*000c*/ 	.word	0x00000000
        /*0010*/ 	.short	0x0002
        /*0012*/ 	.short	0x0020
        /*0014*/ 	.byte	0x00, 0xf0, 0x61, 0x00


	//----- nvinfo : EIATTR_KPARAM_INFO
	.align		4
.L_651:
        /*0018*/ 	.byte	0x04, 0x17
        /*001a*/ 	.short	(.L_653 - .L_652)
.L_652:
        /*001c*/ 	.word	0x00000000
        /*0020*/ 	.short	0x0001
        /*0022*/ 	.short	0x0008
        /*0024*/ 	.byte	0x00, 0xf0, 0x61, 0x00


	//----- nvinfo : EIATTR_KPARAM_INFO
	.align		4
.L_653:
        /*0028*/ 	.byte	0x04, 0x17
        /*002a*/ 	.short	(.L_655 - .L_654)
.L_654:
        /*002c*/ 	.word	0x00000000
        /*0030*/ 	.short	0x0000
        /*0032*/ 	.short	0x0000
        /*0034*/ 	.byte	0x00, 0xf0, 0x11, 0x00


	//----- nvinfo : EIATTR_SPARSE_MMA_MASK
	.align		4
.L_655:
        /*0038*/ 	.byte	0x03, 0x50
        /*003a*/ 	.short	0x0000


	//----- nvinfo : EIATTR_MAXREG_COUNT
	.align		4
        /*003c*/ 	.byte	0x03, 0x1b
        /*003e*/ 	.short	0x00ff


	//----- nvinfo : EIATTR_MERCURY_ISA_VERSION
	.align		4
        /*0040*/ 	.byte	0x03, 0x5f
        /*0042*/ 	.short	0x0101


	//----- nvinfo : EIATTR_EXIT_INSTR_OFFSETS
	.align		4
        /*0044*/ 	.byte	0x04, 0x1c
        /*0046*/ 	.short	(.L_657 - .L_656)


	//   ....[0]....
.L_656:
        /*0048*/ 	.word	0x00000ed0


	//   ....[1]....
        /*004c*/ 	.word	0x00002aa0


	//   ....[2]....
        /*0050*/ 	.word	0x00002af0


	//----- nvinfo : EIATTR_MAX_THREADS
	.align		4
.L_657:
        /*0054*/ 	.byte	0x04, 0x05
        /*0056*/ 	.short	(.L_659 - .L_658)
.L_658:
        /*0058*/ 	.word	0x00000080
        /*005c*/ 	.word	0x00000001
        /*0060*/ 	.word	0x00000001


	//----- nvinfo : EIATTR_CRS_STACK_SIZE
	.align		4
.L_659:
        /*0064*/ 	.byte	0x04, 0x1e
        /*0066*/ 	.short	(.L_661 - .L_660)
.L_660:
        /*0068*/ 	.word	0x00000000


	//----- nvinfo : EIATTR_CBANK_PARAM_SIZE
	.align		4
.L_661:
        /*006c*/ 	.byte	0x03, 0x19
        /*006e*/ 	.short	0x0038


	//----- nvinfo : EIATTR_PARAM_CBANK
	.align		4
        /*0070*/ 	.byte	0x04, 0x0a
        /*0072*/ 	.short	(.L_663 - .L_662)
	.align		4
.L_662:
        /*0074*/ 	.word	index@(.nv.constant0._ZN2at6native29vectorized_elementwise_kernelILi8EZZZNS0_60_GLOBAL__N__171e0b9f_22_ActivationEluKernel_cu_f5210f67_353819elu_backward_kernelERNS_18TensorIteratorBaseERKN3c106ScalarES8_S8_bENKUlvE_clEvENKUlvE1_clEvEUlNS5_4HalfESB_E_St5arrayIPcLm3EEEEviT0_T1_)
        /*0078*/ 	.short	0x0210
        /*007a*/ 	.short	0x0038


	//----- nvinfo : EIATTR_SW_WAR
	.align		4
.L_663:
        /*007c*/ 	.byte	0x04, 0x36
        /*007e*/ 	.short	(.L_665 - .L_664)
.L_664:
        /*0080*/ 	.word	0x00000008
.L_665:


//--------------------- .nv.info._ZN2at6native18elementwise_kernelILi128ELi4EZNS0_15gpu_kernel_implIZZZNS0_60_GLOBAL__N__171e0b9f_22_ActivationEluKernel_cu_f5210f67_353819elu_backward_kernelERNS_18TensorIteratorBaseERKN3c106ScalarES9_S9_bENKUlvE_clEvENKUlvE0_clEvEUlffE_EEvS5_RKT_EUliE_EEviT1_ --------------------------
	.section	.nv.info._ZN2at6native18elementwise_kernelILi128ELi4EZNS0_15gpu_kernel_implIZZZNS0_60_GLOBAL__N__171e0b9f_22_ActivationEluKernel_cu_f5210f67_353819elu_backward_kernelERNS_18TensorIteratorBaseERKN3c106ScalarES9_S9_bENKUlvE_clEvENKUlvE0_clEvEUlffE_EEvS5_RKT_EUliE_EEviT1_,"",@"SHT_CUDA_INFO"
	.sectionflags	@""
	.align	4


	//----- nvinfo : EIATTR_CUDA_API_VERSION
	.align		4
        /*0000*/ 	.byte	0x04, 0x37
        /*0002*/ 	.short	(.L_667 - .L_666)
.L_666:
        /*0004*/ 	.word	0x00000082


	//----- nvinfo : EIATTR_KPARAM_INFO
	.align		4
.L_667:
        /*0008*/ 	.byte	0x04, 0x17
        /*000a*/ 	.short	(.L_669 - .L_668)
.L_668:
        /*000c*/ 	.word	0x00000000
        /*0010*/ 	.short	0x0001
        /*0012*/ 	.short	0x0008
        /*0014*/ 	.byte	0x00, 0xf0, 0x81, 0x0a


	//----- nvinfo : EIATTR_KPARAM_INFO
	.align		4
.L_669:
        /*0018*/ 	.byte	0x04, 0x17
        /*001a*/ 	.short	(.L_671 - .L_670)
.L_670:
        /*001c*/ 	.word	0x00000000
        /*0020*/ 	.short	0x0000
        /*0022*/ 	.short	0x0000
        /*0024*/ 	.byte	0x00, 0xf0, 0x11, 0x00


	//----- nvinfo : EIATTR_SPARSE_MMA_MASK
	.align		4
.L_671:
        /*0028*/ 	.byte	0x03, 0x50
        /*002a*/ 	.short	0x0000


	//----- nvinfo : EIATTR_MAXREG_COUNT
	.align		4
        /*002c*/ 	.byte	0x03, 0x1b
        /*002e*/ 	.short	0x0080


	//----- nvinfo : EIATTR_EXTERNS
	.align		4
        /*0030*/ 	.byte	0x04, 0x0f
        /*0032*/ 	.short	(.L_673 - .L_672)


	//   ....[0]....
	.align		4
.L_672:
        /*0034*/ 	.word	index@(__assertfail)


	//----- nvinfo : EIATTR_MERCURY_ISA_VERSION
	.align		4
.L_673:
        /*0038*/ 	.byte	0x03, 0x5f
        /*003a*/ 	.short	0x0101


	//----- nvinfo : EIATTR_SYSCALL_OFFSETS
	.align		4
        /*003c*/ 	.byte	0x04, 0x46
        /*003e*/ 	.short	(.L_675 - .L_674)


	//   ....[0]....
.L_674:
        /*0040*/ 	.word	0x00002490


	//   ....[1]....
        /*0044*/ 	.word	0x000032b0


	//   ....[2]....
        /*0048*/ 	.word	0x00004270


	//   ....[3]....
        /*004c*/ 	.word	0x00006730


	//   ....[4]....
        /*0050*/ 	.word	0x00007550


	//   ....[5]....
        /*0054*/ 	.word	0x00008510


	//   ....[6]....
        /*0058*/ 	.word	0x0000a9c0


	//   ....[7]....
        /*005c*/ 	.word	0x0000b7e0


	//   ....[8]....
        /*0060*/ 	.word	0x0000c7a0


	//   ....[9]....
        /*0064*/ 	.word	0x0000ec40


	//   ....[10]....
        /*0068*/ 	.word	0x0000fa60


	//   ....[11]....
        /*006c*/ 	.word	0x00010a20


	//----- nvinfo : EIATTR_EXIT_INSTR_OFFSETS
	.align		4
.L_675:
        /*0070*/ 	.byte	0x04, 0x1c
        /*0072*/ 	.short	(.L_677 - .L_676)


	//   ....[0]....
.L_676:
        /*0074*/ 	.word	0x0000c850


	//   ....[1]....
        /*0078*/ 	.word	0x0000fd40


	//   ....[2]....
        /*007c*/ 	.word	0x0000fd80


	//   ....[3]....
        /*0080*/ 	.word	0x0000fe10


	//   ....[4]....
        /*0084*/ 	.word	0x0000fe40


	//   ....[5]....
        /*0088*/ 	.word	0x0000fe70


	//   ....[6]....
        /*008c*/ 	.word	0x0000fef0


	//   ....[7]....
        /*0090*/ 	.word	0x0000ff20


	//   ....[8]....
        /*0094*/ 	.word	0x0000ffb0


	//   ....[9]....
        /*0098*/ 	.word	0x0000fff0


	//   ....[10]....
        /*009c*/ 	.word	0x00010030


	//   ....[11]....
        /*00a0*/ 	.word	0x000100f0


	//   ....[12]....
        /*00a4*/ 	.word	0x00010140


	//   ....[13]....
        /*00a8*/ 	.word	0x000102c0


	//   ....[14]....
        /*00ac*/ 	.word	0x00010410


	//   ....[15]....
        /*00b0*/ 	.word	0x00010440


	//   ....[16]....
        /*00b4*/ 	.word	0x000104f0


	//   ....[17]....
        /*00b8*/ 	.word	0x00010660


	//   ....[18]....
        /*00bc*/ 	.word	0x000107d0


	//   ....[19]....
        /*00c0*/ 	.word	0x00010920


	//   ....[20]....
        /*00c4*/ 	.word	0x00010a30


	//   ....[21]....
        /*00c8*/ 	.word	0x00010a60


	//   ....[22]....
        /*00cc*/ 	.word	0x00010a90


	//----- nvinfo : EIATTR_MAX_THREADS
	.align		4
.L_677:
        /*00d0*/ 	.byte	0x04, 0x05
        /*00d2*/ 	.short	(.L_679 - .L_678)
.L_678:
        /*00d4*/ 	.word	0x00000080
        /*00d8*/ 	.word	0x00000001
        /*00dc*/ 	.word	0x00000001


	//----- nvinfo : EIATTR_CRS_STACK_SIZE
	.align		4
.L_679:
        /*00e0*/ 	.byte	0x04, 0x1e
        /*00e2*/ 	.short	(.L_681 - .L_680)
.L_680:
        /*00e4*/ 	.word	0x00000000


	//----- nvinfo : EIATTR_CBANK_PARAM_SIZE
	.align		4
.L_681:
        /*00e8*/ 	.byte	0x03, 0x19
        /*00ea*/ 	.short	0x02a8


	//----- nvinfo : EIATTR_PARAM_CBANK
	.align		4
        /*00ec*/ 	.byte	0x04, 0x0a
        /*00ee*/ 	.short	(.L_683 - .L_682)
	.align		4
.L_682:
        /*00f0*/ 	.word	index@(.nv.constant0._ZN2at6native18elementwise_kernelILi128ELi4EZNS0_15gpu_kernel_implIZZZNS0_60_GLOBAL__N__171e0b9f_22_ActivationEluKernel_cu_f5210f67_353819elu_backward_kernelERNS_18TensorIteratorBaseERKN3c106ScalarES9_S9_bENKUlvE_clEvENKUlvE0_clEvEUlffE_EEvS5_RKT_EUliE_EEviT1_)
        /*00f4*/ 	.short	0x0210
        /*00f6*/ 	.short	0x02a8


	//----- nvinfo : EIATTR_SW_WAR
	.align		4
.L_683:
        /*00f8*/ 	.byte	0x04, 0x36
        /*00fa*/ 	.short	(.L_685 - .L_684)
.L_684:
        /*00fc*/ 	.word	0x00000008
.L_685:


//--------------------- .nv.info._ZN2at6native27unrolled_elementwise_kernelIZZZNS0_60_GLOBAL__N__171e0b9f_22_ActivationEluKernel_cu_f5210f67_353819elu_backward_kernelERNS_18TensorIteratorBaseERKN3c106ScalarES8_S8_bENKUlvE_clEvENKUlvE0_clEvEUlffE_St5arrayIPcLm3EELi4E23TrivialOffsetCalculatorILi2EjESF_ILi1EjENS0_6memory12LoadWithCastILi2EEENSI_13StoreWithCastILi1EEEEEviT_T0_T2_T3_T4_T5_ --------------------------
	.section	.nv.info._ZN2at6native27unrolled_elementwise_kernelIZZZNS0_60_GLOBAL__N__171e0b9f_22_ActivationEluKernel_cu_f5210f67_353819elu_backward_kernelERNS_18TensorIteratorBaseERKN3c106ScalarES8_S8_bENKUlvE_clEvENKUlvE0_clEvEUlffE_St5arrayIPcLm3EELi4E23TrivialOffsetCalculatorILi2EjESF_ILi1EjENS0_6memory12LoadWithCastILi2EEENSI_13StoreWithCastILi1EEEEEviT_T0_T2_T3_T4_T5_,"",@"SHT_CUDA_INFO"
	.sectionflags	@""
	.align	4


	//----- nvinfo : EIATTR_CUDA_API_VERSION
	.align		4
        /*0000*/ 	.byte	0x04, 0x37
        /*0002*/ 	.short	(.L_687 - .L_686)
.L_686:
        /*0004*/ 	.word	0x00000082


	//----- nvinfo : EIATTR_KPARAM_INFO
	.align		4
.L_687:
        /*0008*/ 	.byte	0x04, 0x17
        /*000a*/ 	.short	(.L_689 - .L_688)
.L_688:
        /*000c*/ 	.word	0x00000000
        /*0010*/ 	.short	0x0006
        /*0012*/ 	.short	0x0048
        /*0014*/ 	.byte	0x00, 0xf0, 0x21, 0x00


	//----- nvinfo : EIATTR_KPARAM_INFO
	.align		4
.L_689:
        /*0018*/ 	.byte	0x04, 0x17
        /*001a*/ 	.short	(.L_691 - .L_690)
.L_690:
        /*001c*/ 	.word	0x00000000
        /*0020*/ 	.short	0x0005
        /*0022*/ 	.short	0x003c
        /*0024*/ 	.byte	0x00, 0xf0, 0x31, 0x00


	//----- nvinfo : EIATTR_KPARAM_INFO
	.align		4
.L_691:
        /*0028*/ 	.byte	0x04, 0x17
        /*002a*/ 	.short	(.L_693 - .L_692)
.L_692:
        /*002c*/ 	.word	0x00000000
        /*0030*/ 	.short	0x0004
        /*0032*/ 	.short	0x0039
        /*0034*/ 	.byte	0x00, 0xf0, 0x05, 0x00


	//----- nvinfo : EIATTR_KPARAM_INFO
	.align		4
.L_693:
        /*0038*/ 	.byte	0x04, 0x17
        /*003a*/ 	.short	(.L_695 - .L_694)
.L_694:
        /*003c*/ 	.word	0x00000000
        /*0040*/ 	.short	0x0003
        /*0042*/ 	.short	0x0038
        /*0044*/ 	.byte	0x00, 0xf0, 0x05, 0x00


	//----- nvinfo : EIATTR_KPARAM_INFO
	.align		4
.L_695:
        /*0048*/ 	.byte	0x04, 0x17
        /*004a*/ 	.short	(.L_697 - .L_696)
.L_696:
        /*004c*/ 	.word	0x00000000
        /*0050*/ 	.short	0x0002
        /*0052*/ 	.short	0x0020
        /*0054*/ 	.byte	0x00, 0xf0, 0x61, 0x00


	//----- nvinfo : EIATTR_KPARAM_INFO
	.align		4
.L_697:
        /*0058*/ 	.byte	0x04, 0x17
        /*005a*/ 	.short	(.L_699 - .L_698)
.L_698:
        /*005c*/ 	.word	0x00000000
        /*0060*/ 	.short	0x0001
        /*0062*/ 	.short	0x0008
        /*0064*/ 	.byte	0x00, 0xf0, 0x61, 0x00


	//----- nvinfo : EIATTR_KPARAM_INFO
	.align		4
.L_699:
        /*0068*/ 	.byte	0x04, 0x17
        /*006a*/ 	.short	(.L_701 - .L_700)
.L_700:
        /*006c*/ 	.word	0x00000000
        /*0070*/ 	.short	0x0000
        /*0072*/ 	.short	0x0000
        /*0074*/ 	.byte	0x00, 0xf0, 0x11, 0x00


	//----- nvinfo : EIATTR_SPARSE_MMA_MASK
	.align		4
.L_701:
        /*0078*/ 	.byte	0x03, 0x50
        /*007a*/ 	.short	0x0000


	//----- nvinfo : EIATTR_MAXREG_COUNT
	.align		4
        /*007c*/ 	.byte	0x03, 0x1b
        /*007e*/ 	.short	0x00ff


	//----- nvinfo : EIATTR_EXTERNS
	.align		4
        /*0080*/ 	.byte	0x04, 0x0f
        /*0082*/ 	.short	(.L_703 - .L_702)


	//   ....[0]....
	.align		4
.L_702:
        /*0084*/ 	.word	index@(__assertfail)


	//----- nvinfo : EIATTR_MERCURY_ISA_VERSION
	.align		4
.L_703:
        /*0088*/ 	.byte	0x03, 0x5f
        /*008a*/ 	.short	0x0101


	//----- nvinfo : EIATTR_SYSCALL_OFFSETS
	.align		4
        /*008c*/ 	.byte	0x04, 0x46
        /*008e*/ 	.short	(.L_705 - .L_704)


	//   ....[0]....
.L_704:
        /*0090*/ 	.word	0x00000ea0


	//   ....[1]....
        /*0094*/ 	.word	0x00001cd0


	//   ....[2]....
        /*0098*/ 	.word	0x00002b80


	//   ....[3]....
        /*009c*/ 	.word	0x000039b0


	//   ....[4]....
        /*00a0*/ 	.word	0x00004860


	//   ....[5]....
        /*00a4*/ 	.word	0x000056a0


	//   ....[6]....
        /*00a8*/ 	.word	0x00006550


	//   ....[7]....
        /*00ac*/ 	.word	0x00007360


	//   ....[8]....
        /*00b0*/ 	.word	0x00008960


	//   ....[9]....
        /*00b4*/ 	.word	0x00009840


	//   ....[10]....
        /*00b8*/ 	.word	0x0000a700


	//   ....[11]....
        /*00bc*/ 	.word	0x0000b5c0


	//----- nvinfo : EIATTR_EXIT_INSTR_OFFSETS
	.align		4
.L_705:
        /*00c0*/ 	.byte	0x04, 0x1c
        /*00c2*/ 	.short	(.L_707 - .L_706)


	//   ....[0]....
.L_706:
        /*00c4*/ 	.word	0x0000a7a0


	//   ....[1]....
        /*00c8*/ 	.word	0x0000a8e0


	//   ....[2]....
        /*00cc*/ 	.word	0x0000a920


	//   ....[3]....
        /*00d0*/ 	.word	0x0000a9b0


	//   ....[4]....
        /*00d4*/ 	.word	0x0000a9e0


	//   ....[5]....
        /*00d8*/ 	.word	0x0000aa10


	//   ....[6]....
        /*00dc*/ 	.word	0x0000aa90


	//   ....[7]....
        /*00e0*/ 	.word	0x0000aac0


	//   ....[8]....
        /*00e4*/ 	.word	0x0000ab50


	//   ....[9]....
        /*00e8*/ 	.word	0x0000ab90


	//   ....[10]....
        /*00ec*/ 	.word	0x0000abd0


	//   ....[11]....
        /*00f0*/ 	.word	0x0000ac90


	//   ....[12]....
        /*00f4*/ 	.word	0x0000ace0


	//   ....[13]....
        /*00f8*/ 	.word	0x0000ae60


	//   ....[14]....
        /*00fc*/ 	.word	0x0000afb0


	//   ....[15]....
        /*0100*/ 	.word	0x0000afe0


	//   ....[16]....
        /*0104*/ 	.word	0x0000b090


	//   ....[17]....
        /*0108*/ 	.word	0x0000b200


	//   ....[18]....
        /*010c*/ 	.word	0x0000b370


	//   ....[19]....
        /*0110*/ 	.word	0x0000b4c0


	//   ....[20]....
        /*0114*/ 	.word	0x0000b5d0


	//   ....[21]....
        /*0118*/ 	.word	0x0000b600


	//   ....[22]....
        /*011c*/ 	.word	0x0000b630


	//----- nvinfo : EIATTR_MAX_THREADS
	.align		4
.L_707:
        /*0120*/ 	.byte	0x04, 0x05
        /*0122*/ 	.short	(.L_709 - .L_708)
.L_708:
        /*0124*/ 	.word	0x00000080
        /*0128*/ 	.word	0x00000001
        /*012c*/ 	.word	0x00000001


	//----- nvinfo : EIATTR_CRS_STACK_SIZE
	.align		4
.L_709:
        /*0130*/ 	.byte	0x04, 0x1e
        /*0132*/ 	.short	(.L_711 - .L_710)
.L_710:
        /*0134*/ 	.word	0x00000000


	//----- nvinfo : EIATTR_CBANK_PARAM_SIZE
	.align		4
.L_711:
        /*0138*/ 	.byte	0x03, 0x19
        /*013a*/ 	.short	0x0050


	//----- nvinfo : EIATTR_PARAM_CBANK
	.align		4
        /*013c*/ 	.byte	0x04, 0x0a
        /*013e*/ 	.short	(.L_713 - .L_712)
	.align		4
.L_712:
        /*0140*/ 	.word	index@(.nv.constant0._ZN2at6native27unrolled_elementwise_kernelIZZZNS0_60_GLOBAL__N__171e0b9f_22_ActivationEluKernel_cu_f5210f67_353819elu_backward_kernelERNS_18TensorIteratorBaseERKN3c106ScalarES8_S8_bENKUlvE_clEvENKUlvE0_clEvEUlffE_St5arrayIPcLm3EELi4E23TrivialOffsetCalculatorILi2EjESF_ILi1EjENS0_6memory12LoadWithCastILi2EEENSI_13StoreWithCastILi1EEEEEviT_T0_T2_T3_T4_T5_)
        /*0144*/ 	.short	0x0210
        /*0146*/ 	.short	0x0050


	//----- nvinfo : EIATTR_SW_WAR
	.align		4
.L_713:
        /*0148*/ 	.byte	0x04, 0x36
        /*014a*/ 	.short	(.L_715 - .L_714)
.L_714:
        /*014c*/ 	.word	0x00000008
.L_715:


//--------------------- .nv.info._ZN2at6native18elementwise_kernelILi128ELi2EZNS0_22gpu_kernel_impl_nocastIZZZNS0_60_GLOBAL__N__171e0b9f_22_ActivationEluKernel_cu_f5210f67_353819elu_backward_kernelERNS_18TensorIteratorBaseERKN3c106ScalarES9_S9_bENKUlvE_clEvENKUlvE0_clEvEUlffE_EEvS5_RKT_EUliE_EEviT1_ --------------------------
	.section	.nv.info._ZN2at6native18elementwise_kernelILi128ELi2EZNS0_22gpu_kernel_impl_nocastIZZZNS0_60_GLOBAL__N__171e0b9f_22_ActivationEluKernel_cu_f5210f67_353819elu_backward_kernelERNS_18TensorIteratorBaseERKN3c106ScalarES9_S9_bENKUlvE_clEvENKUlvE0_clEvEUlffE_EEvS5_RKT_EUliE_EEviT1_,"",@"SHT_CUDA_INFO"
	.sectionflags	@""
	.align	4


	//----- nvinfo : EIATTR_CUDA_API_VERSION
	.align		4
        /*0000*/ 	.byte	0x04, 0x37
        /*0002*/ 	.short	(.L_717 - .L_716)
.L_716:
        /*0004*/ 	.word	0x00000082


	//----- nvinfo : EIATTR_KPARAM_INFO
	.align		4
.L_717:
        /*0008*/ 	.byte	0x04, 0x17
        /*000a*/ 	.short	(.L_719 - .L_718)
.L_718:
        /*000c*/ 	.word	0x00000000
        /*0010*/ 	.short	0x0001
        /*0012*/ 	.short	0x0008
        /*0014*/ 	.byte	0x00, 0xf0, 0x61, 0x0a


	//----- nvinfo : EIATTR_KPARAM_INFO
	.align		4
.L_719:
        /*0018*/ 	.byte	0x04, 0x17
        /*001a*/ 	.short	(.L_721 - .L_720)
.L_720:
        /*001c*/ 	.word	0x00000000
        /*0020*/ 	.short	0x0000
        /*0022*/ 	.short	0x0000
        /*0024*/ 	.byte	0x00, 0xf0, 0x11, 0x00


	//----- nvinfo : EIATTR_SPARSE_MMA_MASK
	.align		4
.L_721:
        /*0028*/ 	.byte	0x03, 0x50
        /*002a*/ 	.short	0x0000


	//----- nvinfo : EIATTR_MAXREG_COUNT
	.align		4
        /*002c*/ 	.byte	0x03, 0x1b
        /*002e*/ 	.short	0x0080


	//----- nvinfo : EIATTR_MERCURY_ISA_VERSION
	.align		4
        /*0030*/ 	.byte	0x03, 0x5f
        /*0032*/ 	.short	0x0101


	//----- nvinfo : EIATTR_EXIT_INSTR_OFFSETS
	.align		4
        /*0034*/ 	.byte	0x04, 0x1c
        /*0036*/ 	.short	(.L_723 - .L_722)


	//   ....[0]....
.L_722:
        /*0038*/ 	.word	0x00001910


	//   ....[1]....
        /*003c*/ 	.word	0x00003150


	//----- nvinfo : EIATTR_MAX_THREADS
	.align		4
.L_723:
        /*0040*/ 	.byte	0x04, 0x05
        /*0042*/ 	.short	(.L_725 - .L_724)
.L_724:
        /*0044*/ 	.word	0x00000080
        /*0048*/ 	.word	0x00000001
        /*004c*/ 	.word	0x00000001


	//----- nvinfo : EIATTR_CRS_STACK_SIZE
	.align		4
.L_725:
        /*0050*/ 	.byte	0x04, 0x1e
        /*0052*/ 	.short	(.L_727 - .L_726)
.L_726:
        /*0054*/ 	.word	0x00000000


	//----- nvinfo : EIATTR_CBANK_PARAM_SIZE
	.align		4
.L_727:
        /*0058*/ 	.byte	0x03, 0x19
        /*005a*/ 	.short	0x02a0


	//----- nvinfo : EIATTR_PARAM_CBANK
	.align		4
        /*005c*/ 	.byte	0x04, 0x0a
        /*005e*/ 	.short	(.L_729 - .L_728)
	.align		4
.L_728:
        /*0060*/ 	.word	index@(.nv.constant0._ZN2at6native18elementwise_kernelILi128ELi2EZNS0_22gpu_kernel_impl_nocastIZZZNS0_60_GLOBAL__N__171e0b9f_22_ActivationEluKernel_cu_f5210f67_353819elu_backward_kernelERNS_18TensorIteratorBaseERKN3c106ScalarES9_S9_bENKUlvE_clEvENKUlvE0_clEvEUlffE_EEvS5_RKT_EUliE_EEviT1_)
        /*0064*/ 	.short	0x0210
        /*0066*/ 	.short	0x02a0


	//----- nvinfo : EIATTR_SW_WAR
	.align		4
.L_729:
        /*0068*/ 	.byte	0x04, 0x36
        /*006a*/ 	.short	(.L_731 - .L_730)
.L_730:
        /*006c*/ 	.word	0x00000008
.L_731:


//--------------------- .nv.info._ZN2at6native27unrolled_elementwise_kernelIZZZNS0_60_GLOBAL__N__171e0b9f_22_ActivationEluKernel_cu_f5210f67_353819elu_backward_kernelERNS_18TensorIteratorBaseERKN3c106ScalarES8_S8_bENKUlvE_clEvENKUlvE0_clEvEUlffE_St5arrayIPcLm3EELi4E23TrivialOffsetCalculatorILi2EjESF_ILi1EjENS0_6memory15LoadWithoutCastENSI_16StoreWithoutCastEEEviT_T0_T2_T3_T4_T5_ --------------------------
	.section	.nv.info._ZN2at6native27unrolled_elementwise_kernelIZZZNS0_60_GLOBAL__N__171e0b9f_22_ActivationEluKernel_cu_f5210f67_353819elu_backward_kernelERNS_18TensorIteratorBaseERKN3c106ScalarES8_S8_bENKUlvE_clEvENKUlvE0_clEvEUlffE_St5arrayIPcLm3EELi4E23TrivialOffsetCalculatorILi2EjESF_ILi1EjENS0_6memory15LoadWithoutCastENSI_16StoreWithoutCastEEEviT_T0_T2_T3_T4_T5_,"",@"SHT_CUDA_INFO"
	.sectionflags	@""
	.align	4


	//----- nvinfo : EIATTR_CUDA_API_VERSION
	.align		4
        /*0000*/ 	.byte	0x04, 0x37
        /*0002*/ 	.short	(.L_733 - .L_732)
.L_732:
        /*0004*/ 	.word	0x00000082


	//----- nvinfo : EIATTR_KPARAM_INFO
	.align		4
.L_733:
        /*0008*/ 	.byte	0x04, 0x17
        /*000a*/ 	.short	(.L_735 - .L_734)
.L_734:
        /*000c*/ 	.word	0x00000000
        /*0010*/ 	.short	0x0006
        /*0012*/ 	.short	0x003b
        /*0014*/ 	.byte	0x00, 0xf0, 0x05, 0x00


	//----- nvinfo : EIATTR_KPARAM_INFO
	.align		4
.L_735:
        /*0018*/ 	.byte	0x04, 0x17
        /*001a*/ 	.short	(.L_737 - .L_736)
.L_736:
        /*001c*/ 	.word	0x00000000
        /*0020*/ 	.short	0x0005
        /*0022*/ 	.short	0x003a
        /*0024*/ 	.byte	0x00, 0xf0, 0x05, 0x00


	//----- nvinfo : EIATTR_KPARAM_INFO
	.align		4
.L_737:
        /*0028*/ 	.byte	0x04, 0x17
        /*002a*/ 	.short	(.L_739 - .L_738)
.L_738:
        /*002c*/ 	.word	0x00000000
        /*0030*/ 	.short	0x0004
        /*0032*/ 	.short	0x0039
        /*0034*/ 	.byte	0x00, 0xf0, 0x05, 0x00


	//----- nvinfo : EIATTR_KPARAM_INFO
	.align		4
.L_739:
        /*0038*/ 	.byte	0x04, 0x17
        /*003a*/ 	.short	(.L_741 - .L_740)
.L_740:
        /*003c*/ 	.word	0x00000000
        /*0040*/ 	.short	0x0003
        /*0042*/ 	.short	0x0038
        /*0044*/ 	.byte	0x00, 0xf0, 0x05, 0x00


	//----- nvinfo : EIATTR_KPARAM_INFO
	.align		4
.L_741:
        /*0048*/ 	.byte	0x04, 0x17
        /*004a*/ 	.short	(.L_743 - .L_742)
.L_742:
        /*004c*/ 	.word	0x00000000
        /*0050*/ 	.short	0x0002
        /*0052*/ 	.short	0x0020
        /*0054*/ 	.byte	0x00, 0xf0, 0x61, 0x00


	//----- nvinfo : EIATTR_KPARAM_INFO
	.align		4
.L_743:
        /*0058*/ 	.byte	0x04, 0x17
        /*005a*/ 	.short	(.L_745 - .L_744)
.L_744:
        /*005c*/ 	.word	0x00000000
        /*0060*/ 	.short	0x0001
        /*0062*/ 	.short	0x0008
        /*0064*/ 	.byte	0x00, 0xf0, 0x61, 0x00


	//----- nvinfo : EIATTR_KPARAM_INFO
	.align		4
.L_745:
        /*0068*/ 	.byte	0x04, 0x17
        /*006a*/ 	.short	(.L_747 - .L_746)
.L_746:
        /*006c*/ 	.word	0x00000000
        /*0070*/ 	.short	0x0000
        /*0072*/ 	.short	0x0000
        /*0074*/ 	.byte	0x00, 0xf0, 0x11, 0x00


	//----- nvinfo : EIATTR_SPARSE_MMA_MASK
	.align		4
.L_747:
        /*0078*/ 	.byte	0x03, 0x50
        /*007a*/ 	.short	0x0000


	//----- nvinfo : EIATTR_MAXREG_COUNT
	.align		4
        /*007c*/ 	.byte	0x03, 0x1b
        /*007e*/ 	.short	0x00ff


	//----- nvinfo : EIATTR_MERCURY_ISA_VERSION
	.align		4
        /*0080*/ 	.byte	0x03, 0x5f
        /*0082*/ 	.short	0x0101


	//----- nvinfo : EIATTR_EXIT_INSTR_OFFSETS
	.align		4
        /*0084*/ 	.byte	0x04, 0x1c
        /*0086*/ 	.short	(.L_749 - .L_748)


	//   ....[0]....
.L_748:
        /*0088*/ 	.word	0x00000b40


	//   ....[1]....
        /*008c*/ 	.word	0x00000b90


	//----- nvinfo : EIATTR_MAX_THREADS
	.align		4
.L_749:
        /*0090*/ 	.byte	0x04, 0x05
        /*0092*/ 	.short	(.L_751 - .L_750)
.L_750:
        /*0094*/ 	.word	0x00000080
        /*0098*/ 	.word	0x00000001
        /*009c*/ 	.word	0x00000001


	//----- nvinfo : EIATTR_CRS_STACK_SIZE
	.align		4
.L_751:
        /*00a0*/ 	.byte	0x04, 0x1e
        /*00a2*/ 	.short	(.L_753 - .L_752)
.L_752:
        /*00a4*/ 	.word	0x00000000


	//----- nvinfo : EIATTR_CBANK_PARAM_SIZE
	.align		4
.L_753:
        /*00a8*/ 	.byte	0x03, 0x19
        /*00aa*/ 	.short	0x003c


	//----- nvinfo : EIATTR_PARAM_CBANK
	.align		4
        /*00ac*/ 	.byte	0x04, 0x0a
        /*00ae*/ 	.short	(.L_755 - .L_754)
	.align		4
.L_754:
        /*00b0*/ 	.word	index@(.nv.constant0._ZN2at6native27unrolled_elementwise_kernelIZZZNS0_60_GLOBAL__N__171e0b9f_22_ActivationEluKernel_cu_f5210f67_353819elu_backward_kernelERNS_18TensorIteratorBaseERKN3c106ScalarES8_S8_bENKUlvE_clEvENKUlvE0_clEvEUlffE_St5arrayIPcLm3EELi4E23TrivialOffsetCalculatorILi2EjESF_ILi1EjENS0_6memory15LoadWithoutCastENSI_16StoreWithoutCastEEEviT_T0_T2_T3_T4_T5_)
        /*00b4*/ 	.short	0x0210
        /*00b6*/ 	.short	0x003c


	//----- nvinfo : EIATTR_SW_WAR
	.align		4
.L_755:
        /*00b8*/ 	.byte	0x04, 0x36
        /*00ba*/ 	.short	(.L_757 - .L_756)
.L_756:
        /*00bc*/ 	.word	0x00000008
.L_757:


//--------------------- .nv.info._ZN2at6native29vectorized_elementwise_kernelILi2EZZZNS0_60_GLOBAL__N__171e0b9f_22_ActivationEluKernel_cu_f5210f67_353819elu_backward_kernelERNS_18TensorIteratorBaseERKN3c106ScalarES8_S8_bENKUlvE_clEvENKUlvE0_clEvEUlffE_St5arrayIPcLm3EEEEviT0_T1_ --------------------------
	.section	.nv.info._ZN2at6native29vectorized_elementwise_kernelILi2EZZZNS0_60_GLOBAL__N__171e0b9f_22_ActivationEluKernel_cu_f5210f67_353819elu_backward_kernelERNS_18TensorIteratorBaseERKN3c106ScalarES8_S8_bENKUlvE_clEvENKUlvE0_clEvEUlffE_St5arrayIPcLm3EEEEviT0_T1_,"",@"SHT_CUDA_INFO"
	.sectionflags	@""
	.align	4


	//----- nvinfo : EIATTR_CUDA_API_VERSION
	.align		4
        /*0000*/ 	.byte	0x04, 0x37
        /*0002*/ 	.short	(.L_759 - .L_758)
.L_758:
        /*0004*/ 	.word	0x00000082


	//----- nvinfo : EIATTR_KPARAM_INFO
	.align		4
.L_759:
        /*0008*/ 	.byte	0x04, 0x17
        /*000a*/ 	.short	(.L_761 - .L_760)
.L_760:
        /*000c*/ 	.word	0x00000000
        /*0010*/ 	.short	0x0002
        /*0012*/ 	.short	0x0020
        /*0014*/ 	.byte	0x00, 0xf0, 0x61, 0x00


	//----- nvinfo : EIATTR_KPARAM_INFO
	.align		4
.L_761:
        /*0018*/ 	.byte	0x04, 0x17
        /*001a*/ 	.short	(.L_763 - .L_762)
.L_762:
        /*001c*/ 	.word	0x00000000
        /*0020*/ 	.short	0x0001
        /*0022*/ 	.short	0x0008
        /*0024*/ 	.byte	0x00, 0xf0, 0x61, 0x00


	//----- nvinfo : EIATTR_KPARAM_INFO
	.align		4
.L_763:
        /*0028*/ 	.byte	0x04, 0x17
        /*002a*/ 	.short	(.L_765 - .L_764)
.L_764:
        /*002c*/ 	.word	0x00000000
        /*0030*/ 	.short	0x0000
        /*0032*/ 	.short	0x0000
        /*0034*/ 	.byte	0x00, 0xf0, 0x11, 0x00


	//----- nvinfo : EIATTR_SPARSE_MMA_MASK
	.align		4
.L_765:
        /*0038*/ 	.byte	0x03, 0x50
        /*003a*/ 	.short	0x0000


	//----- nvinfo : EIATTR_MAXREG_COUNT
	.align		4
        /*003c*/ 	.byte	0x03, 0x1b
        /*003e*/ 	.short	0x00ff


	//----- nvinfo : EIATTR_MERCURY_ISA_VERSION
	.align		4
        /*0040*/ 	.byte	0x03, 0x5f
        /*0042*/ 	.short	0x0101


	//----- nvinfo : EIATTR_EXIT_INSTR_OFFSETS
	.align		4
        /*0044*/ 	.byte	0x04, 0x1c
        /*0046*/ 	.short	(.L_767 - .L_766)


	//   ....[0]....
.L_766:
        /*0048*/ 	.word	0x00000c00


	//   ....[1]....
        /*004c*/ 	.word	0x000022b0


	//   ....[2]....
        /*0050*/ 	.word	0x00002300


	//----- nvinfo : EIATTR_MAX_THREADS
	.align		4
.L_767:
        /*0054*/ 	.byte	0x04, 0x05
        /*0056*/ 	.short	(.L_769 - .L_768)
.L_768:
        /*0058*/ 	.word	0x00000080
        /*005c*/ 	.word	0x00000001
        /*0060*/ 	.word	0x00000001


	//----- nvinfo : EIATTR_CRS_STACK_SIZE
	.align		4
.L_769:
        /*0064*/ 	.byte	0x04, 0x1e
        /*0066*/ 	.short	(.L_771 - .L_770)
.L_770:
        /*0068*/ 	.word	0x00000000


	//----- nvinfo : EIATTR_CBANK_PARAM_SIZE
	.align		4
.L_771:
        /*006c*/ 	.byte	0x03, 0x19
        /*006e*/ 	.short	0x0038


	//----- nvinfo : EIATTR_PARAM_CBANK
	.align		4
        /*0070*/ 	.byte	0x04, 0x0a
        /*0072*/ 	.short	(.L_773 - .L_772)
	.align		4
.L_772:
        /*0074*/ 	.word	index@(.nv.constant0._ZN2at6native29vectorized_elementwise_kernelILi2EZZZNS0_60_GLOBAL__N__171e0b9f_22_ActivationEluKernel_cu_f5210f67_353819elu_backward_kernelERNS_18TensorIteratorBaseERKN3c106ScalarES8_S8_bENKUlvE_clEvENKUlvE0_clEvEUlffE_St5arrayIPcLm3EEEEviT0_T1_)
        /*0078*/ 	.short	0x0210
        /*007a*/ 	.short	0x0038


	//----- nvinfo : EIATTR_SW_WAR
	.align		4
.L_773:
        /*007c*/ 	.byte	0x04, 0x36
        /*007e*/ 	.short	(.L_775 - .L_774)
.L_774:
        /*0080*/ 	.word	0x00000008
.L_775:


//--------------------- .nv.info._ZN2at6native29vectorized_elementwise_kernelILi4EZZZNS0_60_GLOBAL__N__171e0b9f_22_ActivationEluKernel_cu_f5210f67_353819elu_backward_kernelERNS_18TensorIteratorBaseERKN3c106ScalarES8_S8_bENKUlvE_clEvENKUlvE0_clEvEUlffE_St5arrayIPcLm3EEEEviT0_T1_ --------------------------
	.section	.nv.info._ZN2at6native29vectorized_elementwise_kernelILi4EZZZNS0_60_GLOBAL__N__171e0b9f_22_ActivationEluKernel_cu_f5210f67_353819elu_backward_kernelERNS_18TensorIteratorBaseERKN3c106ScalarES8_S8_bENKUlvE_clEvENKUlvE0_clEvEUlffE_St5arrayIPcLm3EEEEviT0_T1_,"",@"SHT_CUDA_INFO"
	.sectionflags	@""
	.align	4


	//----- nvinfo : EIATTR_CUDA_API_VERSION
	.align		4
        /*0000*/ 	.byte	0x04, 0x37
        /*0002*/ 	.short	(.L_777 - .L_776)
.L_776:
        /*0004*/ 	.word	0x00000082


	//----- nvinfo : EIATTR_KPARAM_INFO
	.align		4
.L_777:
        /*0008*/ 	.byte	0x04, 0x17
        /*000a*/ 	.short	(.L_779 - .L_778)
.L_778:
        /*000c*/ 	.word	0x00000000
        /*0010*/ 	.short	0x0002
        /*0012*/ 	.short	0x0020
        /*0014*/ 	.byte	0x00, 0xf0, 0x61, 0x00


	//----- nvinfo : EIATTR_KPARAM_INFO
	.align		4
.L_779:
        /*0018*/ 	.byte	0x04, 0x17
        /*001a*/ 	.short	(.L_781 - .L_780)
.L_780:
        /*001c*/ 	.word	0x00000000
        /*0020*/ 	.short	0x0001
        /*0022*/ 	.short	0x0008
        /*0024*/ 	.byte	0x00, 0xf0, 0x61, 0x00


	//----- nvinfo : EIATTR_KPARAM_INFO
	.align		4
.L_781:
        /*0028*/ 	.byte	0x04, 0x17
        /*002a*/ 	.short	(.L_783 - .L_782)
.L_782:
        /*002c*/ 	.word	0x00000000
        /*0030*/ 	.short	0x0000
        /*0032*/ 	.short	0x0000
        /*0034*/ 	.byte	0x00, 0xf0, 0x11, 0x00


	//----- nvinfo : EIATTR_SPARSE_MMA_MASK
	.align		4
.L_783:
        /*0038*/ 	.byte	0x03, 0x50
        /*003a*/ 	.short	0x0000


	//----- nvinfo : EIATTR_MAXREG_COUNT
	.align		4
        /*003c*/ 	.byte	0x03, 0x1b
        /*003e*/ 	.short	0x00ff


	//----- nvinfo : EIATTR_MERCURY_ISA_VERSION
	.align		4
        /*0040*/ 	.byte	0x03, 0x5f
        /*0042*/ 	.short	0x0101


	//----- nvinfo : EIATTR_EXIT_INSTR_OFFSETS
	.align		4
        /*0044*/ 	.byte	0x04, 0x1c
        /*0046*/ 	.short	(.L_785 - .L_784)


	//   ....[0]....
.L_784:
        /*0048*/ 	.word	0x00000ba0


	//   ....[1]....
        /*004c*/ 	.word	0x00002250


	//   ....[2]....
        /*0050*/ 	.word	0x000022a0


	//----- nvinfo : EIATTR_MAX_THREADS
	.align		4
.L_785:
        /*0054*/ 	.byte	0x04, 0x05
        /*0056*/ 	.short	(.L_787 - .L_786)
.L_786:
        /*0058*/ 	.word	0x00000080
        /*005c*/ 	.word	0x00000001
        /*0060*/ 	.word	0x00000001


	//----- nvinfo : EIATTR_CRS_STACK_SIZE
	.align		4
.L_787:
        /*0064*/ 	.byte	0x04, 0x1e
        /*0066*/ 	.short	(.L_789 - .L_788)
.L_788:
        /*0068*/ 	.word	0x00000000


	//----- nvinfo : EIATTR_CBANK_PARAM_SIZE
	.align		4
.L_789:
        /*006c*/ 	.byte	0x03, 0x19
        /*006e*/ 	.short	0x0038


	//----- nvinfo : EIATTR_PARAM_CBANK
	.align		4
        /*0070*/ 	.byte	0x04, 0x0a
        /*0072*/ 	.short	(.L_791 - .L_790)
	.align		4
.L_790:
        /*0074*/ 	.word	index@(.nv.constant0._ZN2at6native29vectorized_elementwise_kernelILi4EZZZNS0_60_GLOBAL__N__171e0b9f_22_ActivationEluKernel_cu_f5210f67_353819elu_backward_kernelERNS_18TensorIteratorBaseERKN3c106ScalarES8_S8_bENKUlvE_clEvENKUlvE0_clEvEUlffE_St5arrayIPcLm3EEEEviT0_T1_)
        /*0078*/ 	.short	0x0210
        /*007a*/ 	.short	0x0038


	//----- nvinfo : EIATTR_SW_WAR
	.align		4
.L_791:
        /*007c*/ 	.byte	0x04, 0x36
        /*007e*/ 	.short	(.L_793 - .L_792)
.L_792:
        /*0080*/ 	.word	0x00000008
.L_793:


//--------------------- .nv.info._ZN2at6native29vectorized_elementwise_kernelILi8EZZZNS0_60_GLOBAL__N__171e0b9f_22_ActivationEluKernel_cu_f5210f67_353819elu_backward_kernelERNS_18TensorIteratorBaseERKN3c106ScalarES8_S8_bENKUlvE_clEvENKUlvE0_clEvEUlffE_St5arrayIPcLm3EEEEviT0_T1_ --------------------------
	.section	.nv.info._ZN2at6native29vectorized_elementwise_kernelILi8EZZZNS0_60_GLOBAL__N__171e0b9f_22_ActivationEluKernel_cu_f5210f67_353819elu_backward_kernelERNS_18TensorIteratorBaseERKN3c106ScalarES8_S8_bENKUlvE_clEvENKUlvE0_clEvEUlffE_St5arrayIPcLm3EEEEviT0_T1_,"",@"SHT_CUDA_INFO"
	.sectionflags	@""
	.align	4


	//----- nvinfo : EIATTR_CUDA_API_VERSION
	.align		4
        /*0000*/ 	.byte	0x04, 0x37
        /*0002*/ 	.short	(.L_795 - .L_794)
.L_794:
        /*0004*/ 	.word	0x00000082


	//----- nvinfo : EIATTR_KPARAM_INFO
	.align		4
.L_795:
        /*0008*/ 	.byte	0x04, 0x17
        /*000a*/ 	.short	(.L_797 - .L_796)
.L_796:
        /*000c*/ 	.word	0x00000000
        /*0010*/ 	.short	0x0002
        /*0012*/ 	.short	0x0020
        /*0014*/ 	.byte	0x00, 0xf0, 0x61, 0x00


	//----- nvinfo : EIATTR_KPARAM_INFO
	.align		4
.L_797:
        /*0018*/ 	.byte	0x04, 0x17
        /*001a*/ 	.short	(.L_799 - .L_798)
.L_798:
        /*001c*/ 	.word	0x00000000
        /*0020*/ 	.short	0x0001
        /*0022*/ 	.short	0x0008
        /*0024*/ 	.byte	0x00, 0xf0, 0x61, 0x00


	//----- nvinfo : EIATTR_KPARAM_INFO
	.align		4
.L_799:
        /*0028*/ 	.byte	0x04, 0x17
        /*002a*/ 	.short	(.L_801 - .L_800)
.L_800:
        /*002c*/ 	.word	0x00000000
        /*0030*/ 	.short	0x0000
        /*0032*/ 	.short	0x0000
        /*0034*/ 	.byte	0x00, 0xf0, 0x11, 0x00


	//----- nvinfo : EIATTR_SPARSE_MMA_MASK
	.align		4
.L_801:
        /*0038*/ 	.byte	0x03, 0x50
        /*003a*/ 	.short	0x0000


	//----- nvinfo : EIATTR_MAXREG_COUNT
	.align		4
        /*003c*/ 	.byte	0x03, 0x1b
        /*003e*/ 	.short	0x00ff


	//----- nvinfo : EIATTR_MERCURY_ISA_VERSION
	.align		4
        /*0040*/ 	.byte	0x03, 0x5f
        /*0042*/ 	.short	0x0101


	//----- nvinfo : EIATTR_EXIT_INSTR_OFFSETS
	.align		4
        /*0044*/ 	.byte	0x04, 0x1c
        /*0046*/ 	.short	(.L_803 - .L_802)


	//   ....[0]....
.L_802:
        /*0048*/ 	.word	0x00000ba0


	//   ....[1]....
        /*004c*/ 	.word	0x00002250


	//   ....[2]....
        /*0050*/ 	.word	0x000022a0


	//----- nvinfo : EIATTR_MAX_THREADS
	.align		4
.L_803:
        /*0054*/ 	.byte	0x04, 0x05
        /*0056*/ 	.short	(.L_805 - .L_804)
.L_804:
        /*0058*/ 	.word	0x00000080
        /*005c*/ 	.word	0x00000001
        /*0060*/ 	.word	0x00000001


	//----- nvinfo : EIATTR_CRS_STACK_SIZE
	.align		4
.L_805:
        /*0064*/ 	.byte	0x04, 0x1e
        /*0066*/ 	.short	(.L_807 - .L_806)
.L_806:
        /*0068*/ 	.word	0x00000000


	//----- nvinfo : EIATTR_CBANK_PARAM_SIZE
	.align		4
.L_807:
        /*006c*/ 	.byte	0x03, 0x19
        /*006e*/ 	.short	0x0038


	//----- nvinfo : EIATTR_PARAM_CBANK
	.align		4
        /*0070*/ 	.byte	0x04, 0x0a
        /*0072*/ 	.short	(.L_809 - .L_808)
	.align		4
.L_808:
        /*0074*/ 	.word	index@(.nv.constant0._ZN2at6native29vectorized_elementwise_kernelILi8EZZZNS0_60_GLOBAL__N__171e0b9f_22_ActivationEluKernel_cu_f5210f67_353819elu_backward_kernelERNS_18TensorIteratorBaseERKN3c106ScalarES8_S8_bENKUlvE_clEvENKUlvE0_clEvEUlffE_St5arrayIPcLm3EEEEviT0_T1_)
        /*0078*/ 	.short	0x0210
        /*007a*/ 	.short	0x0038


	//----- nvinfo : EIATTR_SW_WAR
	.align		4
.L_809:
        /*007c*/ 	.byte	0x04, 0x36
        /*007e*/ 	.short	(.L_811 - .L_810)
.L_810:
        /*0080*/ 	.word	0x00000008
.L_811:


//--------------------- .nv.info._ZN2at6native18elementwise_kernelILi128ELi4EZNS0_15gpu_kernel_implIZZZNS0_60_GLOBAL__N__171e0b9f_22_ActivationEluKernel_cu_f5210f67_353819elu_backward_kernelERNS_18TensorIteratorBaseERKN3c106ScalarES9_S9_bENKUlvE_clEvENKUlvE_clEvEUlddE_EEvS5_RKT_EUliE_EEviT1_ --------------------------
	.section	.nv.info._ZN2at6native18elementwise_kernelILi128ELi4EZNS0_15gpu_kernel_implIZZZNS0_60_GLOBAL__N__171e0b9f_22_ActivationEluKernel_cu_f5210f67_353819elu_backward_kernelERNS_18TensorIteratorBaseERKN3c106ScalarES9_S9_bENKUlvE_clEvENKUlvE_clEvEUlddE_EEvS5_RKT_EUliE_EEviT1_,"",@"SHT_CUDA_INFO"
	.sectionflags	@""
	.align	4


	//----- nvinfo : EIATTR_CUDA_API_VERSION
	.align		4
        /*0000*/ 	.byte	0x04, 0x37
        /*0002*/ 	.short	(.L_813 - .L_812)
.L_812:
        /*0004*/ 	.word	0x00000082


	//----- nvinfo : EIATTR_KPARAM_INFO
	.align		4
.L_813:
        /*0008*/ 	.byte	0x04, 0x17
        /*000a*/ 	.short	(.L_815 - .L_814)
.L_814:
        /*000c*/ 	.word	0x00000000
        /*0010*/ 	.short	0x0001
        /*0012*/ 	.short	0x0008
        /*0014*/ 	.byte	0x00, 0xf0, 0xc1, 0x0a


	//----- nvinfo : EIATTR_KPARAM_INFO
	.align		4
.L_815:
        /*0018*/ 	.byte	0x04, 0x17
        /*001a*/ 	.short	(.L_817 - .L_816)
.L_816:
        /*001c*/ 	.word	0x00000000
        /*0020*/ 	.short	0x0000
        /*0022*/ 	.short	0x0000
        /*0024*/ 	.byte	0x00, 0xf0, 0x11, 0x00


	//----- nvinfo : EIATTR_SPARSE_MMA_MASK
	.align		4
.L_817:
        /*0028*/ 	.byte	0x03, 0x50
        /*002a*/ 	.short	0x0000


	//----- nvinfo : EIATTR_MAXREG_COUNT
	.align		4
        /*002c*/ 	.byte	0x03, 0x1b
        /*002e*/ 	.short	0x0080


	//----- nvinfo : EIATTR_EXTERNS
	.align		4
        /*0030*/ 	.byte	0x04, 0x0f
        /*0032*/ 	.short	(.L_819 - .L_818)


	//   ....[0]....
	.align		4
.L_818:
        /*0034*/ 	.word	index@(__assertfail)


	//----- nvinfo : EIATTR_MERCURY_ISA_VERSION
	.align		4
.L_819:
        /*0038*/ 	.byte	0x03, 0x5f
        /*003a*/ 	.short	0x0101


	//----- nvinfo : EIATTR_SYSCALL_OFFSETS
	.align		4
        /*003c*/ 	.byte	0x04, 0x46
        /*003e*/ 	.short	(.L_821 - .L_820)


	//   ....[0]....
.L_820:
        /*0040*/ 	.word	0x00002580


	//   ....[1]....
        /*0044*/ 	.word	0x00003490


	//   ....[2]....
        /*0048*/ 	.word	0x00004af0


	//   ....[3]....
        /*004c*/ 	.word	0x000070b0


	//   ....[4]....
        /*0050*/ 	.word	0x00007fc0


	//   ....[5]....
        /*0054*/ 	.word	0x00009620


	//   ....[6]....
        /*0058*/ 	.word	0x0000bbd0


	//   ....[7]....
        /*005c*/ 	.word	0x0000cae0


	//   ....[8]....
        /*0060*/ 	.word	0x0000e140


	//   ....[9]....
        /*0064*/ 	.word	0x000106e0


	//   ....[10]....
        /*0068*/ 	.word	0x000115f0


	//   ....[11]....
        /*006c*/ 	.word	0x00012c50


	//----- nvinfo : EIATTR_EXIT_INSTR_OFFSETS
	.align		4
.L_821:
        /*0070*/ 	.byte	0x04, 0x1c
        /*0072*/ 	.short	(.L_823 - .L_822)


	//   ....[0]....
.L_822:
        /*0074*/ 	.word	0x0000e1f0


	//   ....[1]....
        /*0078*/ 	.word	0x00011c90


	//   ....[2]....
        /*007c*/ 	.word	0x00011cd0


	//   ....[3]....
        /*0080*/ 	.word	0x00011d60


	//   ....[4]....
        /*0084*/ 	.word	0x00011d90


	//   ....[5]....
        /*0088*/ 	.word	0x00011dc0


	//   ....[6]....
        /*008c*/ 	.word	0x00011e90


	//   ....[7]....
        /*0090*/ 	.word	0x00011f10


	//   ....[8]....
        /*0094*/ 	.word	0x00011ff0


	//   ....[9]....
        /*0098*/ 	.word	0x00012080


	//   ....[10]....
        /*009c*/ 	.word	0x000120a0


	//   ....[11]....
        /*00a0*/ 	.word	0x00012160


	//   ....[12]....
        /*00a4*/ 	.word	0x00012190


	//   ....[13]....
        /*00a8*/ 	.word	0x00012360


	//   ....[14]....
        /*00ac*/ 	.word	0x00012500


	//   ....[15]....
        /*00b0*/ 	.word	0x00012580


	//   ....[16]....
        /*00b4*/ 	.word	0x00012630


	//   ....[17]....
        /*00b8*/ 	.word	0x000127f0


	//   ....[18]....
        /*00bc*/ 	.word	0x000129b0


	//   ....[19]....
        /*00c0*/ 	.word	0x00012b50


	//   ....[20]....
        /*00c4*/ 	.word	0x00012c60


	//   ....[21]....
        /*00c8*/ 	.word	0x00012c90


	//   ....[22]....
        /*00cc*/ 	.word	0x00012cc0


	//----- nvinfo : EIATTR_MAX_THREADS
	.align		4
.L_823:
        /*00d0*/ 	.byte	0x04, 0x05
        /*00d2*/ 	.short	(.L_825 - .L_824)
.L_824:
        /*00d4*/ 	.word	0x00000080
        /*00d8*/ 	.word	0x00000001
        /*00dc*/ 	.word	0x00000001


	//----- nvinfo : EIATTR_CRS_STACK_SIZE
	.align		4
.L_825:
        /*00e0*/ 	.byte	0x04, 0x1e
        /*00e2*/ 	.short	(.L_827 - .L_826)
.L_826:
        /*00e4*/ 	.word	0x00000000


	//----- nvinfo : EIATTR_CBANK_PARAM_SIZE
	.align		4
.L_827:
        /*00e8*/ 	.byte	0x03, 0x19
        /*00ea*/ 	.short	0x02b8


	//----- nvinfo : EIATTR_PARAM_CBANK
	.align		4
        /*00ec*/ 	.byte	0x04, 0x0a
        /*00ee*/ 	.short	(.L_829 - .L_828)
	.align		4
.L_828:
        /*00f0*/ 	.word	index@(.nv.constant0._ZN2at6native18elementwise_kernelILi128ELi4EZNS0_15gpu_kernel_implIZZZNS0_60_GLOBAL__N__171e0b9f_22_ActivationEluKernel_cu_f5210f67_353819elu_backward_kernelERNS_18TensorIteratorBaseERKN3c106ScalarES9_S9_bENKUlvE_clEvENKUlvE_clEvEUlddE_EEvS5_RKT_EUliE_EEviT1_)
        /*00f4*/ 	.short	0x0210
        /*00f6*/ 	.short	0x02b8


	//----- nvinfo : EIATTR_SW_WAR
	.align		4
.L_829:
        /*00f8*/ 	.byte	0x04, 0x36
        /*00fa*/ 	.short	(.L_831 - .L_830)
.L_830:
        /*00fc*/ 	.word	0x00000008
.L_831:


//--------------------- .nv.info._ZN2at6native27unrolled_elementwise_kernelIZZZNS0_60_GLOBAL__N__171e0b9f_22_ActivationEluKernel_cu_f5210f67_353819elu_backward_kernelERNS_18TensorIteratorBaseERKN3c106ScalarES8_S8_bENKUlvE_clEvENKUlvE_clEvEUlddE_St5arrayIPcLm3EELi4E23TrivialOffsetCalculatorILi2EjESF_ILi1EjENS0_6memory12LoadWithCastILi2EEENSI_13StoreWithCastILi1EEEEEviT_T0_T2_T3_T4_T5_ --------------------------
	.section	.nv.info._ZN2at6native27unrolled_elementwise_kernelIZZZNS0_60_GLOBAL__N__171e0b9f_22_ActivationEluKernel_cu_f5210f67_353819elu_backward_kernelERNS_18TensorIteratorBaseERKN3c106ScalarES8_S8_bENKUlvE_clEvENKUlvE_clEvEUlddE_St5arrayIPcLm3EELi4E23TrivialOffsetCalculatorILi2EjESF_ILi1EjENS0_6memory12LoadWithCastILi2EEENSI_13StoreWithCastILi1EEEEEviT_T0_T2_T3_T4_T5_,"",@"SHT_CUDA_INFO"
	.sectionflags	@""
	.align	4


	//----- nvinfo : EIATTR_CUDA_API_VERSION
	.align		4
        /*0000*/ 	.byte	0x04, 0x37
        /*0002*/ 	.short	(.L_833 - .L_832)
.L_832:
        /*0004*/ 	.word	0x00000082


	//----- nvinfo : EIATTR_KPARAM_INFO
	.align		4
.L_833:
        /*0008*/ 	.byte	0x04, 0x17
        /*000a*/ 	.short	(.L_835 - .L_834)
.L_834:
        /*000c*/ 	.word	0x00000000
        /*0010*/ 	.short	0x0006
        /*0012*/ 	.short	0x0058
        /*0014*/ 	.byte	0x00, 0xf0, 0x21, 0x00


	//----- nvinfo : EIATTR_KPARAM_INFO
	.align		4
.L_835:
        /*0018*/ 	.byte	0x04, 0x17
        /*001a*/ 	.short	(.L_837 - .L_836)
.L_836:
        /*001c*/ 	.word	0x00000000
        /*0020*/ 	.short	0x0005
        /*0022*/ 	.short	0x004c
        /*0024*/ 	.byte	0x00, 0xf0, 0x31, 0x00


	//----- nvinfo : EIATTR_KPARAM_INFO
	.align		4
.L_837:
        /*0028*/ 	.byte	0x04, 0x17
        /*002a*/ 	.short	(.L_839 - .L_838)
.L_838:
        /*002c*/ 	.word	0x00000000
        /*0030*/ 	.short	0x0004
        /*0032*/ 	.short	0x0049
        /*0034*/ 	.byte	0x00, 0xf0, 0x05, 0x00


	//----- nvinfo : EIATTR_KPARAM_INFO
	.align		4
.L_839:
        /*0038*/ 	.byte	0x04, 0x17
        /*003a*/ 	.short	(.L_841 - .L_840)
.L_840:
        /*003c*/ 	.word	0x00000000
        /*0040*/ 	.short	0x0003
        /*0042*/ 	.short	0x0048
        /*0044*/ 	.byte	0x00, 0xf0, 0x05, 0x00


	//----- nvinfo : EIATTR_KPARAM_INFO
	.align		4
.L_841:
        /*0048*/ 	.byte	0x04, 0x17
        /*004a*/ 	.short	(.L_843 - .L_842)
.L_842:
        /*004c*/ 	.word	0x00000000
        /*0050*/ 	.short	0x0002
        /*0052*/ 	.short	0x0030
        /*0054*/ 	.byte	0x00, 0xf0, 0x61, 0x00


	//----- nvinfo : EIATTR_KPARAM_INFO
	.align		4
.L_843:
        /*0058*/ 	.byte	0x04, 0x17
        /*005a*/ 	.short	(.L_845 - .L_844)
.L_844:
        /*005c*/ 	.word	0x00000000
        /*0060*/ 	.short	0x0001
        /*0062*/ 	.short	0x0008
        /*0064*/ 	.byte	0x00, 0xf0, 0xa1, 0x00


	//----- nvinfo : EIATTR_KPARAM_INFO
	.align		4
.L_845:
        /*0068*/ 	.byte	0x04, 0x17
        /*006a*/ 	.short	(.L_847 - .L_846)
.L_846:
        /*006c*/ 	.word	0x00000000
        /*0070*/ 	.short	0x0000
        /*0072*/ 	.short	0x0000
        /*0074*/ 	.byte	0x00, 0xf0, 0x11, 0x00


	//----- nvinfo : EIATTR_SPARSE_MMA_MASK
	.align		4
.L_847:
        /*0078*/ 	.byte	0x03, 0x50
        /*007a*/ 	.short	0x0000


	//----- nvinfo : EIATTR_MAXREG_COUNT
	.align		4
        /*007c*/ 	.byte	0x03, 0x1b
        /*007e*/ 	.short	0x00ff


	//----- nvinfo : EIATTR_EXTERNS
	.align		4
        /*0080*/ 	.byte	0x04, 0x0f
        /*0082*/ 	.short	(.L_849 - .L_848)


	//   ....[0]....
	.align		4
.L_848:
        /*0084*/ 	.word	index@(__assertfail)


	//----- nvinfo : EIATTR_MERCURY_ISA_VERSION
	.align		4
.L_849:
        /*0088*/ 	.byte	0x03, 0x5f
        /*008a*/ 	.short	0x0101


	//----- nvinfo : EIATTR_SYSCALL_OFFSETS
	.align		4
        /*008c*/ 	.byte	0x04, 0x46
        /*008e*/ 	.short	(.L_851 - .L_850)


	//   ....[0]....
.L_850:
        /*0090*/ 	.word	0x00000fa0


	//   ....[1]....
        /*0094*/ 	.word	0x00001ec0


	//   ....[2]....
        /*0098*/ 	.word	0x00002e60


	//   ....[3]....
        /*009c*/ 	.word	0x00003d80


	//   ....[4]....
        /*00a0*/ 	.word	0x00004d30


	//   ....[5]....
        /*00a4*/ 	.word	0x00005c50


	//   ....[6]....
        /*00a8*/ 	.word	0x00006bf0


	//   ....[7]....
        /*00ac*/ 	.word	0x00007b20


	//   ....[8]....
        /*00b0*/ 	.word	0x0000a3b0


	//   ....[9]....
        /*00b4*/ 	.word	0x0000b560


	//   ....[10]....
        /*00b8*/ 	.word	0x0000c6f0


	//   ....[11]....
        /*00bc*/ 	.word	0x0000d8a0


	//----- nvinfo : EIATTR_EXIT_INSTR_OFFSETS
	.align		4
.L_851:
        /*00c0*/ 	.byte	0x04, 0x1c
        /*00c2*/ 	.short	(.L_853 - .L_852)


	//   ....[0]....
.L_852:
        /*00c4*/ 	.word	0x0000c790


	//   ....[1]....
        /*00c8*/ 	.word	0x0000c8e0


	//   ....[2]....
        /*00cc*/ 	.word	0x0000c920


	//   ....[3]....
        /*00d0*/ 	.word	0x0000c9b0


	//   ....[4]....
        /*00d4*/ 	.word	0x0000c9e0


	//   ....[5]....
        /*00d8*/ 	.word	0x0000ca10


	//   ....[6]....
        /*00dc*/ 	.word	0x0000cae0


	//   ....[7]....
        /*00e0*/ 	.word	0x0000cb60


	//   ....[8]....
        /*00e4*/ 	.word	0x0000cc40


	//   ....[9]....
        /*00e8*/ 	.word	0x0000ccd0


	//   ....[10]....
        /*00ec*/ 	.word	0x0000ccf0


	//   ....[11]....
        /*00f0*/ 	.word	0x0000cdb0


	//   ....[12]....
        /*00f4*/ 	.word	0x0000cde0


	//   ....[13]....
        /*00f8*/ 	.word	0x0000cfb0


	//   ....[14]....
        /*00fc*/ 	.word	0x0000d150


	//   ....[15]....
        /*0100*/ 	.word	0x0000d1d0


	//   ....[16]....
        /*0104*/ 	.word	0x0000d280


	//   ....[17]....
        /*0108*/ 	.word	0x0000d440


	//   ....[18]....
        /*010c*/ 	.word	0x0000d600


	//   ....[19]....
        /*0110*/ 	.word	0x0000d7a0


	//   ....[20]....
        /*0114*/ 	.word	0x0000d8b0


	//   ....[21]....
        /*0118*/ 	.word	0x0000d8e0


	//   ....[22]....
        /*011c*/ 	.word	0x0000d910


	//----- nvinfo : EIATTR_MAX_THREADS
	.align		4
.L_853:
        /*0120*/ 	.byte	0x04, 0x05
        /*0122*/ 	.short	(.L_855 - .L_854)
.L_854:
        /*0124*/ 	.word	0x00000080
        /*0128*/ 	.word	0x00000001
        /*012c*/ 	.word	0x00000001


	//----- nvinfo : EIATTR_CRS_STACK_SIZE
	.align		4
.L_855:
        /*0130*/ 	.byte	0x04, 0x1e
        /*0132*/ 	.short	(.L_857 - .L_856)
.L_856:
        /*0134*/ 	.word	0x00000000


	//----- nvinfo : EIATTR_CBANK_PARAM_SIZE
	.align		4
.L_857:
        /*0138*/ 	.byte	0x03, 0x19
        /*013a*/ 	.short	0x0060


	//----- nvinfo : EIATTR_PARAM_CBANK
	.align		4
        /*013c*/ 	.byte	0x04, 0x0a
        /*013e*/ 	.short	(.L_859 - .L_858)
	.align		4
.L_858:
        /*0140*/ 	.word	index@(.nv.constant0._ZN2at6native27unrolled_elementwise_kernelIZZZNS0_60_GLOBAL__N__171e0b9f_22_ActivationEluKernel_cu_f5210f67_353819elu_backward_kernelERNS_18TensorIteratorBaseERKN3c106ScalarES8_S8_bENKUlvE_clEvENKUlvE_clEvEUlddE_St5arrayIPcLm3EELi4E23TrivialOffsetCalculatorILi2EjESF_ILi1EjENS0_6memory12LoadWithCastILi2EEENSI_13StoreWithCastILi1EEEEEviT_T0_T2_T3_T4_T5_)
        /*0144*/ 	.short	0x0210
        /*0146*/ 	.short	0x0060


	//----- nvinfo : EIATTR_SW_WAR
	.align		4
.L_859:
        /*0148*/ 	.byte	0x04, 0x36
        /*014a*/ 	.short	(.L_861 - .L_860)
.L_860:
        /*014c*/ 	.word	0x00000008
.L_861:


//--------------------- .nv.info._ZN2at6native18elementwise_kernelILi128ELi2EZNS0_22gpu_kernel_impl_nocastIZZZNS0_60_GLOBAL__N__171e0b9f_22_ActivationEluKernel_cu_f5210f67_353819elu_backward_kernelERNS_18TensorIteratorBaseERKN3c106ScalarES9_S9_bENKUlvE_clEvENKUlvE_clEvEUlddE_EEvS5_RKT_EUliE_EEviT1_ --------------------------
	.section	.nv.info._ZN2at6native18elementwise_kernelILi128ELi2EZNS0_22gpu_kernel_impl_nocastIZZZNS0_60_GLOBAL__N__171e0b9f_22_ActivationEluKernel_cu_f5210f67_353819elu_backward_kernelERNS_18TensorIteratorBaseERKN3c106ScalarES9_S9_bENKUlvE_clEvENKUlvE_clEvEUlddE_EEvS5_RKT_EUliE_EEviT1_,"",@"SHT_CUDA_INFO"
	.sectionflags	@""
	.align	4


	//----- nvinfo : EIATTR_CUDA_API_VERSION
	.align		4
        /*0000*/ 	.byte	0x04, 0x37
        /*0002*/ 	.short	(.L_863 - .L_862)
.L_862:
        /*0004*/ 	.word	0x00000082


	//----- nvinfo : EIATTR_KPARAM_INFO
	.align		4
.L_863:
        /*0008*/ 	.byte	0x04, 0x17
        /*000a*/ 	.short	(.L_865 - .L_864)
.L_864:
        /*000c*/ 	.word	0x00000000
        /*0010*/ 	.short	0x0001
        /*0012*/ 	.short	0x0008
        /*0014*/ 	.byte	0x00, 0xf0, 0xa1, 0x0a


	//----- nvinfo : EIATTR_KPARAM_INFO
	.align		4
.L_865:
        /*0018*/ 	.byte	0x04, 0x17
        /*001a*/ 	.short	(.L_867 - .L_866)
.L_866:
        /*001c*/ 	.word	0x00000000
        /*0020*/ 	.short	0x0000
        /*0022*/ 	.short	0x0000
        /*0024*/ 	.byte	0x00, 0xf0, 0x11, 0x00


	//----- nvinfo : EIATTR_SPARSE_MMA_MASK
	.align		4
.L_867:
        /*0028*/ 	.byte	0x03, 0x50
        /*002a*/ 	.short	0x0000


	//----- nvinfo : EIATTR_MAXREG_COUNT
	.align		4
        /*002c*/ 	.byte	0x03, 0x1b
        /*002e*/ 	.short	0x0080


	//----- nvinfo : EIATTR_MERCURY_ISA_VERSION
	.align		4
        /*0030*/ 	.byte	0x03, 0x5f
        /*0032*/ 	.short	0x0101


	//----- nvinfo : EIATTR_EXIT_INSTR_OFFSETS
	.align		4
        /*0034*/ 	.byte	0x04, 0x1c
        /*0036*/ 	.short	(.L_869 - .L_868)


	//   ....[0]....
.L_868:
        /*0038*/ 	.word	0x00001ce0


	//   ....[1]....
        /*003c*/ 	.word	0x00003900


	//----- nvinfo : EIATTR_MAX_THREADS
	.align		4
.L_869:
        /*0040*/ 	.byte	0x04, 0x05
        /*0042*/ 	.short	(.L_871 - .L_870)
.L_870:
        /*0044*/ 	.word	0x00000080
        /*0048*/ 	.word	0x00000001
        /*004c*/ 	.word	0x00000001


	//----- nvinfo : EIATTR_CRS_STACK_SIZE
	.align		4
.L_871:
        /*0050*/ 	.byte	0x04, 0x1e
        /*0052*/ 	.short	(.L_873 - .L_872)
.L_872:
        /*0054*/ 	.word	0x00000000


	//----- nvinfo : EIATTR_CBANK_PARAM_SIZE
	.align		4
.L_873:
        /*0058*/ 	.byte	0x03, 0x19
        /*005a*/ 	.short	0x02b0


	//----- nvinfo : EIATTR_PARAM_CBANK
	.align		4
        /*005c*/ 	.byte	0x04, 0x0a
        /*005e*/ 	.short	(.L_875 - .L_874)
	.align		4
.L_874:
        /*0060*/ 	.word	index@(.nv.constant0._ZN2at6native18elementwise_kernelILi128ELi2EZNS0_22gpu_kernel_impl_nocastIZZZNS0_60_GLOBAL__N__171e0b9f_22_ActivationEluKernel_cu_f5210f67_353819elu_backward_kernelERNS_18TensorIteratorBaseERKN3c106ScalarES9_S9_bENKUlvE_clEvENKUlvE_clEvEUlddE_EEvS5_RKT_EUliE_EEviT1_)
        /*0064*/ 	.short	0x0210
        /*0066*/ 	.short	0x02b0


	//----- nvinfo : EIATTR_SW_WAR
	.align		4
.L_875:
        /*0068*/ 	.byte	0x04, 0x36
        /*006a*/ 	.short	(.L_877 - .L_876)
.L_876:
        /*006c*/ 	.word	0x00000008
.L_877:


//--------------------- .nv.info._ZN2at6native27unrolled_elementwise_kernelIZZZNS0_60_GLOBAL__N__171e0b9f_22_ActivationEluKernel_cu_f5210f67_353819elu_backward_kernelERNS_18TensorIteratorBaseERKN3c106ScalarES8_S8_bENKUlvE_clEvENKUlvE_clEvEUlddE_St5arrayIPcLm3EELi4E23TrivialOffsetCalculatorILi2EjESF_ILi1EjENS0_6memory15LoadWithoutCastENSI_16StoreWithoutCastEEEviT_T0_T2_T3_T4_T5_ --------------------------
	.section	.nv.info._ZN2at6native27unrolled_elementwise_kernelIZZZNS0_60_GLOBAL__N__171e0b9f_22_ActivationEluKernel_cu_f5210f67_353819elu_backward_kernelERNS_18TensorIteratorBaseERKN3c106ScalarES8_S8_bENKUlvE_clEvENKUlvE_clEvEUlddE_St5arrayIPcLm3EELi4E23TrivialOffsetCalculatorILi2EjESF_ILi1EjENS0_6memory15LoadWithoutCastENSI_16StoreWithoutCastEEEviT_T0_T2_T3_T4_T5_,"",@"SHT_CUDA_INFO"
	.sectionflags	@""
	.align	4


	//----- nvinfo : EIATTR_CUDA_API_VERSION
	.align		4
        /*0000*/ 	.byte	0x04, 0x37
        /*0002*/ 	.short	(.L_879 - .L_878)
.L_878:
        /*0004*/ 	.word	0x00000082


	//----- nvinfo : EIATTR_KPARAM_INFO
	.align		4
.L_879:
        /*0008*/ 	.byte	0x04, 0x17
        /*000a*/ 	.short	(.L_881 - .L_880)
.L_880:
        /*000c*/ 	.word	0x00000000
        /*0010*/ 	.short	0x0006
        /*0012*/ 	.short	0x004b
        /*0014*/ 	.byte	0x00, 0xf0, 0x05, 0x00


	//----- nvinfo : EIATTR_KPARAM_INFO
	.align		4
.L_881:
        /*0018*/ 	.byte	0x04, 0x17
        /*001a*/ 	.short	(.L_883 - .L_882)
.L_882:
        /*001c*/ 	.word	0x00000000
        /*0020*/ 	.short	0x0005
        /*0022*/ 	.short	0x004a
        /*0024*/ 	.byte	0x00, 0xf0, 0x05, 0x00


	//----- nvinfo : EIATTR_KPARAM_INFO
	.align		4
.L_883:
        /*0028*/ 	.byte	0x04, 0x17
        /*002a*/ 	.short	(.L_885 - .L_884)
.L_884:
        /*002c*/ 	.word	0x00000000
        /*0030*/ 	.short	0x0004
        /*0032*/ 	.short	0x0049
        /*0034*/ 	.byte	0x00, 0xf0, 0x05, 0x00


	//----- nvinfo : EIATTR_KPARAM_INFO
	.align		4
.L_885:
        /*0038*/ 	.byte	0x04, 0x17
        /*003a*/ 	.short	(.L_887 - .L_886)
.L_886:
        /*003c*/ 	.word	0x00000000
        /*0040*/ 	.short	0x0003
        /*0042*/ 	.short	0x0048
        /*0044*/ 	.byte	0x00, 0xf0, 0x05, 0x00


	//----- nvinfo : EIATTR_KPARAM_INFO
	.align		4
.L_887:
        /*0048*/ 	.byte	0x04, 0x17
        /*004a*/ 	.short	(.L_889 - .L_888)
.L_888:
        /*004c*/ 	.word	0x00000000
        /*0050*/ 	.short	0x0002
        /*0052*/ 	.short	0x0030
        /*0054*/ 	.byte	0x00, 0xf0, 0x61, 0x00


	//----- nvinfo : EIATTR_KPARAM_INFO
	.align		4
.L_889:
        /*0058*/ 	.byte	0x04, 0x17
        /*005a*/ 	.short	(.L_891 - .L_890)
.L_890:
        /*005c*/ 	.word	0x00000000
        /*0060*/ 	.short	0x0001
        /*0062*/ 	.short	0x0008
        /*0064*/ 	.byte	0x00, 0xf0, 0xa1, 0x00


	//----- nvinfo : EIATTR_KPARAM_INFO
	.align		4
.L_891:
        /*0068*/ 	.byte	0x04, 0x17
        /*006a*/ 	.short	(.L_893 - .L_892)
.L_892:
        /*006c*/ 	.word	0x00000000
        /*0070*/ 	.short	0x0000
        /*0072*/ 	.short	0x0000
        /*0074*/ 	.byte	0x00, 0xf0, 0x11, 0x00


	//----- nvinfo : EIATTR_SPARSE_MMA_MASK
	.align		4
.L_893:
        /*0078*/ 	.byte	0x03, 0x50
        /*007a*/ 	.short	0x0000


	//----- nvinfo : EIATTR_MAXREG_COUNT
	.align		4
        /*007c*/ 	.byte	0x03, 0x1b
        /*007e*/ 	.short	0x00ff


	//----- nvinfo : EIATTR_MERCURY_ISA_VERSION
	.align		4
        /*0080*/ 	.byte	0x03, 0x5f
        /*0082*/ 	.short	0x0101


	//----- nvinfo : EIATTR_EXIT_INSTR_OFFSETS
	.align		4
        /*0084*/ 	.byte	0x04, 0x1c
        /*0086*/ 	.short	(.L_895 - .L_894)


	//   ....[0]....
.L_894:
        /*0088*/ 	.word	0x00001af0


	//   ....[1]....
        /*008c*/ 	.word	0x00001b40


	//----- nvinfo : EIATTR_MAX_THREADS
	.align		4
.L_895:
        /*0090*/ 	.byte	0x04, 0x05
        /*0092*/ 	.short	(.L_897 - .L_896)
.L_896:
        /*0094*/ 	.word	0x00000080
        /*0098*/ 	.word	0x00000001
        /*009c*/ 	.word	0x00000001


	//----- nvinfo : EIATTR_CRS_STACK_SIZE
	.align		4
.L_897:
        /*00a0*/ 	.byte	0x04, 0x1e
        /*00a2*/ 	.short	(.L_899 - .L_898)
.L_898:
        /*00a4*/ 	.word	0x00000000


	//----- nvinfo : EIATTR_CBANK_PARAM_SIZE
	.align		4
.L_899:
        /*00a8*/ 	.byte	0x03, 0x19
        /*00aa*/ 	.short	0x004c


	//----- nvinfo : EIATTR_PARAM_CBANK
	.align		4
        /*00ac*/ 	.byte	0x04, 0x0a
        /*00ae*/ 	.short	(.L_901 - .L_900)
	.align		4
.L_900:
        /*00b0*/ 	.word	index@(.nv.constant0._ZN2at6native27unrolled_elementwise_kernelIZZZNS0_60_GLOBAL__N__171e0b9f_22_ActivationEluKernel_cu_f5210f67_353819elu_backward_kernelERNS_18TensorIteratorBaseERKN3c106ScalarES8_S8_bENKUlvE_clEvENKUlvE_clEvEUlddE_St5arrayIPcLm3EELi4E23TrivialOffsetCalculatorILi2EjESF_ILi1EjENS0_6memory15LoadWithoutCastENSI_16StoreWithoutCastEEEviT_T0_T2_T3_T4_T5_)
        /*00b4*/ 	.short	0x0210
        /*00b6*/ 	.short	0x004c


	//----- nvinfo : EIATTR_SW_WAR
	.align		4
.L_901:
        /*00b8*/ 	.byte	0x04, 0x36
        /*00ba*/ 	.short	(.L_903 - .L_902)
.L_902:
        /*00bc*/ 	.word	0x00000008
.L_903:


//--------------------- .nv.info._ZN2at6native29vectorized_elementwise_kernelILi2EZZZNS0_60_GLOBAL__N__171e0b9f_22_ActivationEluKernel_cu_f5210f67_353819elu_backward_kernelERNS_18TensorIteratorBaseERKN3c106ScalarES8_S8_bENKUlvE_clEvENKUlvE_clEvEUlddE_St5arrayIPcLm3EEEEviT0_T1_ --------------------------
	.section	.nv.info._ZN2at6native29vectorized_elementwise_kernelILi2EZZZNS0_60_GLOBAL__N__171e0b9f_22_ActivationEluKernel_cu_f5210f67_353819elu_backward_kernelERNS_18TensorIteratorBaseERKN3c106ScalarES8_S8_bENKUlvE_clEvENKUlvE_clEvEUlddE_St5arrayIPcLm3EEEEviT0_T1_,"",@"SHT_CUDA_INFO"
	.sectionflags	@""
	.align	4


	//----- nvinfo : EIATTR_CUDA_API_VERSION
	.align		4
        /*0000*/ 	.byte	0x04, 0x37
        /*0002*/ 	.short	(.L_905 - .L_904)
.L_904:
        /*0004*/ 	.word	0x00000082


	//----- nvinfo : EIATTR_KPARAM_INFO
	.align		4
.L_905:
        /*0008*/ 	.byte	0x04, 0x17
        /*000a*/ 	.short	(.L_907 - .L_906)
.L_906:
        /*000c*/ 	.word	0x00000000
        /*0010*/ 	.short	0x0002
        /*0012*/ 	.short	0x0030
        /*0014*/ 	.byte	0x00, 0xf0, 0x61, 0x00


	//----- nvinfo : EIATTR_KPARAM_INFO
	.align		4
.L_907:
        /*0018*/ 	.byte	0x04, 0x17
        /*001a*/ 	.short	(.L_909 - .L_908)
.L_908:
        /*001c*/ 	.word	0x00000000
        /*0020*/ 	.short	0x0001
        /*0022*/ 	.short	0x0008
        /*0024*/ 	.byte	0x00, 0xf0, 0xa1, 0x00


	//----- nvinfo : EIATTR_KPARAM_INFO
	.align		4
.L_909:
        /*0028*/ 	.byte	0x04, 0x17
        /*002a*/ 	.short	(.L_911 - .L_910)
.L_910:
        /*002c*/ 	.word	0x00000000
        /*0030*/ 	.short	0x0000
        /*0032*/ 	.short	0x0000
        /*0034*/ 	.byte	0x00, 0xf0, 0x11, 0x00


	//----- nvinfo : EIATTR_SPARSE_MMA_MASK
	.align		4
.L_911:
        /*0038*/ 	.byte	0x03, 0x50
        /*003a*/ 	.short	0x0000


	//----- nvinfo : EIATTR_MAXREG_COUNT
	.align		4
        /*003c*/ 	.byte	0x03, 0x1b
        /*003e*/ 	.short	0x00ff


	//----- nvinfo : EIATTR_MERCURY_ISA_VERSION
	.align		4
        /*0040*/ 	.byte	0x03, 0x5f
        /*0042*/ 	.short	0x0101


	//----- nvinfo : EIATTR_EXIT_INSTR_OFFSETS
	.align		4
        /*0044*/ 	.byte	0x04, 0x1c
        /*0046*/ 	.short	(.L_913 - .L_912)


	//   ....[0]....
.L_912:
        /*0048*/ 	.word	0x00002a40


	//   ....[1]....
        /*004c*/ 	.word	0x00006070


	//   ....[2]....
        /*0050*/ 	.word	0x000060c0


	//----- nvinfo : EIATTR_MAX_THREADS
	.align		4
.L_913:
        /*0054*/ 	.byte	0x04, 0x05
        /*0056*/ 	.short	(.L_915 - .L_914)
.L_914:
        /*0058*/ 	.word	0x00000080
        /*005c*/ 	.word	0x00000001
        /*0060*/ 	.word	0x00000001


	//----- nvinfo : EIATTR_CRS_STACK_SIZE
	.align		4
.L_915:
        /*0064*/ 	.byte	0x04, 0x1e
        /*0066*/ 	.short	(.L_917 - .L_916)
.L_916:
        /*0068*/ 	.word	0x00000000


	//----- nvinfo : EIATTR_CBANK_PARAM_SIZE
	.align		4
.L_917:
        /*006c*/ 	.byte	0x03, 0x19
        /*006e*/ 	.short	0x0048


	//----- nvinfo : EIATTR_PARAM_CBANK
	.align		4
        /*0070*/ 	.byte	0x04, 0x0a
        /*0072*/ 	.short	(.L_919 - .L_918)
	.align		4
.L_918:
        /*0074*/ 	.word	index@(.nv.constant0._ZN2at6native29vectorized_elementwise_kernelILi2EZZZNS0_60_GLOBAL__N__171e0b9f_22_ActivationEluKernel_cu_f5210f67_353819elu_backward_kernelERNS_18TensorIteratorBaseERKN3c106ScalarES8_S8_bENKUlvE_clEvENKUlvE_clEvEUlddE_St5arrayIPcLm3EEEEviT0_T1_)
        /*0078*/ 	.short	0x0210
        /*007a*/ 	.short	0x0048


	//----- nvinfo : EIATTR_SW_WAR
	.align		4
.L_919:
        /*007c*/ 	.byte	0x04, 0x36
        /*007e*/ 	.short	(.L_921 - .L_920)
.L_920:
        /*0080*/ 	.word	0x00000008
.L_921:


//--------------------- .nv.info._ZN2at6native29vectorized_elementwise_kernelILi4EZZZNS0_60_GLOBAL__N__171e0b9f_22_ActivationEluKernel_cu_f5210f67_353819elu_backward_kernelERNS_18TensorIteratorBaseERKN3c106ScalarES8_S8_bENKUlvE_clEvENKUlvE_clEvEUlddE_St5arrayIPcLm3EEEEviT0_T1_ --------------------------
	.section	.nv.info._ZN2at6native29vectorized_elementwise_kernelILi4EZZZNS0_60_GLOBAL__N__171e0b9f_22_ActivationEluKernel_cu_f5210f67_353819elu_backward_kernelERNS_18TensorIteratorBaseERKN3c106ScalarES8_S8_bENKUlvE_clEvENKUlvE_clEvEUlddE_St5arrayIPcLm3EEEEviT0_T1_,"",@"SHT_CUDA_INFO"
	.sectionflags	@""
	.align	4


	//----- nvinfo : EIATTR_CUDA_API_VERSION
	.align		4
        /*0000*/ 	.byte	0x04, 0x37
        /*0002*/ 	.short	(.L_923 - .L_922)
.L_922:
        /*0004*/ 	.word	0x00000082


	//----- nvinfo : EIATTR_KPARAM_INFO
	.align		4
.L_923:
        /*0008*/ 	.byte	0x04, 0x17
        /*000a*/ 	.short	(.L_925 - .L_924)
.L_924:
        /*000c*/ 	.word	0x00000000
        /*0010*/ 	.short	0x0002
        /*0012*/ 	.short	0x0030
        /*0014*/ 	.byte	0x00, 0xf0, 0x61, 0x00


	//----- nvinfo : EIATTR_KPARAM_INFO
	.align		4
.L_925:
        /*0018*/ 	.byte	0x04, 0x17
        /*001a*/ 	.short	(.L_927 - .L_926)
.L_926:
        /*001c*/ 	.word	0x00000000
        /*0020*/ 	.short	0x0001
        /*0022*/ 	.short	0x0008
        /*0024*/ 	.byte	0x00, 0xf0, 0xa1, 0x00


	//----- nvinfo : EIATTR_KPARAM_INFO
	.align		4
.L_927:
        /*0028*/ 	.byte	0x04, 0x17
        /*002a*/ 	.short	(.L_929 - .L_928)
.L_928:
        /*002c*/ 	.word	0x00000000
        /*0030*/ 	.short	0x0000
        /*0032*/ 	.short	0x0000
        /*0034*/ 	.byte	0x00, 0xf0, 0x11, 0x00


	//----- nvinfo : EIATTR_SPARSE_MMA_MASK
	.align		4
.L_929:
        /*0038*/ 	.byte	0x03, 0x50
        /*003a*/ 	.short	0x0000


	//----- nvinfo : EIATTR_MAXREG_COUNT
	.align		4
        /*003c*/ 	.byte	0x03, 0x1b
        /*003e*/ 	.short	0x00ff


	//----- nvinfo : EIATTR_MERCURY_ISA_VERSION
	.align		4
        /*0040*/ 	.byte	0x03, 0x5f
        /*0042*/ 	.short	0x0101


	//----- nvinfo : EIATTR_EXIT_INSTR_OFFSETS
	.align		4
        /*0044*/ 	.byte	0x04, 0x1c
        /*0046*/ 	.short	(.L_931 - .L_930)


	//   ....[0]....
.L_930:
        /*0048*/ 	.word	0x00002a40


	//   ....[1]....
        /*004c*/ 	.word	0x00006070


	//   ....[2]....
        /*0050*/ 	.word	0x000060c0


	//----- nvinfo : EIATTR_MAX_THREADS
	.align		4
.L_931:
        /*0054*/ 	.byte	0x04, 0x05
        /*0056*/ 	.short	(.L_933 - .L_932)
.L_932:
        /*0058*/ 	.word	0x00000080
        /*005c*/ 	.word	0x00000001
        /*0060*/ 	.word	0x00000001


	//----- nvinfo : EIATTR_CRS_STACK_SIZE
	.align		4
.L_933:
        /*0064*/ 	.byte	0x04, 0x1e
        /*0066*/ 	.short	(.L_935 - .L_934)
.L_934:
        /*0068*/ 	.word	0x00000000


	//----- nvinfo : EIATTR_CBANK_PARAM_SIZE
	.align		4
.L_935:
        /*006c*/ 	.byte	0x03, 0x19
        /*006e*/ 	.short	0x0048


	//----- nvinfo : EIATTR_PARAM_CBANK
	.align		4
        /*0070*/ 	.byte	0x04, 0x0a
        /*0072*/ 	.short	(.L_937 - .L_936)
	.align		4
.L_936:
        /*0074*/ 	.word	index@(.nv.constant0._ZN2at6native29vectorized_elementwise_kernelILi4EZZZNS0_60_GLOBAL__N__171e0b9f_22_ActivationEluKernel_cu_f5210f67_353819elu_backward_kernelERNS_18TensorIteratorBaseERKN3c106ScalarES8_S8_bENKUlvE_clEvENKUlvE_clEvEUlddE_St5arrayIPcLm3EEEEviT0_T1_)
        /*0078*/ 	.short	0x0210
        /*007a*/ 	.short	0x0048


	//----- nvinfo : EIATTR_SW_WAR
	.align		4
.L_937:
        /*007c*/ 	.byte	0x04, 0x36
        /*007e*/ 	.short	(.L_939 - .L_938)
.L_938:
        /*0080*/ 	.word	0x00000008
.L_939:


//--------------------- .nv.info._ZN2at6native29vectorized_elementwise_kernelILi8EZZZNS0_60_GLOBAL__N__171e0b9f_22_ActivationEluKernel_cu_f5210f67_353819elu_backward_kernelERNS_18TensorIteratorBaseERKN3c106ScalarES8_S8_bENKUlvE_clEvENKUlvE_clEvEUlddE_St5arrayIPcLm3EEEEviT0_T1_ --------------------------
	.section	.nv.info._ZN2at6native29vectorized_elementwise_kernelILi8EZZZNS0_60_GLOBAL__N__171e0b9f_22_ActivationEluKernel_cu_f5210f67_353819elu_backward_kernelERNS_18TensorIteratorBaseERKN3c106ScalarES8_S8_bENKUlvE_clEvENKUlvE_clEvEUlddE_St5arrayIPcLm3EEEEviT0_T1_,"",@"SHT_CUDA_INFO"
	.sectionflags	@""
	.align	4


	//----- nvinfo : EIATTR_CUDA_API_VERSION
	.align		4
        /*0000*/ 	.byte	0x04, 0x37
        /*0002*/ 	.short	(.L_941 - .L_940)
.L_940:
        /*0004*/ 	.word	0x00000082


	//----- nvinfo : EIATTR_KPARAM_INFO
	.align		4
.L_941:
        /*0008*/ 	.byte	0x04, 0x17
        /*000a*/ 	.short	(.L_943 - .L_942)
.L_942:
        /*000c*/ 	.word	0x00000000
        /*0010*/ 	.short	0x0002
        /*0012*/ 	.short	0x0030
        /*0014*/ 	.byte	0x00, 0xf0, 0x61, 0x00


	//----- nvinfo : EIATTR_KPARAM_INFO
	.align		4
.L_943:
        /*0018*/ 	.byte	0x04, 0x17
        /*001a*/ 	.short	(.L_945 - .L_944)
.L_944:
        /*001c*/ 	.word	0x00000000
        /*0020*/ 	.short	0x0001
        /*0022*/ 	.short	0x0008
        /*0024*/ 	.byte	0x00, 0xf0, 0xa1, 0x00


	//----- nvinfo : EIATTR_KPARAM_INFO
	.align		4
.L_945:
        /*0028*/ 	.byte	0x04, 0x17
        /*002a*/ 	.short	(.L_947 - .L_946)
.L_946:
        /*002c*/ 	.word	0x00000000
        /*0030*/ 	.short	0x0000
        /*0032*/ 	.short	0x0000
        /*0034*/ 	.byte	0x00, 0xf0, 0x11, 0x00


	//----- nvinfo : EIATTR_SPARSE_MMA_MASK
	.align		4
.L_947:
        /*0038*/ 	.byte	0x03, 0x50
        /*003a*/ 	.short	0x0000


	//----- nvinfo : EIATTR_MAXREG_COUNT
	.align		4
        /*003c*/ 	.byte	0x03, 0x1b
        /*003e*/ 	.short	0x00ff


	//----- nvinfo : EIATTR_MERCURY_ISA_VERSION
	.align		4
        /*0040*/ 	.byte	0x03, 0x5f
        /*0042*/ 	.short	0x0101


	//----- nvinfo : EIATTR_EXIT_INSTR_OFFSETS
	.align		4
        /*0044*/ 	.byte	0x04, 0x1c
        /*0046*/ 	.short	(.L_949 - .L_948)


	//   ....[0]....
.L_948:
        /*0048*/ 	.word	0x00002a40


	//   ....[1]....
        /*004c*/ 	.word	0x00006070


	//   ....[2]....
        /*0050*/ 	.word	0x000060c0


	//----- nvinfo : EIATTR_MAX_THREADS
	.align		4
.L_949:
        /*0054*/ 	.byte	0x04, 0x05
        /*0056*/ 	.short	(.L_951 - .L_950)
.L_950:
        /*0058*/ 	.word	0x00000080
        /*005c*/ 	.word	0x00000001
        /*0060*/ 	.word	0x00000001


	//----- nvinfo : EIATTR_CRS_STACK_SIZE
	.align		4
.L_951:
        /*0064*/ 	.byte	0x04, 0x1e
        /*0066*/ 	.short	(.L_953 - .L_952)
.L_952:
        /*0068*/ 	.word	0x00000000


	//----- nvinfo : EIATTR_CBANK_PARAM_SIZE
	.align		4
.L_953:
        /*006c*/ 	.byte	0x03, 0x19
        /*006e*/ 	.short	0x0048


	//----- nvinfo : EIATTR_PARAM_CBANK
	.align		4
        /*0070*/ 	.byte	0x04, 0x0a
        /*0072*/ 	.short	(.L_955 - .L_954)
	.align		4
.L_954:
        /*0074*/ 	.word	index@(.nv.constant0._ZN2at6native29vectorized_elementwise_kernelILi8EZZZNS0_60_GLOBAL__N__171e0b9f_22_ActivationEluKernel_cu_f5210f67_353819elu_backward_kernelERNS_18TensorIteratorBaseERKN3c106ScalarES8_S8_bENKUlvE_clEvENKUlvE_clEvEUlddE_St5arrayIPcLm3EEEEviT0_T1_)
        /*0078*/ 	.short	0x0210
        /*007a*/ 	.short	0x0048


	//----- nvinfo : EIATTR_SW_WAR
	.align		4
.L_955:
        /*007c*/ 	.byte	0x04, 0x36
        /*007e*/ 	.short	(.L_957 - .L_956)
.L_956:
        /*0080*/ 	.word	0x00000008
.L_957:


//--------------------- .nv.info._ZN2at6native18elementwise_kernelILi128ELi4EZNS0_15gpu_kernel_implIZZZNS0_60_GLOBAL__N__171e0b9f_22_ActivationEluKernel_cu_f5210f67_353810elu_kernelERNS_18TensorIteratorBaseERKN3c106ScalarES9_S9_ENKUlvE_clEvENKUlvE2_clEvEUlNS6_8BFloat16EE_EEvS5_RKT_EUliE_EEviT1_ --------------------------
	.section	.nv.info._ZN2at6native18elementwise_kernelILi128ELi4EZNS0_15gpu_kernel_implIZZZNS0_60_GLOBAL__N__171e0b9f_22_ActivationEluKernel_cu_f5210f67_353810elu_kernelERNS_18TensorIteratorBaseERKN3c106ScalarES9_S9_ENKUlvE_clEvENKUlvE2_clEvEUlNS6_8BFloat16EE_EEvS5_RKT_EUliE_EEviT1_,"",@"SHT_CUDA_INFO"
	.sectionflags	@""
	.align	4


	//----- nvinfo : EIATTR_CUDA_API_VERSION
	.align		4
        /*0000*/ 	.byte	0x04, 0x37
        /*0002*/ 	.short	(.L_959 - .L_958)
.L_958:
        /*0004*/ 	.word	0x00000082


	//----- nvinfo : EIATTR_KPARAM_INFO
	.align		4
.L_959:
        /*0008*/ 	.byte	0x04, 0x17
        /*000a*/ 	.short	(.L_961 - .L_960)
.L_960:
        /*000c*/ 	.word	0x00000000
        /*0010*/ 	.short	0x0001
        /*0012*/ 	.short	0x0008
        /*0014*/ 	.byte	0x00, 0xf0, 0xc1, 0x08


	//----- nvinfo : EIATTR_KPARAM_INFO
	.align		4
.L_961:
        /*0018*/ 	.byte	0x04, 0x17
        /*001a*/ 	.short	(.L_963 - .L_962)
.L_962:
        /*001c*/ 	.word	0x00000000
        /*0020*/ 	.short	0x0000
        /*0022*/ 	.short	0x0000
        /*0024*/ 	.byte	0x00, 0xf0, 0x11, 0x00


	//----- nvinfo : EIATTR_SPARSE_MMA_MASK
	.align		4
.L_963:
        /*0028*/ 	.byte	0x03, 0x50
        /*002a*/ 	.short	0x0000


	//----- nvinfo : EIATTR_MAXREG_COUNT
	.align		4
        /*002c*/ 	.byte	0x03, 0x1b
        /*002e*/ 	.short	0x0080


	//----- nvinfo : EIATTR_EXTERNS
	.align		4
        /*0030*/ 	.byte	0x04, 0x0f
        /*0032*/ 	.short	(.L_965 - .L_964)


	//   ....[0]....
	.align		4
.L_964:
        /*0034*/ 	.word	index@(__assertfail)


	//----- nvinfo : EIATTR_MERCURY_ISA_VERSION
	.align		4
.L_965:
        /*0038*/ 	.byte	0x03, 0x5f
        /*003a*/ 	.short	0x0101


	//----- nvinfo : EIATTR_SYSCALL_OFFSETS
	.align		4
        /*003c*/ 	.byte	0x04, 0x46
        /*003e*/ 	.short	(.L_967 - .L_966)


	//   ....[0]....
.L_966:
        /*0040*/ 	.word	0x000022f0


	//   ....[1]....
        /*0044*/ 	.word	0x000034b0


	//   ....[2]....
        /*0048*/ 	.word	0x000057e0


	//   ....[3]....
        /*004c*/ 	.word	0x000069a0


	//   ....[4]....
        /*0050*/ 	.word	0x00008cc0


	//   ....[5]....
        /*0054*/ 	.word	0x00009e80


	//   ....[6]....
        /*0058*/ 	.word	0x0000c190


	//   ....[7]....
        /*005c*/ 	.word	0x0000d350


	//----- nvinfo : EIATTR_EXIT_INSTR_OFFSETS
	.align		4
.L_967:
        /*0060*/ 	.byte	0x04, 0x1c
        /*0062*/ 	.short	(.L_969 - .L_968)


	//   ....[0]....
.L_968:
        /*0064*/ 	.word	0x00009f50


	//   ....[1]....
        /*0068*/ 	.word	0x0000c580


	//   ....[2]....
        /*006c*/ 	.word	0x0000c5c0


	//   ....[3]....
        /*0070*/ 	.word	0x0000c660


	//   ....[4]....
        /*0074*/ 	.word	0x0000c6a0


	//   ....[5]....
        /*0078*/ 	.word	0x0000c6e0


	//   ....[6]....
        /*007c*/ 	.word	0x0000c770


	//   ....[7]....
        /*0080*/ 	.word	0x0000c7b0


	//   ....[8]....
        /*0084*/ 	.word	0x0000c850


	//   ....[9]....
        /*0088*/ 	.word	0x0000c8a0


	//   ....[10]....
        /*008c*/ 	.word	0x0000c8f0


	//   ....[11]....
        /*0090*/ 	.word	0x0000c9c0


	//   ....[12]....
        /*0094*/ 	.word	0x0000ca20


	//   ....[13]....
        /*0098*/ 	.word	0x0000cbb0


	//   ....[14]....
        /*009c*/ 	.word	0x0000cd10


	//   ....[15]....
        /*00a0*/ 	.word	0x0000cd30


	//   ....[16]....
        /*00a4*/ 	.word	0x0000cdf0


	//   ....[17]....
        /*00a8*/ 	.word	0x0000cf70


	//   ....[18]....
        /*00ac*/ 	.word	0x0000d0f0


	//   ....[19]....
        /*00b0*/ 	.word	0x0000d250


	//   ....[20]....
        /*00b4*/ 	.word	0x0000d360


	//   ....[21]....
        /*00b8*/ 	.word	0x0000d3a0


	//   ....[22]....
        /*00bc*/ 	.word	0x0000d3e0


	//----- nvinfo : EIATTR_MAX_THREADS
	.align		4
.L_969:
        /*00c0*/ 	.byte	0x04, 0x05
        /*00c2*/ 	.short	(.L_971 - .L_970)
.L_970:
        /*00c4*/ 	.word	0x00000080
        /*00c8*/ 	.word	0x00000001
        /*00cc*/ 	.word	0x00000001


	//----- nvinfo : EIATTR_CRS_STACK_SIZE
	.align		4
.L_971:
        /*00d0*/ 	.byte	0x04, 0x1e
        /*00d2*/ 	.short	(.L_973 - .L_972)
.L_972:
        /*00d4*/ 	.word	0x00000000


	//----- nvinfo : EIATTR_CBANK_PARAM_SIZE
	.align		4
.L_973:
        /*00d8*/ 	.byte	0x03, 0x19
        /*00da*/ 	.short	0x0238


	//----- nvinfo : EIATTR_PARAM_CBANK
	.align		4
        /*00dc*/ 	.byte	0x04, 0x0a
        /*00de*/ 	.short	(.L_975 - .L_974)
	.align		4
.L_974:
        /*00e0*/ 	.word	index@(.nv.constant0._ZN2at6native18elementwise_kernelILi128ELi4EZNS0_15gpu_kernel_implIZZZNS0_60_GLOBAL__N__171e0b9f_22_ActivationEluKernel_cu_f5210f67_353810elu_kernelERNS_18TensorIteratorBaseERKN3c106ScalarES9_S9_ENKUlvE_clEvENKUlvE2_clEvEUlNS6_8BFloat16EE_EEvS5_RKT_EUliE_EEviT1_)
        /*00e4*/ 	.short	0x0210
        /*00e6*/ 	.short	0x0238


	//----- nvinfo : EIATTR_SW_WAR
	.align		4
.L_975:
        /*00e8*/ 	.byte	0x04, 0x36
        /*00ea*/ 	.short	(.L_977 - .L_976)
.L_976:
        /*00ec*/ 	.word	0x00000008
.L_977:


//--------------------- .nv.info._ZN2at6native27unrolled_elementwise_kernelIZZZNS0_60_GLOBAL__N__171e0b9f_22_ActivationEluKernel_cu_f5210f67_353810elu_kernelERNS_18TensorIteratorBaseERKN3c106ScalarES8_S8_ENKUlvE_clEvENKUlvE2_clEvEUlNS5_8BFloat16EE_St5arrayIPcLm2EELi4E23TrivialOffsetCalculatorILi1EjESH_NS0_6memory12LoadWithCastILi1EEENSI_13StoreWithCastILi1EEEEEviT_T0_T2_T3_T4_T5_ --------------------------
	.section	.nv.info._ZN2at6native27unrolled_elementwise_kernelIZZZNS0_60_GLOBAL__N__171e0b9f_22_ActivationEluKernel_cu_f5210f67_353810elu_kernelERNS_18TensorIteratorBaseERKN3c106ScalarES8_S8_ENKUlvE_clEvENKUlvE2_clEvEUlNS5_8BFloat16EE_St5arrayIPcLm2EELi4E23TrivialOffsetCalculatorILi1EjESH_NS0_6memory12LoadWithCastILi1EEENSI_13StoreWithCastILi1EEEEEviT_T0_T2_T3_T4_T5_,"",@"SHT_CUDA_INFO"
	.sectionflags	@""
	.align	4


	//----- nvinfo : EIATTR_CUDA_API_VERSION
	.align		4
        /*0000*/ 	.byte	0x04, 0x37
        /*0002*/ 	.short	(.L_979 - .L_978)
.L_978:
        /*0004*/ 	.word	0x00000082


	//----- nvinfo : EIATTR_KPARAM_INFO
	.align		4
.L_979:
        /*0008*/ 	.byte	0x04, 0x17
        /*000a*/ 	.short	(.L_981 - .L_980)
.L_980:
        /*000c*/ 	.word	0x00000000
        /*0010*/ 	.short	0x0006
        /*0012*/ 	.short	0x003c
        /*0014*/ 	.byte	0x00, 0xf0, 0x21, 0x00


	//----- nvinfo : EIATTR_KPARAM_INFO
	.align		4
.L_981:
        /*0018*/ 	.byte	0x04, 0x17
        /*001a*/ 	.short	(.L_983 - .L_982)
.L_982:
        /*001c*/ 	.word	0x00000000
        /*0020*/ 	.short	0x0005
        /*0022*/ 	.short	0x0034
        /*0024*/ 	.byte	0x00, 0xf0, 0x21, 0x00


	//----- nvinfo : EIATTR_KPARAM_INFO
	.align		4
.L_983:
        /*0028*/ 	.byte	0x04, 0x17
        /*002a*/ 	.short	(.L_985 - .L_984)
.L_984:
        /*002c*/ 	.word	0x00000000
        /*0030*/ 	.short	0x0004
        /*0032*/ 	.short	0x0031
        /*0034*/ 	.byte	0x00, 0xf0, 0x05, 0x00


	//----- nvinfo : EIATTR_KPARAM_INFO
	.align		4
.L_985:
        /*0038*/ 	.byte	0x04, 0x17
        /*003a*/ 	.short	(.L_987 - .L_986)
.L_986:
        /*003c*/ 	.word	0x00000000
        /*0040*/ 	.short	0x0003
        /*0042*/ 	.short	0x0030
        /*0044*/ 	.byte	0x00, 0xf0, 0x05, 0x00


	//----- nvinfo : EIATTR_KPARAM_INFO
	.align		4
.L_987:
        /*0048*/ 	.byte	0x04, 0x17
        /*004a*/ 	.short	(.L_989 - .L_988)
.L_988:
        /*004c*/ 	.word	0x00000000
        /*0050*/ 	.short	0x0002
        /*0052*/ 	.short	0x0020
        /*0054*/ 	.byte	0x00, 0xf0, 0x41, 0x00


	//----- nvinfo : EIATTR_KPARAM_INFO
	.align		4
.L_989:
        /*0058*/ 	.byte	0x04, 0x17
        /*005a*/ 	.short	(.L_991 - .L_990)
.L_990:
        /*005c*/ 	.word	0x00000000
        /*0060*/ 	.short	0x0001
        /*0062*/ 	.short	0x0008
        /*0064*/ 	.byte	0x00, 0xf0, 0x61, 0x00


	//----- nvinfo : EIATTR_KPARAM_INFO
	.align		4
.L_991:
        /*0068*/ 	.byte	0x04, 0x17
        /*006a*/ 	.short	(.L_993 - .L_992)
.L_992:
        /*006c*/ 	.word	0x00000000
        /*0070*/ 	.short	0x0000
        /*0072*/ 	.short	0x0000
        /*0074*/ 	.byte	0x00, 0xf0, 0x11, 0x00


	//----- nvinfo : EIATTR_SPARSE_MMA_MASK
	.align		4
.L_993:
        /*0078*/ 	.byte	0x03, 0x50
        /*007a*/ 	.short	0x0000


	//----- nvinfo : EIATTR_MAXREG_COUNT
	.align		4
        /*007c*/ 	.byte	0x03, 0x1b
        /*007e*/ 	.short	0x00ff


	//----- nvinfo : EIATTR_EXTERNS
	.align		4
        /*0080*/ 	.byte	0x04, 0x0f
        /*0082*/ 	.short	(.L_995 - .L_994)


	//   ....[0]....
	.align		4
.L_994:
        /*0084*/ 	.word	index@(__assertfail)


	//----- nvinfo : EIATTR_MERCURY_ISA_VERSION
	.align		4
.L_995:
        /*0088*/ 	.byte	0x03, 0x5f
        /*008a*/ 	.short	0x0101


	//----- nvinfo : EIATTR_SYSCALL_OFFSETS
	.align		4
        /*008c*/ 	.byte	0x04, 0x46
        /*008e*/ 	.short	(.L_997 - .L_996)


	//   ....[0]....
.L_996:
        /*0090*/ 	.word	0x000010e0


	//   ....[1]....
        /*0094*/ 	.word	0x00002220


	//   ....[2]....
        /*0098*/ 	.word	0x00003370


	//   ....[3]....
        /*009c*/ 	.word	0x00004490


	//   ....[4]....
        /*00a0*/ 	.word	0x00006090


	//   ....[5]....
        /*00a4*/ 	.word	0x000070b0


	//   ....[6]....
        /*00a8*/ 	.word	0x00008090


	//   ....[7]....
        /*00ac*/ 	.word	0x00009070


	//----- nvinfo : EIATTR_EXIT_INSTR_OFFSETS
	.align		4
.L_997:
        /*00b0*/ 	.byte	0x04, 0x1c
        /*00b2*/ 	.short	(.L_999 - .L_998)


	//   ....[0]....
.L_998:
        /*00b4*/ 	.word	0x00008150


	//   ....[1]....
        /*00b8*/ 	.word	0x000082a0


	//   ....[2]....
        /*00bc*/ 	.word	0x000082e0


	//   ....[3]....
        /*00c0*/ 	.word	0x00008380


	//   ....[4]....
        /*00c4*/ 	.word	0x000083c0


	//   ....[5]....
        /*00c8*/ 	.word	0x00008400


	//   ....[6]....
        /*00cc*/ 	.word	0x00008490


	//   ....[7]....
        /*00d0*/ 	.word	0x000084d0


	//   ....[8]....
        /*00d4*/ 	.word	0x00008570


	//   ....[9]....
        /*00d8*/ 	.word	0x000085c0


	//   ....[10]....
        /*00dc*/ 	.word	0x00008610


	//   ....[11]....
        /*00e0*/ 	.word	0x000086e0


	//   ....[12]....
        /*00e4*/ 	.word	0x00008740


	//   ....[13]....
        /*00e8*/ 	.word	0x000088d0


	//   ....[14]....
        /*00ec*/ 	.word	0x00008a30


	//   ....[15]....
        /*00f0*/ 	.word	0x00008a50


	//   ....[16]....
        /*00f4*/ 	.word	0x00008b10


	//   ....[17]....
        /*00f8*/ 	.word	0x00008c90


	//   ....[18]....
        /*00fc*/ 	.word	0x00008e10


	//   ....[19]....
        /*0100*/ 	.word	0x00008f70


	//   ....[20]....
        /*0104*/ 	.word	0x00009080


	//   ....[21]....
        /*0108*/ 	.word	0x000090c0


	//   ....[22]....
        /*010c*/ 	.word	0x00009100


	//----- nvinfo : EIATTR_MAX_THREADS
	.align		4
.L_999:
        /*0110*/ 	.byte	0x04, 0x05
        /*0112*/ 	.short	(.L_1001 - .L_1000)
.L_1000:
        /*0114*/ 	.word	0x00000080
        /*0118*/ 	.word	0x00000001
        /*011c*/ 	.word	0x00000001


	//----- nvinfo : EIATTR_CRS_STACK_SIZE
	.align		4
.L_1001:
        /*0120*/ 	.byte	0x04, 0x1e
        /*0122*/ 	.short	(.L_1003 - .L_1002)
.L_1002:
        /*0124*/ 	.word	0x00000000


	//----- nvinfo : EIATTR_CBANK_PARAM_SIZE
	.align		4
.L_1003:
        /*0128*/ 	.byte	0x03, 0x19
        /*012a*/ 	.short	0x0044


	//----- nvinfo : EIATTR_PARAM_CBANK
	.align		4
        /*012c*/ 	.byte	0x04, 0x0a
        /*012e*/ 	.short	(.L_1005 - .L_1004)
	.align		4
.L_1004:
        /*0130*/ 	.word	index@(.nv.constant0._ZN2at6native27unrolled_elementwise_kernelIZZZNS0_60_GLOBAL__N__171e0b9f_22_ActivationEluKernel_cu_f5210f67_353810elu_kernelERNS_18TensorIteratorBaseERKN3c106ScalarES8_S8_ENKUlvE_clEvENKUlvE2_clEvEUlNS5_8BFloat16EE_St5arrayIPcLm2EELi4E23TrivialOffsetCalculatorILi1EjESH_NS0_6memory12LoadWithCastILi1EEENSI_13StoreWithCastILi1EEEEEviT_T0_T2_T3_T4_T5_)
        /*0134*/ 	.short	0x0210
        /*0136*/ 	.short	0x0044


	//----- nvinfo : EIATTR_SW_WAR
	.align		4
.L_1005:
        /*0138*/ 	.byte	0x04, 0x36
        /*013a*/ 	.short	(.L_1007 - .L_1006)
.L_1006:
        /*013c*/ 	.word	0x00000008
.L_1007:


//--------------------- .nv.info._ZN2at6native18elementwise_kernelILi128ELi4EZNS0_22gpu_kernel_impl_nocastIZZZNS0_60_GLOBAL__N__171e0b9f_22_ActivationEluKernel_cu_f5210f67_353810elu_kernelERNS_18TensorIteratorBaseERKN3c106ScalarES9_S9_ENKUlvE_clEvENKUlvE2_clEvEUlNS6_8BFloat16EE_EEvS5_RKT_EUliE_EEviT1_ --------------------------
	.section	.nv.info._ZN2at6native18elementwise_kernelILi128ELi4EZNS0_22gpu_kernel_impl_nocastIZZZNS0_60_GLOBAL__N__171e0b9f_22_ActivationEluKernel_cu_f5210f67_353810elu_kernelERNS_18TensorIteratorBaseERKN3c106ScalarES9_S9_ENKUlvE_clEvENKUlvE2_clEvEUlNS6_8BFloat16EE_EEvS5_RKT_EUliE_EEviT1_,"",@"SHT_CUDA_INFO"
	.sectionflags	@""
	.align	4


	//----- nvinfo : EIATTR_CUDA_API_VERSION
	.align		4
        /*0000*/ 	.byte	0x04, 0x37
        /*0002*/ 	.short	(.L_1009 - .L_1008)
.L_1008:
        /*0004*/ 	.word	0x00000082


	//----- nvinfo : EIATTR_KPARAM_INFO
	.align		4
.L_1009:
        /*0008*/ 	.byte	0x04, 0x17
        /*000a*/ 	.short	(.L_1011 - .L_1010)
.L_1010:
        /*000c*/ 	.word	0x00000000
        /*0010*/ 	.short	0x0001
        /*0012*/ 	.short	0x0008
        /*0014*/ 	.byte	0x00, 0xf0, 0xa1, 0x08


	//----- nvinfo : EIATTR_KPARAM_INFO
	.align		4
.L_1011:
        /*0018*/ 	.byte	0x04, 0x17
        /*001a*/ 	.short	(.L_1013 - .L_1012)
.L_1012:
        /*001c*/ 	.word	0x00000000
        /*0020*/ 	.short	0x0000
        /*0022*/ 	.short	0x0000
        /*0024*/ 	.byte	0x00, 0xf0, 0x11, 0x00


	//----- nvinfo : EIATTR_SPARSE_MMA_MASK
	.align		4
.L_1013:
        /*0028*/ 	.byte	0x03, 0x50
        /*002a*/ 	.short	0x0000


	//----- nvinfo : EIATTR_MAXREG_COUNT
	.align		4
        /*002c*/ 	.byte	0x03, 0x1b
        /*002e*/ 	.short	0x0080


	//----- nvinfo : EIATTR_MERCURY_ISA_VERSION
	.align		4
        /*0030*/ 	.byte	0x03, 0x5f
        /*0032*/ 	.short	0x0101


	//----- nvinfo : EIATTR_EXIT_INSTR_OFFSETS
	.align		4
        /*0034*/ 	.byte	0x04, 0x1c
        /*0036*/ 	.short	(.L_1015 - .L_1014)


	//   ....[0]....
.L_1014:
        /*0038*/ 	.word	0x00004280


	//   ....[1]....
        /*003c*/ 	.word	0x00005850


	//----- nvinfo : EIATTR_MAX_THREADS
	.align		4
.L_1015:
        /*0040*/ 	.byte	0x04, 0x05
        /*0042*/ 	.short	(.L_1017 - .L_1016)
.L_1016:
        /*0044*/ 	.word	0x00000080
        /*0048*/ 	.word	0x00000001
        /*004c*/ 	.word	0x00000001


	//----- nvinfo : EIATTR_CRS_STACK_SIZE
	.align		4
.L_1017:
        /*0050*/ 	.byte	0x04, 0x1e
        /*0052*/ 	.short	(.L_1019 - .L_1018)
.L_1018:
        /*0054*/ 	.word	0x00000000


	//----- nvinfo : EIATTR_CBANK_PARAM_SIZE
	.align		4
.L_1019:
        /*0058*/ 	.byte	0x03, 0x19
        /*005a*/ 	.short	0x0230


	//----- nvinfo : EIATTR_PARAM_CBANK
	.align		4
        /*005c*/ 	.byte	0x04, 0x0a
        /*005e*/ 	.short	(.L_1021 - .L_1020)
	.align		4
.L_1020:
        /*0060*/ 	.word	index@(.nv.constant0._ZN2at6native18elementwise_kernelILi128ELi4EZNS0_22gpu_kernel_impl_nocastIZZZNS0_60_GLOBAL__N__171e0b9f_22_ActivationEluKernel_cu_f5210f67_353810elu_kernelERNS_18TensorIteratorBaseERKN3c106ScalarES9_S9_ENKUlvE_clEvENKUlvE2_clEvEUlNS6_8BFloat16EE_EEvS5_RKT_EUliE_EEviT1_)
        /*0064*/ 	.short	0x0210
        /*0066*/ 	.short	0x0230


	//----- nvinfo : EIATTR_SW_WAR
	.align		4
.L_1021:
        /*0068*/ 	.byte	0x04, 0x36
        /*006a*/ 	.short	(.L_1023 - .L_1022)
.L_1022:
        /*006c*/ 	.word	0x00000008
.L_1023:


//--------------------- .nv.info._ZN2at6native27unrolled_elementwise_kernelIZZZNS0_60_GLOBAL__N__171e0b9f_22_ActivationEluKernel_cu_f5210f67_353810elu_kernelERNS_18TensorIteratorBaseERKN3c106ScalarES8_S8_ENKUlvE_clEvENKUlvE2_clEvEUlNS5_8BFloat16EE_St5arrayIPcLm2EELi4E23TrivialOffsetCalculatorILi1EjESH_NS0_6memory15LoadWithoutCastENSI_16StoreWithoutCastEEEviT_T0_T2_T3_T4_T5_ --------------------------
	.section	.nv.info._ZN2at6native27unrolled_elementwise_kernelIZZZNS0_60_GLOBAL__N__171e0b9f_22_ActivationEluKernel_cu_f5210f67_353810elu_kernelERNS_18TensorIteratorBaseERKN3c106ScalarES8_S8_ENKUlvE_clEvENKUlvE2_clEvEUlNS5_8BFloat16EE_St5arrayIPcLm2EELi4E23TrivialOffsetCalculatorILi1EjESH_NS0_6memory15LoadWithoutCastENSI_16StoreWithoutCastEEEviT_T0_T2_T3_T4_T5_,"",@"SHT_CUDA_INFO"
	.sectionflags	@""
	.align	4


	//----- nvinfo : EIATTR_CUDA_API_VERSION
	.align		4
        /*0000*/ 	.byte	0x04, 0x37
        /*0002*/ 	.short	(.L_1025 - .L_1024)
.L_1024:
        /*0004*/ 	.word	0x00000082


	//----- nvinfo : EIATTR_KPARAM_INFO
	.align		4
.L_1025:
        /*0008*/ 	.byte	0x04, 0x17
        /*000a*/ 	.short	(.L_1027 - .L_1026)
.L_1026:
        /*000c*/ 	.word	0x00000000
        /*0010*/ 	.short	0x0006
        /*0012*/ 	.short	0x0033
        /*0014*/ 	.byte	0x00, 0xf0, 0x05, 0x00


	//----- nvinfo : EIATTR_KPARAM_INFO
	.align		4
.L_1027:
        /*0018*/ 	.byte	0x04, 0x17
        /*001a*/ 	.short	(.L_1029 - .L_1028)
.L_1028:
        /*001c*/ 	.word	0x00000000
        /*0020*/ 	.short	0x0005
        /*0022*/ 	.short	0x0032
        /*0024*/ 	.byte	0x00, 0xf0, 0x05, 0x00


	//----- nvinfo : EIATTR_KPARAM_INFO
	.align		4
.L_1029:
        /*0028*/ 	.byte	0x04, 0x17
        /*002a*/ 	.short	(.L_1031 - .L_1030)
.L_1030:
        /*002c*/ 	.word	0x00000000
        /*0030*/ 	.short	0x0004
        /*0032*/ 	.short	0x0031
        /*0034*/ 	.byte	0x00, 0xf0, 0x05, 0x00


	//----- nvinfo : EIATTR_KPARAM_INFO
	.align		4
.L_1031:
        /*0038*/ 	.byte	0x04, 0x17
        /*003a*/ 	.short	(.L_1033 - .L_1032)
.L_1032:
        /*003c*/ 	.word	0x00000000
        /*0040*/ 	.short	0x0003
        /*0042*/ 	.short	0x0030
        /*0044*/ 	.byte	0x00, 0xf0, 0x05, 0x00


	//----- nvinfo : EIATTR_KPARAM_INFO
	.align		4
.L_1033:
        /*0048*/ 	.byte	0x04, 0x17
        /*004a*/ 	.short	(.L_1035 - .L_1034)
.L_1034:
        /*004c*/ 	.word	0x00000000
        /*0050*/ 	.short	0x0002
        /*0052*/ 	.short	0x0020
        /*0054*/ 	.byte	0x00, 0xf0, 0x41, 0x00


	//----- nvinfo : EIATTR_KPARAM_INFO
	.align		4
.L_1035:
        /*0058*/ 	.byte	0x04, 0x17
        /*005a*/ 	.short	(.L_1037 - .L_1036)
.L_1036:
        /*005c*/ 	.word	0x00000000
        /*0060*/ 	.short	0x0001
        /*0062*/ 	.short	0x0008
        /*0064*/ 	.byte	0x00, 0xf0, 0x61, 0x00


	//----- nvinfo : EIATTR_KPARAM_INFO
	.align		4
.L_1037:
        /*0068*/ 	.byte	0x04, 0x17
        /*006a*/ 	.short	(.L_1039 - .L_1038)
.L_1038:
        /*006c*/ 	.word	0x00000000
        /*0070*/ 	.short	0x0000
        /*0072*/ 	.short	0x0000
        /*0074*/ 	.byte	0x00, 0xf0, 0x11, 0x00


	//----- nvinfo : EIATTR_SPARSE_MMA_MASK
	.align		4
.L_1039:
        /*0078*/ 	.byte	0x03, 0x50
        /*007a*/ 	.short	0x0000


	//----- nvinfo : EIATTR_MAXREG_COUNT
	.align		4
        /*007c*/ 	.byte	0x03, 0x1b
        /*007e*/ 	.short	0x00ff


	//----- nvinfo : EIATTR_MERCURY_ISA_VERSION
	.align		4
        /*0080*/ 	.byte	0x03, 0x5f
        /*0082*/ 	.short	0x0101


	//----- nvinfo : EIATTR_EXIT_INSTR_OFFSETS
	.align		4
        /*0084*/ 	.byte	0x04, 0x1c
        /*0086*/ 	.short	(.L_1041 - .L_1040)


	//   ....[0]....
.L_1040:
        /*0088*/ 	.word	0x00000e70


	//   ....[1]....
        /*008c*/ 	.word	0x00000ec0


	//----- nvinfo : EIATTR_MAX_THREADS
	.align		4
.L_1041:
        /*0090*/ 	.byte	0x04, 0x05
        /*0092*/ 	.short	(.L_1043 - .L_1042)
.L_1042:
        /*0094*/ 	.word	0x00000080
        /*0098*/ 	.word	0x00000001
        /*009c*/ 	.word	0x00000001


	//----- nvinfo : EIATTR_CRS_STACK_SIZE
	.align		4
.L_1043:
        /*00a0*/ 	.byte	0x04, 0x1e
        /*00a2*/ 	.short	(.L_1045 - .L_1044)
.L_1044:
        /*00a4*/ 	.word	0x00000000


	//----- nvinfo : EIATTR_CBANK_PARAM_SIZE
	.align		4
.L_1045:
        /*00a8*/ 	.byte	0x03, 0x19
        /*00aa*/ 	.short	0x0034


	//----- nvinfo : EIATTR_PARAM_CBANK
	.align		4
        /*00ac*/ 	.byte	0x04, 0x0a
        /*00ae*/ 	.short	(.L_1047 - .L_1046)
	.align		4
.L_1046:
        /*00b0*/ 	.word	index@(.nv.constant0._ZN2at6native27unrolled_elementwise_kernelIZZZNS0_60_GLOBAL__N__171e0b9f_22_ActivationEluKernel_cu_f5210f67_353810elu_kernelERNS_18TensorIteratorBaseERKN3c106ScalarES8_S8_ENKUlvE_clEvENKUlvE2_clEvEUlNS5_8BFloat16EE_St5arrayIPcLm2EELi4E23TrivialOffsetCalculatorILi1EjESH_NS0_6memory15LoadWithoutCastENSI_16StoreWithoutCastEEEviT_T0_T2_T3_T4_T5_)
        /*00b4*/ 	.short	0x0210
        /*00b6*/ 	.short	0x0034


	//----- nvinfo : EIATTR_SW_WAR
	.align		4
.L_1047:
        /*00b8*/ 	.byte	0x04, 0x36
        /*00ba*/ 	.short	(.L_1049 - .L_1048)
.L_1048:
        /*00bc*/ 	.word	0x00000008
.L_1049:


//--------------------- .nv.info._ZN2at6native29vectorized_elementwise_kernelILi2EZZZNS0_60_GLOBAL__N__171e0b9f_22_ActivationEluKernel_cu_f5210f67_353810elu_kernelERNS_18TensorIteratorBaseERKN3c106ScalarES8_S8_ENKUlvE_clEvENKUlvE2_clEvEUlNS5_8BFloat16EE_St5arrayIPcLm2EEEEviT0_T1_ --------------------------
	.section	.nv.info._ZN2at6native29vectorized_elementwise_kernelILi2EZZZNS0_60_GLOBAL__N__171e0b9f_22_ActivationEluKernel_cu_f5210f67_353810elu_kernelERNS_18TensorIteratorBaseERKN3c106ScalarES8_S8_ENKUlvE_clEvENKUlvE2_clEvEUlNS5_8BFloat16EE_St5arrayIPcLm2EEEEviT0_T1_,"",@"SHT_CUDA_INFO"
	.sectionflags	@""
	.align	4


	//----- nvinfo : EIATTR_CUDA_API_VERSION
	.align		4
        /*0000*/ 	.byte	0x04, 0x37
        /*0002*/ 	.short	(.L_1051 - .L_1050)
.L_1050:
        /*0004*/ 	.word	0x00000082


	//----- nvinfo : EIATTR_KPARAM_INFO
	.align		4
.L_1051:
        /*0008*/ 	.byte	0x04, 0x17
        /*000a*/ 	.short	(.L_1053 - .L_1052)
.L_1052:
        /*000c*/ 	.word	0x00000000
        /*0010*/ 	.short	0x0002
        /*0012*/ 	.short	0x0020
        /*0014*/ 	.byte	0x00, 0xf0, 0x41, 0x00


	//----- nvinfo : EIATTR_KPARAM_INFO
	.align		4
.L_1053:
        /*0018*/ 	.byte	0x04, 0x17
        /*001a*/ 	.short	(.L_1055 - .L_1054)
.L_1054:
        /*001c*/ 	.word	0x00000000
        /*0020*/ 	.short	0x0001
        /*0022*/ 	.short	0x0008
        /*0024*/ 	.byte	0x00, 0xf0, 0x61, 0x00


	//----- nvinfo : EIATTR_KPARAM_INFO
	.align		4
.L_1055:
        /*0028*/ 	.byte	0x04, 0x17
        /*002a*/ 	.short	(.L_1057 - .L_1056)
.L_1056:
        /*002c*/ 	.word	0x00000000
        /*0030*/ 	.short	0x0000
        /*0032*/ 	.short	0x0000
        /*0034*/ 	.byte	0x00, 0xf0, 0x11, 0x00


	//----- nvinfo : EIATTR_SPARSE_MMA_MASK
	.align		4
.L_1057:
        /*0038*/ 	.byte	0x03, 0x50
        /*003a*/ 	.short	0x0000


	//----- nvinfo : EIATTR_MAXREG_COUNT
	.align		4
        /*003c*/ 	.byte	0x03, 0x1b
        /*003e*/ 	.short	0x00ff


	//----- nvinfo : EIATTR_MERCURY_ISA_VERSION
	.align		4
        /*0040*/ 	.byte	0x03, 0x5f
        /*0042*/ 	.short	0x0101


	//----- nvinfo : EIATTR_EXIT_INSTR_OFFSETS
	.align		4
        /*0044*/ 	.byte	0x04, 0x1c
        /*0046*/ 	.short	(.L_1059 - .L_1058)


	//   ....[0]....
.L_1058:
        /*0048*/ 	.word	0x00001470


	//   ....[1]....
        /*004c*/ 	.word	0x000030f0


	//   ....[2]....
        /*0050*/ 	.word	0x00003140


	//----- nvinfo : EIATTR_MAX_THREADS
	.align		4
.L_1059:
        /*0054*/ 	.byte	0x04, 0x05
        /*0056*/ 	.short	(.L_1061 - .L_1060)
.L_1060:
        /*0058*/ 	.word	0x00000080
        /*005c*/ 	.word	0x00000001
        /*0060*/ 	.word	0x00000001


	//----- nvinfo : EIATTR_CRS_STACK_SIZE
	.align		4
.L_1061:
        /*0064*/ 	.byte	0x04, 0x1e
        /*0066*/ 	.short	(.L_1063 - .L_1062)
.L_1062:
        /*0068*/ 	.word	0x00000000


	//----- nvinfo : EIATTR_CBANK_PARAM_SIZE
	.align		4
.L_1063:
        /*006c*/ 	.byte	0x03, 0x19
        /*006e*/ 	.short	0x0030


	//----- nvinfo : EIATTR_PARAM_CBANK
	.align		4
        /*0070*/ 	.byte	0x04, 0x0a
        /*0072*/ 	.short	(.L_1065 - .L_1064)
	.align		4
.L_1064:
        /*0074*/ 	.word	index@(.nv.constant0._ZN2at6native29vectorized_elementwise_kernelILi2EZZZNS0_60_GLOBAL__N__171e0b9f_22_ActivationEluKernel_cu_f5210f67_353810elu_kernelERNS_18TensorIteratorBaseERKN3c106ScalarES8_S8_ENKUlvE_clEvENKUlvE2_clEvEUlNS5_8BFloat16EE_St5arrayIPcLm2EEEEviT0_T1_)
        /*0078*/ 	.short	0x0210
        /*007a*/ 	.short	0x0030


	//----- nvinfo : EIATTR_SW_WAR
	.align		4
.L_1065:
        /*007c*/ 	.byte	0x04, 0x36
        /*007e*/ 	.short	(.L_1067 - .L_1066)
.L_1066:
        /*0080*/ 	.word	0x00000008
.L_1067:


//--------------------- .nv.info._ZN2at6native29vectorized_elementwise_kernelILi4EZZZNS0_60_GLOBAL__N__171e0b9f_22_ActivationEluKernel_cu_f5210f67_353810elu_kernelERNS_18TensorIteratorBaseERKN3c106ScalarES8_S8_ENKUlvE_clEvENKUlvE2_clEvEUlNS5_8BFloat16EE_St5arrayIPcLm2EEEEviT0_T1_ --------------------------
	.section	.nv.info._ZN2at6native29vectorized_elementwise_kernelILi4EZZZNS0_60_GLOBAL__N__171e0b9f_22_ActivationEluKernel_cu_f5210f67_353810elu_kernelERNS_18TensorIteratorBaseERKN3c106ScalarES8_S8_ENKUlvE_clEvENKUlvE2_clEvEUlNS5_8BFloat16EE_St5arrayIPcLm2EEEEviT0_T1_,"",@"SHT_CUDA_INFO"
	.sectionflags	@""
	.align	4


	//----- nvinfo : EIATTR_CUDA_API_VERSION
	.align		4
        /*0000*/ 	.byte	0x04, 0x37
        /*0002*/ 	.short	(.L_1069 - .L_1068)
.L_1068:
        /*0004*/ 	.word	0x00000082


	//----- nvinfo : EIATTR_KPARAM_INFO
	.align		4
.L_1069:
        /*0008*/ 	.byte	0x04, 0x17
        /*000a*/ 	.short	(.L_1071 - .L_1070)
.L_1070:
        /*000c*/ 	.word	0x00000000
        /*0010*/ 	.short	0x0002
        /*0012*/ 	.short	0x0020
        /*0014*/ 	.byte	0x00, 0xf0, 0x41, 0x00


	//----- nvinfo : EIATTR_KPARAM_INFO
	.align		4
.L_1071:
        /*0018*/ 	.byte	0x04, 0x17
        /*001a*/ 	.short	(.L_1073 - .L_1072)
.L_1072:
        /*001c*/ 	.word	0x00000000
        /*0020*/ 	.short	0x0001
        /*0022*/ 	.short	0x0008
        /*0024*/ 	.byte	0x00, 0xf0, 0x61, 0x00


	//----- nvinfo : EIATTR_KPARAM_INFO
	.align		4
.L_1073:
        /*0028*/ 	.byte	0x04, 0x17
        /*002a*/ 	.short	(.L_1075 - .L_1074)
.L_1074:
        /*002c*/ 	.word	0x00000000
        /*0030*/ 	.short	0x0000
        /*0032*/ 	.short	0x0000
        /*0034*/ 	.byte	0x00, 0xf0, 0x11, 0x00


	//----- nvinfo : EIATTR_SPARSE_MMA_MASK
	.align		4
.L_1075:
        /*0038*/ 	.byte	0x03, 0x50
        /*003a*/ 	.short	0x0000


	//----- nvinfo : EIATTR_MAXREG_COUNT
	.align		4
        /*003c*/ 	.byte	0x03, 0x1b
        /*003e*/ 	.short	0x00ff


	//----- nvinfo : EIATTR_MERCURY_ISA_VERSION
	.align		4
        /*0040*/ 	.byte	0x03, 0x5f
        /*0042*/ 	.short	0x0101


	//----- nvinfo : EIATTR_EXIT_INSTR_OFFSETS
	.align		4
        /*0044*/ 	.byte	0x04, 0x1c
        /*0046*/ 	.short	(.L_1077 - .L_1076)


	//   ....[0]....
.L_1076:
        /*0048*/ 	.word	0x00001430


	//   ....[1]....
        /*004c*/ 	.word	0x000030b0


	//   ....[2]....
        /*0050*/ 	.word	0x00003100


	//----- nvinfo : EIATTR_MAX_THREADS
	.align		4
.L_1077:
        /*0054*/ 	.byte	0x04, 0x05
        /*0056*/ 	.short	(.L_1079 - .L_1078)
.L_1078:
        /*0058*/ 	.word	0x00000080
        /*005c*/ 	.word	0x00000001
        /*0060*/ 	.word	0x00000001


	//----- nvinfo : EIATTR_CRS_STACK_SIZE
	.align		4
.L_1079:
        /*0064*/ 	.byte	0x04, 0x1e
        /*0066*/ 	.short	(.L_1081 - .L_1080)
.L_1080:
        /*0068*/ 	.word	0x00000000


	//----- nvinfo : EIATTR_CBANK_PARAM_SIZE
	.align		4
.L_1081:
        /*006c*/ 	.byte	0x03, 0x19
        /*006e*/ 	.short	0x0030


	//----- nvinfo : EIATTR_PARAM_CBANK
	.align		4
        /*0070*/ 	.byte	0x04, 0x0a
        /*0072*/ 	.short	(.L_1083 - .L_1082)
	.align		4
.L_1082:
        /*0074*/ 	.word	index@(.nv.constant0._ZN2at6native29vectorized_elementwise_kernelILi4EZZZNS0_60_GLOBAL__N__171e0b9f_22_ActivationEluKernel_cu_f5210f67_353810elu_kernelERNS_18TensorIteratorBaseERKN3c106ScalarES8_S8_ENKUlvE_clEvENKUlvE2_clEvEUlNS5_8BFloat16EE_St5arrayIPcLm2EEEEviT0_T1_)
        /*0078*/ 	.short	0x0210
        /*007a*/ 	.short	0x0030


	//----- nvinfo : EIATTR_SW_WAR
	.align		4
.L_1083:
        /*007c*/ 	.byte	0x04, 0x36
        /*007e*/ 	.short	(.L_1085 - .L_1084)
.L_1084:
        /*0080*/ 	.word	0x00000008
.L_1085:


//--------------------- .nv.info._ZN2at6native29vectorized_elementwise_kernelILi8EZZZNS0_60_GLOBAL__N__171e0b9f_22_ActivationEluKernel_cu_f5210f67_353810elu_kernelERNS_18TensorIteratorBaseERKN3c106ScalarES8_S8_ENKUlvE_clEvENKUlvE2_clEvEUlNS5_8BFloat16EE_St5arrayIPcLm2EEEEviT0_T1_ --------------------------
	.section	.nv.info._ZN2at6native29vectorized_elementwise_kernelILi8EZZZNS0_60_GLOBAL__N__171e0b9f_22_ActivationEluKernel_cu_f5210f67_353810elu_kernelERNS_18TensorIteratorBaseERKN3c106ScalarES8_S8_ENKUlvE_clEvENKUlvE2_clEvEUlNS5_8BFloat16EE_St5arrayIPcLm2EEEEviT0_T1_,"",@"SHT_CUDA_INFO"
	.sectionflags	@""
	.align	4


	//----- nvinfo : EIATTR_CUDA_API_VERSION
	.align		4
        /*0000*/ 	.byte	0x04, 0x37
        /*0002*/ 	.short	(.L_1087 - .L_1086)
.L_1086:
        /*0004*/ 	.word	0x00000082


	//----- nvinfo : EIATTR_KPARAM_INFO
	.align		4
.L_1087:
        /*0008*/ 	.byte	0x04, 0x17
        /*000a*/ 	.short	(.L_1089 - .L_1088)
.L_1088:
        /*000c*/ 	.word	0x00000000
        /*0010*/ 	.short	0x0002
        /*0012*/ 	.short	0x0020
        /*0014*/ 	.byte	0x00, 0xf0, 0x41, 0x00


	//----- nvinfo : EIATTR_KPARAM_INFO
	.align		4
.L_1089:
        /*0018*/ 	.byte	0x04, 0x17
        /*001a*/ 	.short	(.L_1091 - .L_1090)
.L_1090:
        /*001c*/ 	.word	0x00000000
        /*0020*/ 	.short	0x0001
        /*0022*/ 	.short	0x0008
        /*0024*/ 	.byte	0x00, 0xf0, 0x61, 0x00


	//----- nvinfo : EIATTR_KPARAM_INFO
	.align		4
.L_1091:
        /*0028*/ 	.byte	0x04, 0x17
        /*002a*/ 	.short	(.L_1093 - .L_1092)
.L_1092:
        /*002c*/ 	.word	0x00000000
        /*0030*/ 	.short	0x0000
        /*0032*/ 	.short	0x0000
        /*0034*/ 	.byte	0x00, 0xf0, 0x11, 0x00


	//----- nvinfo : EIATTR_SPARSE_MMA_MASK
	.align		4
.L_1093:
        /*0038*/ 	.byte	0x03, 0x50
        /*003a*/ 	.short	0x0000


	//----- nvinfo : EIATTR_MAXREG_COUNT
	.align		4
        /*003c*/ 	.byte	0x03, 0x1b
        /*003e*/ 	.short	0x00ff


	//----- nvinfo : EIATTR_MERCURY_ISA_VERSION
	.align		4
        /*0040*/ 	.byte	0x03, 0x5f
        /*0042*/ 	.short	0x0101


	//----- nvinfo : EIATTR_EXIT_INSTR_OFFSETS
	.align		4
        /*0044*/ 	.byte	0x04, 0x1c
        /*0046*/ 	.short	(.L_1095 - .L_1094)


	//   ....[0]....
.L_1094:
        /*0048*/ 	.word	0x00001410


	//   ....[1]....
        /*004c*/ 	.word	0x00003090


	//   ....[2]....
        /*0050*/ 	.word	0x000030e0


	//----- nvinfo : EIATTR_MAX_THREADS
	.align		4
.L_1095:
        /*0054*/ 	.byte	0x04, 0x05
        /*0056*/ 	.short	(.L_1097 - .L_1096)
.L_1096:
        /*0058*/ 	.word	0x00000080
        /*005c*/ 	.word	0x00000001
        /*0060*/ 	.word	0x00000001


	//----- nvinfo : EIATTR_CRS_STACK_SIZE
	.align		4
.L_1097:
        /*0064*/ 	.byte	0x04, 0x1e
        /*0066*/ 	.short	(.L_1099 - .L_1098)
.L_1098:
        /*0068*/ 	.word	0x00000000


	//----- nvinfo : EIATTR_CBANK_PARAM_SIZE
	.align		4
.L_1099:
        /*006c*/ 	.byte	0x03, 0x19
        /*006e*/ 	.short	0x0030


	//----- nvinfo : EIATTR_PARAM_CBANK
	.align		4
        /*0070*/ 	.byte	0x04, 0x0a
        /*0072*/ 	.short	(.L_1101 - .L_1100)
	.align		4
.L_1100:
        /*0074*/ 	.word	index@(.nv.constant0._ZN2at6native29vectorized_elementwise_kernelILi8EZZZNS0_60_GLOBAL__N__171e0b9f_22_ActivationEluKernel_cu_f5210f67_353810elu_kernelERNS_18TensorIteratorBaseERKN3c106ScalarES8_S8_ENKUlvE_clEvENKUlvE2_clEvEUlNS5_8BFloat16EE_St5arrayIPcLm2EEEEviT0_T1_)
        /*0078*/ 	.short	0x0210
        /*007a*/ 	.short	0x0030


	//----- nvinfo : EIATTR_SW_WAR
	.align		4
.L_1101:
        /*007c*/ 	.byte	0x04, 0x36
        /*007e*/ 	.short	(.L_1103 - .L_1102)
.L_1102:
        /*0080*/ 	.word	0x00000008
.L_1103:


//--------------------- .nv.info._ZN2at6native18elementwise_kernelILi128ELi4EZNS0_15gpu_kernel_implIZZZNS0_60_GLOBAL__N__171e0b9f_22_ActivationEluKernel_cu_f5210f67_353810elu_kernelERNS_18TensorIteratorBaseERKN3c106ScalarES9_S9_ENKUlvE_clEvENKUlvE1_clEvEUlNS6_4HalfEE_EEvS5_RKT_EUliE_EEviT1_ --------------------------
	.section	.nv.info._ZN2at6native18elementwise_kernelILi128ELi4EZNS0_15gpu_kernel_implIZZZNS0_60_GLOBAL__N__171e0b9f_22_ActivationEluKernel_cu_f5210f67_353810elu_kernelERNS_18TensorIteratorBaseERKN3c106ScalarES9_S9_ENKUlvE_clEvENKUlvE1_clEvEUlNS6_4HalfEE_EEvS5_RKT_EUliE_EEviT1_,"",@"SHT_CUDA_INFO"
	.sectionflags	@""
	.align	4


	//----- nvinfo : EIATTR_CUDA_API_VERSION
	.align		4
        /*0000*/ 	.byte	0x04, 0x37
        /*0002*/ 	.short	(.L_1105 - .L_1104)
.L_1104:
        /*0004*/ 	.word	0x00000082


	//----- nvinfo : EIATTR_KPARAM_INFO
	.align		4
.L_1105:
        /*0008*/ 	.byte	0x04, 0x17
        /*000a*/ 	.short	(.L_1107 - .L_1106)
.L_1106:
        /*000c*/ 	.word	0x00000000
        /*0010*/ 	.short	0x0001
        /*0012*/ 	.short	0x0008
        /*0014*/ 	.byte	0x00, 0xf0, 0xc1, 0x08


	//----- nvinfo : EIATTR_KPARAM_INFO
	.align		4
.L_1107:
        /*0018*/ 	.byte	0x04, 0x17
        /*001a*/ 	.short	(.L_1109 - .L_1108)
.L_1108:
        /*001c*/ 	.word	0x00000000
        /*0020*/ 	.short	0x0000
        /*0022*/ 	.short	0x0000
        /*0024*/ 	.byte	0x00, 0xf0, 0x11, 0x00


	//----- nvinfo : EIATTR_SPARSE_MMA_MASK
	.align		4
.L_1109:
        /*0028*/ 	.byte	0x03, 0x50
        /*002a*/ 	.short	0x0000


	//----- nvinfo : EIATTR_MAXREG_COUNT
	.align		4
        /*002c*/ 	.byte	0x03, 0x1b
        /*002e*/ 	.short	0x0080


	//----- nvinfo : EIATTR_EXTERNS
	.align		4
        /*0030*/ 	.byte	0x04, 0x0f
        /*0032*/ 	.short	(.L_1111 - .L_1110)


	//   ....[0]....
	.align		4
.L_1110:
        /*0034*/ 	.word	index@(__assertfail)


	//----- nvinfo : EIATTR_MERCURY_ISA_VERSION
	.align		4
.L_1111:
        /*0038*/ 	.byte	0x03, 0x5f
        /*003a*/ 	.short	0x0101


	//----- nvinfo : EIATTR_SYSCALL_OFFSETS
	.align		4
        /*003c*/ 	.byte	0x04, 0x46
        /*003e*/ 	.short	(.L_1113 - .L_1112)


	//   ....[0]....
.L_1112:
        /*0040*/ 	.word	0x000022d0


	//   ....[1]....
        /*0044*/ 	.word	0x00003490


	//   ....[2]....
        /*0048*/ 	.word	0x000057a0


	//   ....[3]....
        /*004c*/ 	.word	0x00006960


	//   ....[4]....
        /*0050*/ 	.word	0x00008c60


	//   ....[5]....
        /*0054*/ 	.word	0x00009e20


	//   ....[6]....
        /*0058*/ 	.word	0x0000c110


	//   ....[7]....
        /*005c*/ 	.word	0x0000d2d0


	//----- nvinfo : EIATTR_EXIT_INSTR_OFFSETS
	.align		4
.L_1113:
        /*0060*/ 	.byte	0x04, 0x1c
        /*0062*/ 	.short	(.L_1115 - .L_1114)


	//   ....[0]....
.L_1114:
        /*0064*/ 	.word	0x00009ef0


	//   ....[1]....
        /*0068*/ 	.word	0x0000c500


	//   ....[2]....
        /*006c*/ 	.word	0x0000c540


	//   ....[3]....
        /*0070*/ 	.word	0x0000c5e0


	//   ....[4]....
        /*0074*/ 	.word	0x0000c620


	//   ....[5]....
        /*0078*/ 	.word	0x0000c660


	//   ....[6]....
        /*007c*/ 	.word	0x0000c6f0


	//   ....[7]....
        /*0080*/ 	.word	0x0000c710


	//   ....[8]....
        /*0084*/ 	.word	0x0000c7b0


	//   ....[9]....
        /*0088*/ 	.word	0x0000c800


	//   ....[10]....
        /*008c*/ 	.word	0x0000c850


	//   ....[11]....
        /*0090*/ 	.word	0x0000c920


	//   ....[12]....
        /*0094*/ 	.word	0x0000c980


	//   ....[13]....
        /*0098*/ 	.word	0x0000cb10


	//   ....[14]....
        /*009c*/ 	.word	0x0000cc70


	//   ....[15]....
        /*00a0*/ 	.word	0x0000ccb0


	//   ....[16]....
        /*00a4*/ 	.word	0x0000cd70


	//   ....[17]....
        /*00a8*/ 	.word	0x0000cef0


	//   ....[18]....
        /*00ac*/ 	.word	0x0000d070


	//   ....[19]....
        /*00b0*/ 	.word	0x0000d1d0


	//   ....[20]....
        /*00b4*/ 	.word	0x0000d2e0


	//   ....[21]....
        /*00b8*/ 	.word	0x0000d320


	//   ....[22]....
        /*00bc*/ 	.word	0x0000d360


	//----- nvinfo : EIATTR_MAX_THREADS
	.align		4
.L_1115:
        /*00c0*/ 	.byte	0x04, 0x05
        /*00c2*/ 	.short	(.L_1117 - .L_1116)
.L_1116:
        /*00c4*/ 	.word	0x00000080
        /*00c8*/ 	.word	0x00000001
        /*00cc*/ 	.word	0x00000001


	//----- nvinfo : EIATTR_CRS_STACK_SIZE
	.align		4
.L_1117:
        /*00d0*/ 	.byte	0x04, 0x1e
        /*00d2*/ 	.short	(.L_1119 - .L_1118)
.L_1118:
        /*00d4*/ 	.word	0x00000000


	//----- nvinfo : EIATTR_CBANK_PARAM_SIZE
	.align		4
.L_1119:
        /*00d8*/ 	.byte	0x03, 0x19
        /*00da*/ 	.short	0x0238


	//----- nvinfo : EIATTR_PARAM_CBANK
	.align		4
        /*00dc*/ 	.byte	0x04, 0x0a
        /*00de*/ 	.short	(.L_1121 - .L_1120)
	.align		4
.L_1120:
        /*00e0*/ 	.word	index@(.nv.constant0._ZN2at6native18elementwise_kernelILi128ELi4EZNS0_15gpu_kernel_implIZZZNS0_60_GLOBAL__N__171e0b9f_22_ActivationEluKernel_cu_f5210f67_353810elu_kernelERNS_18TensorIteratorBaseERKN3c106ScalarES9_S9_ENKUlvE_clEvENKUlvE1_clEvEUlNS6_4HalfEE_EEvS5_RKT_EUliE_EEviT1_)
        /*00e4*/ 	.short	0x0210
        /*00e6*/ 	.short	0x0238


	//----- nvinfo : EIATTR_SW_WAR
	.align		4
.L_1121:
        /*00e8*/ 	.byte	0x04, 0x36
        /*00ea*/ 	.short	(.L_1123 - .L_1122)
.L_1122:
        /*00ec*/ 	.word	0x00000008
.L_1123:


//--------------------- .nv.info._ZN2at6native27unrolled_elementwise_kernelIZZZNS0_60_GLOBAL__N__171e0b9f_22_ActivationEluKernel_cu_f5210f67_353810elu_kernelERNS_18TensorIteratorBaseERKN3c106ScalarES8_S8_ENKUlvE_clEvENKUlvE1_clEvEUlNS5_4HalfEE_St5arrayIPcLm2EELi4E23TrivialOffsetCalculatorILi1EjESH_NS0_6memory12LoadWithCastILi1EEENSI_13StoreWithCastILi1EEEEEviT_T0_T2_T3_T4_T5_ --------------------------
	.section	.nv.info._ZN2at6native27unrolled_elementwise_kernelIZZZNS0_60_GLOBAL__N__171e0b9f_22_ActivationEluKernel_cu_f5210f67_353810elu_kernelERNS_18TensorIteratorBaseERKN3c106ScalarES8_S8_ENKUlvE_clEvENKUlvE1_clEvEUlNS5_4HalfEE_St5arrayIPcLm2EELi4E23TrivialOffsetCalculatorILi1EjESH_NS0_6memory12LoadWithCastILi1EEENSI_13StoreWithCastILi1EEEEEviT_T0_T2_T3_T4_T5_,"",@"SHT_CUDA_INFO"
	.sectionflags	@""
	.align	4


	//----- nvinfo : EIATTR_CUDA_API_VERSION
	.align		4
        /*0000*/ 	.byte	0x04, 0x37
        /*0002*/ 	.short	(.L_1125 - .L_1124)
.L_1124:
        /*0004*/ 	.word	0x00000082


	//----- nvinfo : EIATTR_KPARAM_INFO
	.align		4
.L_1125:
        /*0008*/ 	.byte	0x04, 0x17
        /*000a*/ 	.short	(.L_1127 - .L_1126)
.L_1126:
        /*000c*/ 	.word	0x00000000
        /*0010*/ 	.short	0x0006
        /*0012*/ 	.short	0x003c
        /*0014*/ 	.byte	0x00, 0xf0, 0x21, 0x00


	//----- nvinfo : EIATTR_KPARAM_INFO
	.align		4
.L_1127:
        /*0018*/ 	.byte	0x04, 0x17
        /*001a*/ 	.short	(.L_1129 - .L_1128)
.L_1128:
        /*001c*/ 	.word	0x00000000
        /*0020*/ 	.short	0x0005
        /*0022*/ 	.short	0x0034
        /*0024*/ 	.byte	0x00, 0xf0, 0x21, 0x00


	//----- nvinfo : EIATTR_KPARAM_INFO
	.align		4
.L_1129:
        /*0028*/ 	.byte	0x04, 0x17
        /*002a*/ 	.short	(.L_1131 - .L_1130)
.L_1130:
        /*002c*/ 	.word	0x00000000
        /*0030*/ 	.short	0x0004
        /*0032*/ 	.short	0x0031
        /*0034*/ 	.byte	0x00, 0xf0, 0x05, 0x00


	//----- nvinfo : EIATTR_KPARAM_INFO
	.align		4
.L_1131:
        /*0038*/ 	.byte	0x04, 0x17
        /*003a*/ 	.short	(.L_1133 - .L_1132)
.L_1132:
        /*003c*/ 	.word	0x00000000
        /*0040*/ 	.short	0x0003
        /*0042*/ 	.short	0x0030
        /*0044*/ 	.byte	0x00, 0xf0, 0x05, 0x00


	//----- nvinfo : EIATTR_KPARAM_INFO
	.align		4
.L_1133:
        /*0048*/ 	.byte	0x04, 0x17
        /*004a*/ 	.short	(.L_1135 - .L_1134)
.L_1134:
        /*004c*/ 	.word	0x00000000
        /*0050*/ 	.short	0x0002
        /*0052*/ 	.short	0x0020
        /*0054*/ 	.byte	0x00, 0xf0, 0x41, 0x00


	//----- nvinfo : EIATTR_KPARAM_INFO
	.align		4
.L_1135:
        /*0058*/ 	.byte	0x04, 0x17
        /*005a*/ 	.short	(.L_1137 - .L_1136)
.L_1136:
        /*005c*/ 	.word	0x00000000
        /*0060*/ 	.short	0x0001
        /*0062*/ 	.short	0x0008
        /*0064*/ 	.byte	0x00, 0xf0, 0x61, 0x00


	//----- nvinfo : EIATTR_KPARAM_INFO
	.align		4
.L_1137:
        /*0068*/ 	.byte	0x04, 0x17
        /*006a*/ 	.short	(.L_1139 - .L_1138)
.L_1138:
        /*006c*/ 	.word	0x00000000
        /*0070*/ 	.short	0x0000
        /*0072*/ 	.short	0x0000
        /*0074*/ 	.byte	0x00, 0xf0, 0x11, 0x00


	//----- nvinfo : EIATTR_SPARSE_MMA_MASK
	.align		4
.L_1139:
        /*0078*/ 	.byte	0x03, 0x50
        /*007a*/ 	.short	0x0000


	//----- nvinfo : EIATTR_MAXREG_COUNT
	.align		4
        /*007c*/ 	.byte	0x03, 0x1b
        /*007e*/ 	.short	0x00ff


	//----- nvinfo : EIATTR_EXTERNS
	.align		4
        /*0080*/ 	.byte	0x04, 0x0f
        /*0082*/ 	.short	(.L_1141 - .L_1140)


	//   ....[0]....
	.align		4
.L_1140:
        /*0084*/ 	.word	index@(__assertfail)


	//----- nvinfo : EIATTR_MERCURY_ISA_VERSION
	.align		4
.L_1141:
        /*0088*/ 	.byte	0x03, 0x5f
        /*008a*/ 	.short	0x0101


	//----- nvinfo : EIATTR_SYSCALL_OFFSETS
	.align		4
        /*008c*/ 	.byte	0x04, 0x46
        /*008e*/ 	.short	(.L_1143 - .L_1142)


	//   ....[0]....
.L_1142:
        /*0090*/ 	.word	0x000010b0


	//   ....[1]....
        /*0094*/ 	.word	0x000021c0


	//   ....[2]....
        /*0098*/ 	.word	0x000032d0


	//   ....[3]....
        /*009c*/ 	.word	0x000043c0


	//   ....[4]....
        /*00a0*/ 	.word	0x00005fc0


	//   ....[5]....
        /*00a4*/ 	.word	0x00006fe0


	//   ....[6]....
        /*00a8*/ 	.word	0x00007fc0


	//   ....[7]....
        /*00ac*/ 	.word	0x00008fa0


	//----- nvinfo : EIATTR_EXIT_INSTR_OFFSETS
	.align		4
.L_1143:
        /*00b0*/ 	.byte	0x04, 0x1c
        /*00b2*/ 	.short	(.L_1145 - .L_1144)


	//   ....[0]....
.L_1144:
        /*00b4*/ 	.word	0x00008080


	//   ....[1]....
        /*00b8*/ 	.word	0x000081d0


	//   ....[2]....
        /*00bc*/ 	.word	0x00008210


	//   ....[3]....
        /*00c0*/ 	.word	0x000082b0


	//   ....[4]....
        /*00c4*/ 	.word	0x000082f0


	//   ....[5]....
        /*00c8*/ 	.word	0x00008330


	//   ....[6]....
        /*00cc*/ 	.word	0x000083c0


	//   ....[7]....
        /*00d0*/ 	.word	0x000083e0


	//   ....[8]....
        /*00d4*/ 	.word	0x00008480


	//   ....[9]....
        /*00d8*/ 	.word	0x000084d0


	//   ....[10]....
        /*00dc*/ 	.word	0x00008520


	//   ....[11]....
        /*00e0*/ 	.word	0x000085f0


	//   ....[12]....
        /*00e4*/ 	.word	0x00008650


	//   ....[13]....
        /*00e8*/ 	.word	0x000087e0


	//   ....[14]....
        /*00ec*/ 	.word	0x00008940


	//   ....[15]....
        /*00f0*/ 	.word	0x00008980


	//   ....[16]....
        /*00f4*/ 	.word	0x00008a40


	//   ....[17]....
        /*00f8*/ 	.word	0x00008bc0


	//   ....[18]....
        /*00fc*/ 	.word	0x00008d40


	//   ....[19]....
        /*0100*/ 	.word	0x00008ea0


	//   ....[20]....
        /*0104*/ 	.word	0x00008fb0


	//   ....[21]....
        /*0108*/ 	.word	0x00008ff0


	//   ....[22]....
        /*010c*/ 	.word	0x00009030


	//----- nvinfo : EIATTR_MAX_THREADS
	.align		4
.L_1145:
        /*0110*/ 	.byte	0x04, 0x05
        /*0112*/ 	.short	(.L_1147 - .L_1146)
.L_1146:
        /*0114*/ 	.word	0x00000080
        /*0118*/ 	.word	0x00000001
        /*011c*/ 	.word	0x00000001


	//----- nvinfo : EIATTR_CRS_STACK_SIZE
	.align		4
.L_1147:
        /*0120*/ 	.byte	0x04, 0x1e
        /*0122*/ 	.short	(.L_1149 - .L_1148)
.L_1148:
        /*0124*/ 	.word	0x00000000


	//----- nvinfo : EIATTR_CBANK_PARAM_SIZE
	.align		4
.L_1149:
        /*0128*/ 	.byte	0x03, 0x19
        /*012a*/ 	.short	0x0044


	//----- nvinfo : EIATTR_PARAM_CBANK
	.align		4
        /*012c*/ 	.byte	0x04, 0x0a
        /*012e*/ 	.short	(.L_1151 - .L_1150)
	.align		4
.L_1150:
        /*0130*/ 	.word	index@(.nv.constant0._ZN2at6native27unrolled_elementwise_kernelIZZZNS0_60_GLOBAL__N__171e0b9f_22_ActivationEluKernel_cu_f5210f67_353810elu_kernelERNS_18TensorIteratorBaseERKN3c106ScalarES8_S8_ENKUlvE_clEvENKUlvE1_clEvEUlNS5_4HalfEE_St5arrayIPcLm2EELi4E23TrivialOffsetCalculatorILi1EjESH_NS0_6memory12LoadWithCastILi1EEENSI_13StoreWithCastILi1EEEEEviT_T0_T2_T3_T4_T5_)
        /*0134*/ 	.short	0x0210
        /*0136*/ 	.short	0x0044


	//----- nvinfo : EIATTR_SW_WAR
	.align		4
.L_1151:
        /*0138*/ 	.byte	0x04, 0x36
        /*013a*/ 	.short	(.L_1153 - .L_1152)
.L_1152:
        /*013c*/ 	.word	0x00000008
.L_1153:


//--------------------- .nv.info._ZN2at6native18elementwise_kernelILi128ELi4EZNS0_22gpu_kernel_impl_nocastIZZZNS0_60_GLOBAL__N__171e0b9f_22_ActivationEluKernel_cu_f5210f67_353810elu_kernelERNS_18TensorIteratorBaseERKN3c106ScalarES9_S9_ENKUlvE_clEvENKUlvE1_clEvEUlNS6_4HalfEE_EEvS5_RKT_EUliE_EEviT1_ --------------------------
	.section	.nv.info._ZN2at6native18elementwise_kernelILi128ELi4EZNS0_22gpu_kernel_impl_nocastIZZZNS0_60_GLOBAL__N__171e0b9f_22_ActivationEluKernel_cu_f5210f67_353810elu_kernelERNS_18TensorIteratorBaseERKN3c106ScalarES9_S9_ENKUlvE_clEvENKUlvE1_clEvEUlNS6_4HalfEE_EEvS5_RKT_EUliE_EEviT1_,"",@"SHT_CUDA_INFO"
	.sectionflags	@""
	.align	4


	//----- nvinfo : EIATTR_CUDA_API_VERSION
	.align		4
        /*0000*/ 	.byte	0x04, 0x37
        /*0002*/ 	.short	(.L_1155 - .L_1154)
.L_1154:
        /*0004*/ 	.word	0x00000082


	//----- nvinfo : EIATTR_KPARAM_INFO
	.align		4
.L_1155:
        /*0008*/ 	.byte	0x04, 0x17
        /*000a*/ 	.short	(.L_1157 - .L_1156)
.L_1156:
        /*000c*/ 	.word	0x00000000
        /*0010*/ 	.short	0x0001
        /*0012*/ 	.short	0x0008
        /*0014*/ 	.byte	0x00, 0xf0, 0xa1, 0x08


	//----- nvinfo : EIATTR_KPARAM_INFO
	.align		4
.L_1157:
        /*0018*/ 	.byte	0x04, 0x17
        /*001a*/ 	.short	(.L_1159 - .L_1158)
.L_1158:
        /*001c*/ 	.word	0x00000000
        /*0020*/ 	.short	0x0000
        /*0022*/ 	.short	0x0000
        /*0024*/ 	.byte	0x00, 0xf0, 0x11, 0x00


	//----- nvinfo : EIATTR_SPARSE_MMA_MASK
	.align		4
.L_1159:
        /*0028*/ 	.byte	0x03, 0x50
        /*002a*/ 	.short	0x0000


	//----- nvinfo : EIATTR_MAXREG_COUNT
	.align		4
        /*002c*/ 	.byte	0x03, 0x1b
        /*002e*/ 	.short	0x0080


	//----- nvinfo : EIATTR_MERCURY_ISA_VERSION
	.align		4
        /*0030*/ 	.byte	0x03, 0x5f
        /*0032*/ 	.short	0x0101


	//----- nvinfo : EIATTR_EXIT_INSTR_OFFSETS
	.align		4
        /*0034*/ 	.byte	0x04, 0x1c
        /*0036*/ 	.short	(.L_1161 - .L_1160)


	//   ....[0]....
.L_1160:
        /*0038*/ 	.word	0x00004280


	//   ....[1]....
        /*003c*/ 	.word	0x00005850


	//----- nvinfo : EIATTR_MAX_THREADS
	.align		4
.L_1161:
        /*0040*/ 	.byte	0x04, 0x05
        /*0042*/ 	.short	(.L_1163 - .L_1162)
.L_1162:
        /*0044*/ 	.word	0x00000080
        /*0048*/ 	.word	0x00000001
        /*004c*/ 	.word	0x00000001


	//----- nvinfo : EIATTR_CRS_STACK_SIZE
	.align		4
.L_1163:
        /*0050*/ 	.byte	0x04, 0x1e
        /*0052*/ 	.short	(.L_1165 - .L_1164)
.L_1164:
        /*0054*/ 	.word	0x00000000


	//----- nvinfo : EIATTR_CBANK_PARAM_SIZE
	.align		4
.L_1165:
        /*0058*/ 	.byte	0x03, 0x19
        /*005a*/ 	.short	0x0230


	//----- nvinfo : EIATTR_PARAM_CBANK
	.align		4
        /*005c*/ 	.byte	0x04, 0x0a
        /*005e*/ 	.short	(.L_1167 - .L_1166)
	.align		4
.L_1166:
        /*0060*/ 	.word	index@(.nv.constant0._ZN2at6native18elementwise_kernelILi128ELi4EZNS0_22gpu_kernel_impl_nocastIZZZNS0_60_GLOBAL__N__171e0b9f_22_ActivationEluKernel_cu_f5210f67_353810elu_kernelERNS_18TensorIteratorBaseERKN3c106ScalarES9_S9_ENKUlvE_clEvENKUlvE1_clEvEUlNS6_4HalfEE_EEvS5_RKT_EUliE_EEviT1_)
        /*0064*/ 	.short	0x0210
        /*0066*/ 	.short	0x0230


	//----- nvinfo : EIATTR_SW_WAR
	.align		4
.L_1167:
        /*0068*/ 	.byte	0x04, 0x36
        /*006a*/ 	.short	(.L_1169 - .L_1168)
.L_1168:
        /*006c*/ 	.word	0x00000008
.L_1169:


//--------------------- .nv.info._ZN2at6native27unrolled_elementwise_kernelIZZZNS0_60_GLOBAL__N__171e0b9f_22_ActivationEluKernel_cu_f5210f67_353810elu_kernelERNS_18TensorIteratorBaseERKN3c106ScalarES8_S8_ENKUlvE_clEvENKUlvE1_clEvEUlNS5_4HalfEE_St5arrayIPcLm2EELi4E23TrivialOffsetCalculatorILi1EjESH_NS0_6memory15LoadWithoutCastENSI_16StoreWithoutCastEEEviT_T0_T2_T3_T4_T5_ --------------------------
	.section	.nv.info._ZN2at6native27unrolled_elementwise_kernelIZZZNS0_60_GLOBAL__N__171e0b9f_22_ActivationEluKernel_cu_f5210f67_353810elu_kernelERNS_18TensorIteratorBaseERKN3c106ScalarES8_S8_ENKUlvE_clEvENKUlvE1_clEvEUlNS5_4HalfEE_St5arrayIPcLm2EELi4E23TrivialOffsetCalculatorILi1EjESH_NS0_6memory15LoadWithoutCastENSI_16StoreWithoutCastEEEviT_T0_T2_T3_T4_T5_,"",@"SHT_CUDA_INFO"
	.sectionflags	@""
	.align	4


	//----- nvinfo : EIATTR_CUDA_API_VERSION
	.align		4
        /*0000*/ 	.byte	0x04, 0x37
        /*0002*/ 	.short	(.L_1171 - .L_1170)
.L_1170:
        /*0004*/ 	.word	0x00000082


	//----- nvinfo : EIATTR_KPARAM_INFO
	.align		4
.L_1171:
        /*0008*/ 	.byte	0x04, 0x17
        /*000a*/ 	.short	(.L_1173 - .L_1172)
.L_1172:
        /*000c*/ 	.word	0x00000000
        /*0010*/ 	.short	0x0006
        /*0012*/ 	.short	0x0033
        /*0014*/ 	.byte	0x00, 0xf0, 0x05, 0x00


	//----- nvinfo : EIATTR_KPARAM_INFO
	.align		4
.L_1173:
        /*0018*/ 	.byte	0x04, 0x17
        /*001a*/ 	.short	(.L_1175 - .L_1174)
.L_1174:
        /*001c*/ 	.word	0x00000000
        /*0020*/ 	.short	0x0005
        /*0022*/ 	.short	0x0032
        /*0024*/ 	.byte	0x00, 0xf0, 0x05, 0x00


	//----- nvinfo : EIATTR_KPARAM_INFO
	.align		4
.L_1175:
        /*0028*/ 	.byte	0x04, 0x17
        /*002a*/ 	.short	(.L_1177 - .L_1176)
.L_1176:
        /*002c*/ 	.word	0x00000000
        /*0030*/ 	.short	0x0004
        /*0032*/ 	.short	0x0031
        /*0034*/ 	.byte	0x00, 0xf0, 0x05, 0x00


	//----- nvinfo : EIATTR_KPARAM_INFO
	.align		4
.L_1177:
        /*0038*/ 	.byte	0x04, 0x17
        /*003a*/ 	.short	(.L_1179 - .L_1178)
.L_1178:
        /*003c*/ 	.word	0x00000000
        /*0040*/ 	.short	0x0003
        /*0042*/ 	.short	0x0030
        /*0044*/ 	.byte	0x00, 0xf0, 0x05, 0x00


	//----- nvinfo : EIATTR_KPARAM_INFO
	.align		4
.L_1179:
        /*0048*/ 	.byte	0x04, 0x17
        /*004a*/ 	.short	(.L_1181 - .L_1180)
.L_1180:
        /*004c*/ 	.word	0x00000000
        /*0050*/ 	.short	0x0002
        /*0052*/ 	.short	0x0020
        /*0054*/ 	.byte	0x00, 0xf0, 0x41, 0x00


	//----- nvinfo : EIATTR_KPARAM_INFO
	.align		4
.L_1181:
        /*0058*/ 	.byte	0x04, 0x17
        /*005a*/ 	.short	(.L_1183 - .L_1182)
.L_1182:
        /*005c*/ 	.word	0x00000000
        /*0060*/ 	.short	0x0001
        /*0062*/ 	.short	0x0008
        /*0064*/ 	.byte	0x00, 0xf0, 0x61, 0x00


	//----- nvinfo : EIATTR_KPARAM_INFO
	.align		4
.L_1183:
        /*0068*/ 	.byte	0x04, 0x17
        /*006a*/ 	.short	(.L_1185 - .L_1184)
.L_1184:
        /*006c*/ 	.word	0x00000000
        /*0070*/ 	.short	0x0000
        /*0072*/ 	.short	0x0000
        /*0074*/ 	.byte	0x00, 0xf0, 0x11, 0x00


	//----- nvinfo : EIATTR_SPARSE_MMA_MASK
	.align		4
.L_1185:
        /*0078*/ 	.byte	0x03, 0x50
        /*007a*/ 	.short	0x0000


	//----- nvinfo : EIATTR_MAXREG_COUNT
	.align		4
        /*007c*/ 	.byte	0x03, 0x1b
        /*007e*/ 	.short	0x00ff


	//----- nvinfo : EIATTR_MERCURY_ISA_VERSION
	.align		4
        /*0080*/ 	.byte	0x03, 0x5f
        /*0082*/ 	.short	0x0101


	//----- nvinfo : EIATTR_EXIT_INSTR_OFFSETS
	.align		4
        /*0084*/ 	.byte	0x04, 0x1c
        /*0086*/ 	.short	(.L_1187 - .L_1186)


	//   ....[0]....
.L_1186:
        /*0088*/ 	.word	0x00000e70


	//   ....[1]....
        /*008c*/ 	.word	0x00000ec0


	//----- nvinfo : EIATTR_MAX_THREADS
	.align		4
.L_1187:
        /*0090*/ 	.byte	0x04, 0x05
        /*0092*/ 	.short	(.L_1189 - .L_1188)
.L_1188:
        /*0094*/ 	.word	0x00000080
        /*0098*/ 	.word	0x00000001
        /*009c*/ 	.word	0x00000001


	//----- nvinfo : EIATTR_CRS_STACK_SIZE
	.align		4
.L_1189:
        /*00a0*/ 	.byte	0x04, 0x1e
        /*00a2*/ 	.short	(.L_1191 - .L_1190)
.L_1190:
        /*00a4*/ 	.word	0x00000000


	//----- nvinfo : EIATTR_CBANK_PARAM_SIZE
	.align		4
.L_1191:
        /*00a8*/ 	.byte	0x03, 0x19
        /*00aa*/ 	.short	0x0034


	//----- nvinfo : EIATTR_PARAM_CBANK
	.align		4
        /*00ac*/ 	.byte	0x04, 0x0a
        /*00ae*/ 	.short	(.L_1193 - .L_1192)
	.align		4
.L_1192:
        /*00b0*/ 	.word	index@(.nv.constant0._ZN2at6native27unrolled_elementwise_kernelIZZZNS0_60_GLOBAL__N__171e0b9f_22_ActivationEluKernel_cu_f5210f67_353810elu_kernelERNS_18TensorIteratorBaseERKN3c106ScalarES8_S8_ENKUlvE_clEvENKUlvE1_clEvEUlNS5_4HalfEE_St5arrayIPcLm2EELi4E23TrivialOffsetCalculatorILi1EjESH_NS0_6memory15LoadWithoutCastENSI_16StoreWithoutCastEEEviT_T0_T2_T3_T4_T5_)
        /*00b4*/ 	.short	0x0210
        /*00b6*/ 	.short	0x0034


	//----- nvinfo : EIATTR_SW_WAR
	.align		4
.L_1193:
        /*00b8*/ 	.byte	0x04, 0x36
        /*00ba*/ 	.short	(.L_1195 - .L_1194)
.L_1194:
        /*00bc*/ 	.word	0x00000008
.L_1195:


//--------------------- .nv.info._ZN2at6native29vectorized_elementwise_kernelILi2EZZZNS0_60_GLOBAL__N__171e0b9f_22_ActivationEluKernel_cu_f5210f67_353810elu_kernelERNS_18TensorIteratorBaseERKN3c106ScalarES8_S8_ENKUlvE_clEvENKUlvE1_clEvEUlNS5_4HalfEE_St5arrayIPcLm2EEEEviT0_T1_ --------------------------
	.section	.nv.info._ZN2at6native29vectorized_elementwise_kernelILi2EZZZNS0_60_GLOBAL__N__171e0b9f_22_ActivationEluKernel_cu_f5210f67_353810elu_kernelERNS_18TensorIteratorBaseERKN3c106ScalarES8_S8_ENKUlvE_clEvENKUlvE1_clEvEUlNS5_4HalfEE_St5arrayIPcLm2EEEEviT0_T1_,"",@"SHT_CUDA_INFO"
	.sectionflags	@""
	.align	4


	//----- nvinfo : EIATTR_CUDA_API_VERSION
	.align		4
        /*0000*/ 	.byte	0x04, 0x37
        /*0002*/ 	.short	(.L_1197 - .L_1196)
.L_1196:
        /*0004*/ 	.word	0x00000082


	//----- nvinfo : EIATTR_KPARAM_INFO
	.align		4
.L_1197:
        /*0008*/ 	.byte	0x04, 0x17
        /*000a*/ 	.short	(.L_1199 - .L_1198)
.L_1198:
        /*000c*/ 	.word	0x00000000
        /*0010*/ 	.short	0x0002
        /*0012*/ 	.short	0x0020
        /*0014*/ 	.byte	0x00, 0xf0, 0x41, 0x00


	//----- nvinfo : EIATTR_KPARAM_INFO
	.align		4
.L_1199:
        /*0018*/ 	.byte	0x04, 0x17
        /*001a*/ 	.short	(.L_1201 - .L_1200)
.L_1200:
        /*001c*/ 	.word	0x00000000
        /*0020*/ 	.short	0x0001
        /*0022*/ 	.short	0x0008
        /*0024*/ 	.byte	0x00, 0xf0, 0x61, 0x00


	//----- nvinfo : EIATTR_KPARAM_INFO
	.align		4
.L_1201:
        /*0028*/ 	.byte	0x04, 0x17
        /*002a*/ 	.short	(.L_1203 - .L_1202)
.L_1202:
        /*002c*/ 	.word	0x00000000
        /*0030*/ 	.short	0x0000
        /*0032*/ 	.short	0x0000
        /*0034*/ 	.byte	0x00, 0xf0, 0x11, 0x00


	//----- nvinfo : EIATTR_SPARSE_MMA_MASK
	.align		4
.L_1203:
        /*0038*/ 	.byte	0x03, 0x50
        /*003a*/ 	.short	0x0000


	//----- nvinfo : EIATTR_MAXREG_COUNT
	.align		4
        /*003c*/ 	.byte	0x03, 0x1b
        /*003e*/ 	.short	0x00ff


	//----- nvinfo : EIATTR_MERCURY_ISA_VERSION
	.align		4
        /*0040*/ 	.byte	0x03, 0x5f
        /*0042*/ 	.short	0x0101


	//----- nvinfo : EIATTR_EXIT_INSTR_OFFSETS
	.align		4
        /*0044*/ 	.byte	0x04, 0x1c
        /*0046*/ 	.short	(.L_1205 - .L_1204)


	//   ....[0]....
.L_1204:
        /*0048*/ 	.word	0x00001430


	//   ....[1]....
        /*004c*/ 	.word	0x000030b0


	//   ....[2]....
        /*0050*/ 	.word	0x00003100


	//----- nvinfo : EIATTR_MAX_THREADS
	.align		4
.L_1205:
        /*0054*/ 	.byte	0x04, 0x05
        /*0056*/ 	.short	(.L_1207 - .L_1206)
.L_1206:
        /*0058*/ 	.word	0x00000080
        /*005c*/ 	.word	0x00000001
        /*0060*/ 	.word	0x00000001


	//----- nvinfo : EIATTR_CRS_STACK_SIZE
	.align		4
.L_1207:
        /*0064*/ 	.byte	0x04, 0x1e
        /*0066*/ 	.short	(.L_1209 - .L_1208)
.L_1208:
        /*0068*/ 	.word	0x00000000


	//----- nvinfo : EIATTR_CBANK_PARAM_SIZE
	.align		4
.L_1209:
        /*006c*/ 	.byte	0x03, 0x19
        /*006e*/ 	.short	0x0030


	//----- nvinfo : EIATTR_PARAM_CBANK
	.align		4
        /*0070*/ 	.byte	0x04, 0x0a
        /*0072*/ 	.short	(.L_1211 - .L_1210)
	.align		4
.L_1210:
        /*0074*/ 	.word	index@(.nv.constant0._ZN2at6native29vectorized_elementwise_kernelILi2EZZZNS0_60_GLOBAL__N__171e0b9f_22_ActivationEluKernel_cu_f5210f67_353810elu_kernelERNS_18TensorIteratorBaseERKN3c106ScalarES8_S8_ENKUlvE_clEvENKUlvE1_clEvEUlNS5_4HalfEE_St5arrayIPcLm2EEEEviT0_T1_)
        /*0078*/ 	.short	0x0210
        /*007a*/ 	.short	0x0030


	//----- nvinfo : EIATTR_SW_WAR
	.align		4
.L_1211:
        /*007c*/ 	.byte	0x04, 0x36
        /*007e*/ 	.short	(.L_1213 - .L_1212)
.L_1212:
        /*0080*/ 	.word	0x00000008
.L_1213:


//--------------------- .nv.info._ZN2at6native29vectorized_elementwise_kernelILi4EZZZNS0_60_GLOBAL__N__171e0b9f_22_ActivationEluKernel_cu_f5210f67_353810elu_kernelERNS_18TensorIteratorBaseERKN3c106ScalarES8_S8_ENKUlvE_clEvENKUlvE1_clEvEUlNS5_4HalfEE_St5arrayIPcLm2EEEEviT0_T1_ --------------------------
	.section	.nv.info._ZN2at6native29vectorized_elementwise_kernelILi4EZZZNS0_60_GLOBAL__N__171e0b9f_22_ActivationEluKernel_cu_f5210f67_353810elu_kernelERNS_18TensorIteratorBaseERKN3c106ScalarES8_S8_ENKUlvE_clEvENKUlvE1_clEvEUlNS5_4HalfEE_St5arrayIPcLm2EEEEviT0_T1_,"",@"SHT_CUDA_INFO"
	.sectionflags	@""
	.align	4


	//----- nvinfo : EIATTR_CUDA_API_VERSION
	.align		4
        /*0000*/ 	.byte	0x04, 0x37
        /*0002*/ 	.short	(.L_1215 - .L_1214)
.L_1214:
        /*0004*/ 	.word	0x00000082


	//----- nvinfo : EIATTR_KPARAM_INFO
	.align		4
.L_1215:
        /*0008*/ 	.byte	0x04, 0x17
        /*000a*/ 	.short	(.L_1217 - .L_1216)
.L_1216:
        /*000c*/ 	.word	0x00000000
        /*0010*/ 	.short	0x0002
        /*0012*/ 	.short	0x0020
        /*0014*/ 	.byte	0x00, 0xf0, 0x41, 0x00


	//----- nvinfo : EIATTR_KPARAM_INFO
	.align		4
.L_1217:
        /*0018*/ 	.byte	0x04, 0x17
        /*001a*/ 	.short	(.L_1219 - .L_1218)
.L_1218:
        /*001c*/ 	.word	0x00000000
        /*0020*/ 	.short	0x0001
        /*0022*/ 	.short	0x0008
        /*0024*/ 	.byte	0x00, 0xf0, 0x61, 0x00


	//----- nvinfo : EIATTR_KPARAM_INFO
	.align		4
.L_1219:
        /*0028*/ 	.byte	0x04, 0x17
        /*002a*/ 	.short	(.L_1221 - .L_1220)
.L_1220:
        /*002c*/ 	.word	0x00000000
        /*0030*/ 	.short	0x0000
        /*0032*/ 	.short	0x0000
        /*0034*/ 	.byte	0x00, 0xf0, 0x11, 0x00


	//----- nvinfo : EIATTR_SPARSE_MMA_MASK
	.align		4
.L_1221:
        /*0038*/ 	.byte	0x03, 0x50
        /*003a*/ 	.short	0x0000


	//----- nvinfo : EIATTR_MAXREG_COUNT
	.align		4
        /*003c*/ 	.byte	0x03, 0x1b
        /*003e*/ 	.short	0x00ff


	//----- nvinfo : EIATTR_MERCURY_ISA_VERSION
	.align		4
        /*0040*/ 	.byte	0x03, 0x5f
        /*0042*/ 	.short	0x0101


	//----- nvinfo : EIATTR_EXIT_INSTR_OFFSETS
	.align		4
        /*0044*/ 	.byte	0x04, 0x1c
        /*0046*/ 	.short	(.L_1223 - .L_1222)


	//   ....[0]....
.L_1222:
        /*0048*/ 	.word	0x000013f0


	//   ....[1]....
        /*004c*/ 	.word	0x00003070


	//   ....[2]....
        /*0050*/ 	.word	0x000030c0


	//----- nvinfo : EIATTR_MAX_THREADS
	.align		4
.L_1223:
        /*0054*/ 	.byte	0x04, 0x05
        /*0056*/ 	.short	(.L_1225 - .L_1224)
.L_1224:
        /*0058*/ 	.word	0x00000080
        /*005c*/ 	.word	0x00000001
        /*0060*/ 	.word	0x00000001


	//----- nvinfo : EIATTR_CRS_STACK_SIZE
	.align		4
.L_1225:
        /*0064*/ 	.byte	0x04, 0x1e
        /*0066*/ 	.short	(.L_1227 - .L_1226)
.L_1226:
        /*0068*/ 	.word	0x00000000


	//----- nvinfo : EIATTR_CBANK_PARAM_SIZE
	.align		4
.L_1227:
        /*006c*/ 	.byte	0x03, 0x19
        /*006e*/ 	.short	0x0030


	//----- nvinfo : EIATTR_PARAM_CBANK
	.align		4
        /*0070*/ 	.byte	0x04, 0x0a
        /*0072*/ 	.short	(.L_1229 - .L_1228)
	.align		4
.L_1228:
        /*0074*/ 	.word	index@(.nv.constant0._ZN2at6native29vectorized_elementwise_kernelILi4EZZZNS0_60_GLOBAL__N__171e0b9f_22_ActivationEluKernel_cu_f5210f67_353810elu_kernelERNS_18TensorIteratorBaseERKN3c106ScalarES8_S8_ENKUlvE_clEvENKUlvE1_clEvEUlNS5_4HalfEE_St5arrayIPcLm2EEEEviT0_T1_)
        /*0078*/ 	.short	0x0210
        /*007a*/ 	.short	0x0030


	//----- nvinfo : EIATTR_SW_WAR
	.align		4
.L_1229:
        /*007c*/ 	.byte	0x04, 0x36
        /*007e*/ 	.short	(.L_1231 - .L_1230)
.L_1230:
        /*0080*/ 	.word	0x00000008
.L_1231:


//--------------------- .nv.info._ZN2at6native29vectorized_elementwise_kernelILi8EZZZNS0_60_GLOBAL__N__171e0b9f_22_ActivationEluKernel_cu_f5210f67_353810elu_kernelERNS_18TensorIteratorBaseERKN3c106ScalarES8_S8_ENKUlvE_clEvENKUlvE1_clEvEUlNS5_4HalfEE_St5arrayIPcLm2EEEEviT0_T1_ --------------------------
	.section	.nv.info._ZN2at6native29vectorized_elementwise_kernelILi8EZZZNS0_60_GLOBAL__N__171e0b9f_22_ActivationEluKernel_cu_f5210f67_353810elu_kernelERNS_18TensorIteratorBaseERKN3c106ScalarES8_S8_ENKUlvE_clEvENKUlvE1_clEvEUlNS5_4HalfEE_St5arrayIPcLm2EEEEviT0_T1_,"",@"SHT_CUDA_INFO"
	.sectionflags	@""
	.align	4


	//----- nvinfo : EIATTR_CUDA_API_VERSION
	.align		4
        /*0000*/ 	.byte	0x04, 0x37
        /*0002*/ 	.short	(.L_1233 - .L_1232)
.L_1232:
        /*0004*/ 	.word	0x00000082


	//----- nvinfo : EIATTR_KPARAM_INFO
	.align		4
.L_1233:
        /*0008*/ 	.byte	0x04, 0x17
        /*000a*/ 	.short	(.L_1235 - .L_1234)
.L_1234:
        /*000c*/ 	.word	0x00000000
        /*0010*/ 	.short	0x0002
        /*0012*/ 	.short	0x0020
        /*0014*/ 	.byte	0x00, 0xf0, 0x41, 0x00


	//----- nvinfo : EIATTR_KPARAM_INFO
	.align		4
.L_1235:
        /*0018*/ 	.byte	0x04, 0x17
        /*001a*/ 	.short	(.L_1237 - .L_1236)
.L_1236:
        /*001c*/ 	.word	0x00000000
        /*0020*/ 	.short	0x0001
        /*0022*/ 	.short	0x0008
        /*0024*/ 	.byte	0x00, 0xf0, 0x61, 0x00


	//----- nvinfo : EIATTR_KPARAM_INFO
	.align		4
.L_1237:
        /*0028*/ 	.byte	0x04, 0x17
        /*002a*/ 	.short	(.L_1239 - .L_1238)
.L_1238:
        /*002c*/ 	.word	0x00000000
        /*0030*/ 	.short	0x0000
        /*0032*/ 	.short	0x0000
        /*0034*/ 	.byte	0x00, 0xf0, 0x11, 0x00


	//----- nvinfo : EIATTR_SPARSE_MMA_MASK
	.align		4
.L_1239:
        /*0038*/ 	.byte	0x03, 0x50
        /*003a*/ 	.short	0x0000


	//----- nvinfo : EIATTR_MAXREG_COUNT
	.align		4
        /*003c*/ 	.byte	0x03, 0x1b
        /*003e*/ 	.short	0x00ff


	//----- nvinfo : EIATTR_MERCURY_ISA_VERSION
	.align		4
        /*0040*/ 	.byte	0x03, 0x5f
        /*0042*/ 	.short	0x0101


	//----- nvinfo : EIATTR_EXIT_INSTR_OFFSETS
	.align		4
        /*0044*/ 	.byte	0x04, 0x1c
        /*0046*/ 	.short	(.L_1241 - .L_1240)


	//   ....[0]....
.L_1240:
        /*0048*/ 	.word	0x000013d0


	//   ....[1]....
        /*004c*/ 	.word	0x00003050


	//   ....[2]....
        /*0050*/ 	.word	0x000030a0


	//----- nvinfo : EIATTR_MAX_THREADS
	.align		4
.L_1241:
        /*0054*/ 	.byte	0x04, 0x05
        /*0056*/ 	.short	(.L_1243 - .L_1242)
.L_1242:
        /*0058*/ 	.word	0x00000080
        /*005c*/ 	.word	0x00000001
        /*0060*/ 	.word	0x00000001


	//----- nvinfo : EIATTR_CRS_STACK_SIZE
	.align		4
.L_1243:
        /*0064*/ 	.byte	0x04, 0x1e
        /*0066*/ 	.short	(.L_1245 - .L_1244)
.L_1244:
        /*0068*/ 	.word	0x00000000


	//----- nvinfo : EIATTR_CBANK_PARAM_SIZE
	.align		4
.L_1245:
        /*006c*/ 	.byte	0x03, 0x19
        /*006e*/ 	.short	0x0030


	//----- nvinfo : EIATTR_PARAM_CBANK
	.align		4
        /*0070*/ 	.byte	0x04, 0x0a
        /*0072*/ 	.short	(.L_1247 - .L_1246)
	.align		4
.L_1246:
        /*0074*/ 	.word	index@(.nv.constant0._ZN2at6native29vectorized_elementwise_kernelILi8EZZZNS0_60_GLOBAL__N__171e0b9f_22_ActivationEluKernel_cu_f5210f67_353810elu_kernelERNS_18TensorIteratorBaseERKN3c106ScalarES8_S8_ENKUlvE_clEvENKUlvE1_clEvEUlNS5_4HalfEE_St5arrayIPcLm2EEEEviT0_T1_)
        /*0078*/ 	.short	0x0210
        /*007a*/ 	.short	0x0030


	//----- nvinfo : EIATTR_SW_WAR
	.align		4
.L_1247:
        /*007c*/ 	.byte	0x04, 0x36
        /*007e*/ 	.short	(.L_1249 - .L_1248)
.L_1248:
        /*0080*/ 	.word	0x00000008
.L_1249:


//--------------------- .nv.info._ZN2at6native18elementwise_kernelILi128ELi4EZNS0_15gpu_kernel_implIZZZNS0_60_GLOBAL__N__171e0b9f_22_ActivationEluKernel_cu_f5210f67_353810elu_kernelERNS_18TensorIteratorBaseERKN3c106ScalarES9_S9_ENKUlvE_clEvENKUlvE0_clEvEUlfE_EEvS5_RKT_EUliE_EEviT1_ --------------------------
	.section	.nv.info._ZN2at6native18elementwise_kernelILi128ELi4EZNS0_15gpu_kernel_implIZZZNS0_60_GLOBAL__N__171e0b9f_22_ActivationEluKernel_cu_f5210f67_353810elu_kernelERNS_18TensorIteratorBaseERKN3c106ScalarES9_S9_ENKUlvE_clEvENKUlvE0_clEvEUlfE_EEvS5_RKT_EUliE_EEviT1_,"",@"SHT_CUDA_INFO"
	.sectionflags	@""
	.align	4


	//----- nvinfo : EIATTR_CUDA_API_VERSION
	.align		4
        /*0000*/ 	.byte	0x04, 0x37
        /*0002*/ 	.short	(.L_1251 - .L_1250)
.L_1250:
        /*0004*/ 	.word	0x00000082


	//----- nvinfo : EIATTR_KPARAM_INFO
	.align		4
.L_1251:
        /*0008*/ 	.byte	0x04, 0x17
        /*000a*/ 	.short	(.L_1253 - .L_1252)
.L_1252:
        /*000c*/ 	.word	0x00000000
        /*0010*/ 	.short	0x0001
        /*0012*/ 	.short	0x0008
        /*0014*/ 	.byte	0x00, 0xf0, 0xc1, 0x08


	//----- nvinfo : EIATTR_KPARAM_INFO
	.align		4
.L_1253:
        /*0018*/ 	.byte	0x04, 0x17
        /*001a*/ 	.short	(.L_1255 - .L_1254)
.L_1254:
        /*001c*/ 	.word	0x00000000
        /*0020*/ 	.short	0x0000
        /*0022*/ 	.short	0x0000
        /*0024*/ 	.byte	0x00, 0xf0, 0x11, 0x00


	//----- nvinfo : EIATTR_SPARSE_MMA_MASK
	.align		4
.L_1255:
        /*0028*/ 	.byte	0x03, 0x50
        /*002a*/ 	.short	0x0000


	//----- nvinfo : EIATTR_MAXREG_COUNT
	.align		4
        /*002c*/ 	.byte	0x03, 0x1b
        /*002e*/ 	.short	0x0080


	//----- nvinfo : EIATTR_EXTERNS
	.align		4
        /*0030*/ 	.byte	0x04, 0x0f
        /*0032*/ 	.short	(.L_1257 - .L_1256)


	//   ....[0]....
	.align		4
.L_1256:
        /*0034*/ 	.word	index@(__assertfail)


	//----- nvinfo : EIATTR_MERCURY_ISA_VERSION
	.align		4
.L_1257:
        /*0038*/ 	.byte	0x03, 0x5f
        /*003a*/ 	.short	0x0101


	//----- nvinfo : EIATTR_SYSCALL_OFFSETS
	.align		4
        /*003c*/ 	.byte	0x04, 0x46
        /*003e*/ 	.short	(.L_1259 - .L_1258)


	//   ....[0]....
.L_1258:
        /*0040*/ 	.word	0x00002170


	//   ....[1]....
        /*0044*/ 	.word	0x00003200


	//   ....[2]....
        /*0048*/ 	.word	0x00005390


	//   ....[3]....
        /*004c*/ 	.word	0x00006420


	//   ....[4]....
        /*0050*/ 	.word	0x000085a0


	//   ....[5]....
        /*0054*/ 	.word	0x00009630


	//   ....[6]....
        /*0058*/ 	.word	0x0000b7a0


	//   ....[7]....
        /*005c*/ 	.word	0x0000c830


	//----- nvinfo : EIATTR_EXIT_INSTR_OFFSETS
	.align		4
.L_1259:
        /*0060*/ 	.byte	0x04, 0x1c
        /*0062*/ 	.short	(.L_1261 - .L_1260)


	//   ....[0]....
.L_1260:
        /*0064*/ 	.word	0x000096e0


	//   ....[1]....
        /*0068*/ 	.word	0x0000bb50


	//   ....[2]....
        /*006c*/ 	.word	0x0000bb90


	//   ....[3]....
        /*0070*/ 	.word	0x0000bc20


	//   ....[4]....
        /*0074*/ 	.word	0x0000bc50


	//   ....[5]....
        /*0078*/ 	.word	0x0000bc80


	//   ....[6]....
        /*007c*/ 	.word	0x0000bd00


	//   ....[7]....
        /*0080*/ 	.word	0x0000bd30


	//   ....[8]....
        /*0084*/ 	.word	0x0000bdc0


	//   ....[9]....
        /*0088*/ 	.word	0x0000be00


	//   ....[10]....
        /*008c*/ 	.word	0x0000be40


	//   ....[11]....
        /*0090*/ 	.word	0x0000bf00


	//   ....[12]....
        /*0094*/ 	.word	0x0000bf50


	//   ....[13]....
        /*0098*/ 	.word	0x0000c0d0


	//   ....[14]....
        /*009c*/ 	.word	0x0000c220


	//   ....[15]....
        /*00a0*/ 	.word	0x0000c250


	//   ....[16]....
        /*00a4*/ 	.word	0x0000c300


	//   ....[17]....
        /*00a8*/ 	.word	0x0000c470


	//   ....[18]....
        /*00ac*/ 	.word	0x0000c5e0


	//   ....[19]....
        /*00b0*/ 	.word	0x0000c730


	//   ....[20]....
        /*00b4*/ 	.word	0x0000c840


	//   ....[21]....
        /*00b8*/ 	.word	0x0000c870


	//   ....[22]....
        /*00bc*/ 	.word	0x0000c8a0


	//----- nvinfo : EIATTR_MAX_THREADS
	.align		4
.L_1261:
        /*00c0*/ 	.byte	0x04, 0x05
        /*00c2*/ 	.short	(.L_1263 - .L_1262)
.L_1262:
        /*00c4*/ 	.word	0x00000080
        /*00c8*/ 	.word	0x00000001
        /*00cc*/ 	.word	0x00000001


	//----- nvinfo : EIATTR_CRS_STACK_SIZE
	.align		4
.L_1263:
        /*00d0*/ 	.byte	0x04, 0x1e
        /*00d2*/ 	.short	(.L_1265 - .L_1264)
.L_1264:
        /*00d4*/ 	.word	0x00000000


	//----- nvinfo : EIATTR_CBANK_PARAM_SIZE
	.align		4
.L_1265:
        /*00d8*/ 	.byte	0x03, 0x19
        /*00da*/ 	.short	0x0238


	//----- nvinfo : EIATTR_PARAM_CBANK
	.align		4
        /*00dc*/ 	.byte	0x04, 0x0a
        /*00de*/ 	.short	(.L_1267 - .L_1266)
	.align		4
.L_1266:
        /*00e0*/ 	.word	index@(.nv.constant0._ZN2at6native18elementwise_kernelILi128ELi4EZNS0_15gpu_kernel_implIZZZNS0_60_GLOBAL__N__171e0b9f_22_ActivationEluKernel_cu_f5210f67_353810elu_kernelERNS_18TensorIteratorBaseERKN3c106ScalarES9_S9_ENKUlvE_clEvENKUlvE0_clEvEUlfE_EEvS5_RKT_EUliE_EEviT1_)
        /*00e4*/ 	.short	0x0210
        /*00e6*/ 	.short	0x0238


	//----- nvinfo : EIATTR_SW_WAR
	.align		4
.L_1267:
        /*00e8*/ 	.byte	0x04, 0x36
        /*00ea*/ 	.short	(.L_1269 - .L_1268)
.L_1268:
        /*00ec*/ 	.word	0x00000008
.L_1269:


//--------------------- .nv.info._ZN2at6native27unrolled_elementwise_kernelIZZZNS0_60_GLOBAL__N__171e0b9f_22_ActivationEluKernel_cu_f5210f67_353810elu_kernelERNS_18TensorIteratorBaseERKN3c106ScalarES8_S8_ENKUlvE_clEvENKUlvE0_clEvEUlfE_St5arrayIPcLm2EELi4E23TrivialOffsetCalculatorILi1EjESG_NS0_6memory12LoadWithCastILi1EEENSH_13StoreWithCastILi1EEEEEviT_T0_T2_T3_T4_T5_ --------------------------
	.section	.nv.info._ZN2at6native27unrolled_elementwise_kernelIZZZNS0_60_GLOBAL__N__171e0b9f_22_ActivationEluKernel_cu_f5210f67_353810elu_kernelERNS_18TensorIteratorBaseERKN3c106ScalarES8_S8_ENKUlvE_clEvENKUlvE0_clEvEUlfE_St5arrayIPcLm2EELi4E23TrivialOffsetCalculatorILi1EjESG_NS0_6memory12LoadWithCastILi1EEENSH_13StoreWithCastILi1EEEEEviT_T0_T2_T3_T4_T5_,"",@"SHT_CUDA_INFO"
	.sectionflags	@""
	.align	4


	//----- nvinfo : EIATTR_CUDA_API_VERSION
	.align		4
        /*0000*/ 	.byte	0x04, 0x37
        /*0002*/ 	.short	(.L_1271 - .L_1270)
.L_1270:
        /*0004*/ 	.word	0x00000082


	//----- nvinfo : EIATTR_KPARAM_INFO
	.align		4
.L_1271:
        /*0008*/ 	.byte	0x04, 0x17
        /*000a*/ 	.short	(.L_1273 - .L_1272)
.L_1272:
        /*000c*/ 	.word	0x00000000
        /*0010*/ 	.short	0x0006
        /*0012*/ 	.short	0x003c
        /*0014*/ 	.byte	0x00, 0xf0, 0x21, 0x00


	//----- nvinfo : EIATTR_KPARAM_INFO
	.align		4
.L_1273:
        /*0018*/ 	.byte	0x04, 0x17
        /*001a*/ 	.short	(.L_1275 - .L_1274)
.L_1274:
        /*001c*/ 	.word	0x00000000
        /*0020*/ 	.short	0x0005
        /*0022*/ 	.short	0x0034
        /*0024*/ 	.byte	0x00, 0xf0, 0x21, 0x00


	//----- nvinfo : EIATTR_KPARAM_INFO
	.align		4
.L_1275:
        /*0028*/ 	.byte	0x04, 0x17
        /*002a*/ 	.short	(.L_1277 - .L_1276)
.L_1276:
        /*002c*/ 	.word	0x00000000
        /*0030*/ 	.short	0x0004
        /*0032*/ 	.short	0x0031
        /*0034*/ 	.byte	0x00, 0xf0, 0x05, 0x00


	//----- nvinfo : EIATTR_KPARAM_INFO
	.align		4
.L_1277:
        /*0038*/ 	.byte	0x04, 0x17
        /*003a*/ 	.short	(.L_1279 - .L_1278)
.L_1278:
        /*003c*/ 	.word	0x00000000
        /*0040*/ 	.short	0x0003
        /*0042*/ 	.short	0x0030
        /*0044*/ 	.byte	0x00, 0xf0, 0x05, 0x00


	//----- nvinfo : EIATTR_KPARAM_INFO
	.align		4
.L_1279:
        /*0048*/ 	.byte	0x04, 0x17
        /*004a*/ 	.short	(.L_1281 - .L_1280)
.L_1280:
        /*004c*/ 	.word	0x00000000
        /*0050*/ 	.short	0x0002
        /*0052*/ 	.short	0x0020
        /*0054*/ 	.byte	0x00, 0xf0, 0x41, 0x00


	//----- nvinfo : EIATTR_KPARAM_INFO
	.align		4
.L_1281:
        /*0058*/ 	.byte	0x04, 0x17
        /*005a*/ 	.short	(.L_1283 - .L_1282)
.L_1282:
        /*005c*/ 	.word	0x00000000
        /*0060*/ 	.short	0x0001
        /*0062*/ 	.short	0x0008
        /*0064*/ 	.byte	0x00, 0xf0, 0x61, 0x00


	//----- nvinfo : EIATTR_KPARAM_INFO
	.align		4
.L_1283:
        /*0068*/ 	.byte	0x04, 0x17
        /*006a*/ 	.short	(.L_1285 - .L_1284)
.L_1284:
        /*006c*/ 	.word	0x00000000
        /*0070*/ 	.short	0x0000
        /*0072*/ 	.short	0x0000
        /*0074*/ 	.byte	0x00, 0xf0, 0x11, 0x00


	//----- nvinfo : EIATTR_SPARSE_MMA_MASK
	.align		4
.L_1285:
        /*0078*/ 	.byte	0x03, 0x50
        /*007a*/ 	.short	0x0000


	//----- nvinfo : EIATTR_MAXREG_COUNT
	.align		4
        /*007c*/ 	.byte	0x03, 0x1b
        /*007e*/ 	.short	0x00ff


	//----- nvinfo : EIATTR_EXTERNS
	.align		4
        /*0080*/ 	.byte	0x04, 0x0f
        /*0082*/ 	.short	(.L_1287 - .L_1286)


	//   ....[0]....
	.align		4
.L_1286:
        /*0084*/ 	.word	index@(__assertfail)


	//----- nvinfo : EIATTR_MERCURY_ISA_VERSION
	.align		4
.L_1287:
        /*0088*/ 	.byte	0x03, 0x5f
        /*008a*/ 	.short	0x0101


	//----- nvinfo : EIATTR_SYSCALL_OFFSETS
	.align		4
        /*008c*/ 	.byte	0x04, 0x46
        /*008e*/ 	.short	(.L_1289 - .L_1288)


	//   ....[0]....
.L_1288:
        /*0090*/ 	.word	0x00000e80


	//   ....[1]....
        /*0094*/ 	.word	0x00001d30


	//   ....[2]....
        /*0098*/ 	.word	0x00002bf0


	//   ....[3]....
        /*009c*/ 	.word	0x00003a50


	//   ....[4]....
        /*00a0*/ 	.word	0x00005400


	//   ....[5]....
        /*00a4*/ 	.word	0x00006300


	//   ....[6]....
        /*00a8*/ 	.word	0x000071c0


	//   ....[7]....
        /*00ac*/ 	.word	0x00008080


	//----- nvinfo : EIATTR_EXIT_INSTR_OFFSETS
	.align		4
.L_1289:
        /*00b0*/ 	.byte	0x04, 0x1c
        /*00b2*/ 	.short	(.L_1291 - .L_1290)


	//   ....[0]....
.L_1290:
        /*00b4*/ 	.word	0x00007260


	//   ....[1]....
        /*00b8*/ 	.word	0x000073a0


	//   ....[2]....
        /*00bc*/ 	.word	0x000073e0


	//   ....[3]....
        /*00c0*/ 	.word	0x00007470


	//   ....[4]....
        /*00c4*/ 	.word	0x000074a0


	//   ....[5]....
        /*00c8*/ 	.word	0x000074d0


	//   ....[6]....
        /*00cc*/ 	.word	0x00007550


	//   ....[7]....
        /*00d0*/ 	.word	0x00007580


	//   ....[8]....
        /*00d4*/ 	.word	0x00007610


	//   ....[9]....
        /*00d8*/ 	.word	0x00007650


	//   ....[10]....
        /*00dc*/ 	.word	0x00007690


	//   ....[11]....
        /*00e0*/ 	.word	0x00007750


	//   ....[12]....
        /*00e4*/ 	.word	0x000077a0


	//   ....[13]....
        /*00e8*/ 	.word	0x00007920


	//   ....[14]....
        /*00ec*/ 	.word	0x00007a70


	//   ....[15]....
        /*00f0*/ 	.word	0x00007aa0


	//   ....[16]....
        /*00f4*/ 	.word	0x00007b50


	//   ....[17]....
        /*00f8*/ 	.word	0x00007cc0


	//   ....[18]....
        /*00fc*/ 	.word	0x00007e30


	//   ....[19]....
        /*0100*/ 	.word	0x00007f80


	//   ....[20]....
        /*0104*/ 	.word	0x00008090


	//   ....[21]....
        /*0108*/ 	.word	0x000080c0


	//   ....[22]....
        /*010c*/ 	.word	0x000080f0


	//----- nvinfo : EIATTR_MAX_THREADS
	.align		4
.L_1291:
        /*0110*/ 	.byte	0x04, 0x05
        /*0112*/ 	.short	(.L_1293 - .L_1292)
.L_1292:
        /*0114*/ 	.word	0x00000080
        /*0118*/ 	.word	0x00000001
        /*011c*/ 	.word	0x00000001


	//----- nvinfo : EIATTR_CRS_STACK_SIZE
	.align		4
.L_1293:
        /*0120*/ 	.byte	0x04, 0x1e
        /*0122*/ 	.short	(.L_1295 - .L_1294)
.L_1294:
        /*0124*/ 	.word	0x00000000


	//----- nvinfo : EIATTR_CBANK_PARAM_SIZE
	.align		4
.L_1295:
        /*0128*/ 	.byte	0x03, 0x19
        /*012a*/ 	.short	0x0044


	//----- nvinfo : EIATTR_PARAM_CBANK
	.align		4
        /*012c*/ 	.byte	0x04, 0x0a
        /*012e*/ 	.short	(.L_1297 - .L_1296)
	.align		4
.L_1296:
        /*0130*/ 	.word	index@(.nv.constant0._ZN2at6native27unrolled_elementwise_kernelIZZZNS0_60_GLOBAL__N__171e0b9f_22_ActivationEluKernel_cu_f5210f67_353810elu_kernelERNS_18TensorIteratorBaseERKN3c106ScalarES8_S8_ENKUlvE_clEvENKUlvE0_clEvEUlfE_St5arrayIPcLm2EELi4E23TrivialOffsetCalculatorILi1EjESG_NS0_6memory12LoadWithCastILi1EEENSH_13StoreWithCastILi1EEEEEviT_T0_T2_T3_T4_T5_)
        /*0134*/ 	.short	0x0210
        /*0136*/ 	.short	0x0044


	//----- nvinfo : EIATTR_SW_WAR
	.align		4
.L_1297:
        /*0138*/ 	.byte	0x04, 0x36
        /*013a*/ 	.short	(.L_1299 - .L_1298)
.L_1298:
        /*013c*/ 	.word	0x00000008
.L_1299:


//--------------------- .nv.info._ZN2at6native18elementwise_kernelILi128ELi2EZNS0_22gpu_kernel_impl_nocastIZZZNS0_60_GLOBAL__N__171e0b9f_22_ActivationEluKernel_cu_f5210f67_353810elu_kernelERNS_18TensorIteratorBaseERKN3c106ScalarES9_S9_ENKUlvE_clEvENKUlvE0_clEvEUlfE_EEvS5_RKT_EUliE_EEviT1_ --------------------------
	.section	.nv.info._ZN2at6native18elementwise_kernelILi128ELi2EZNS0_22gpu_kernel_impl_nocastIZZZNS0_60_GLOBAL__N__171e0b9f_22_ActivationEluKernel_cu_f5210f67_353810elu_kernelERNS_18TensorIteratorBaseERKN3c106ScalarES9_S9_ENKUlvE_clEvENKUlvE0_clEvEUlfE_EEvS5_RKT_EUliE_EEviT1_,"",@"SHT_CUDA_INFO"
	.sectionflags	@""
	.align	4


	//----- nvinfo : EIATTR_CUDA_API_VERSION
	.align		4
        /*0000*/ 	.byte	0x04, 0x37
        /*0002*/ 	.short	(.L_1301 - .L_1300)
.L_1300:
        /*0004*/ 	.word	0x00000082


	//----- nvinfo : EIATTR_KPARAM_INFO
	.align		4
.L_1301:
        /*0008*/ 	.byte	0x04, 0x17
        /*000a*/ 	.short	(.L_1303 - .L_1302)
.L_1302:
        /*000c*/ 	.word	0x00000000
        /*0010*/ 	.short	0x0001
        /*0012*/ 	.short	0x0008
        /*0014*/ 	.byte	0x00, 0xf0, 0xa1, 0x08


	//----- nvinfo : EIATTR_KPARAM_INFO
	.align		4
.L_1303:
        /*0018*/ 	.byte	0x04, 0x17
        /*001a*/ 	.short	(.L_1305 - .L_1304)
.L_1304:
        /*001c*/ 	.word	0x00000000
        /*0020*/ 	.short	0x0000
        /*0022*/ 	.short	0x0000
        /*0024*/ 	.byte	0x00, 0xf0, 0x11, 0x00


	//----- nvinfo : EIATTR_SPARSE_MMA_MASK
	.align		4
.L_1305:
        /*0028*/ 	.byte	0x03, 0x50
        /*002a*/ 	.short	0x0000


	//----- nvinfo : EIATTR_MAXREG_COUNT
	.align		4
        /*002c*/ 	.byte	0x03, 0x1b
        /*002e*/ 	.short	0x0080


	//----- nvinfo : EIATTR_MERCURY_ISA_VERSION
	.align		4
        /*0030*/ 	.byte	0x03, 0x5f
        /*0032*/ 	.short	0x0101


	//----- nvinfo : EIATTR_EXIT_INSTR_OFFSETS
	.align		4
        /*0034*/ 	.byte	0x04, 0x1c
        /*0036*/ 	.short	(.L_1307 - .L_1306)


	//   ....[0]....
.L_1306:
        /*0038*/ 	.word	0x00001660


	//   ....[1]....
        /*003c*/ 	.word	0x00002c10


	//----- nvinfo : EIATTR_MAX_THREADS
	.align		4
.L_1307:
        /*0040*/ 	.byte	0x04, 0x05
        /*0042*/ 	.short	(.L_1309 - .L_1308)
.L_1308:
        /*0044*/ 	.word	0x00000080
        /*0048*/ 	.word	0x00000001
        /*004c*/ 	.word	0x00000001


	//----- nvinfo : EIATTR_CRS_STACK_SIZE
	.align		4
.L_1309:
        /*0050*/ 	.byte	0x04, 0x1e
        /*0052*/ 	.short	(.L_1311 - .L_1310)
.L_1310:
        /*0054*/ 	.word	0x00000000


	//----- nvinfo : EIATTR_CBANK_PARAM_SIZE
	.align		4
.L_1311:
        /*0058*/ 	.byte	0x03, 0x19
        /*005a*/ 	.short	0x0230


	//----- nvinfo : EIATTR_PARAM_CBANK
	.align		4
        /*005c*/ 	.byte	0x04, 0x0a
        /*005e*/ 	.short	(.L_1313 - .L_1312)
	.align		4
.L_1312:
        /*0060*/ 	.word	index@(.nv.constant0._ZN2at6native18elementwise_kernelILi128ELi2EZNS0_22gpu_kernel_impl_nocastIZZZNS0_60_GLOBAL__N__171e0b9f_22_ActivationEluKernel_cu_f5210f67_353810elu_kernelERNS_18TensorIteratorBaseERKN3c106ScalarES9_S9_ENKUlvE_clEvENKUlvE0_clEvEUlfE_EEvS5_RKT_EUliE_EEviT1_)
        /*0064*/ 	.short	0x0210
        /*0066*/ 	.short	0x0230


	//----- nvinfo : EIATTR_SW_WAR
	.align		4
.L_1313:
        /*0068*/ 	.byte	0x04, 0x36
        /*006a*/ 	.short	(.L_1315 - .L_1314)
.L_1314:
        /*006c*/ 	.word	0x00000008
.L_1315:


//--------------------- .nv.info._ZN2at6native27unrolled_elementwise_kernelIZZZNS0_60_GLOBAL__N__171e0b9f_22_ActivationEluKernel_cu_f5210f67_353810elu_kernelERNS_18TensorIteratorBaseERKN3c106ScalarES8_S8_ENKUlvE_clEvENKUlvE0_clEvEUlfE_St5arrayIPcLm2EELi4E23TrivialOffsetCalculatorILi1EjESG_NS0_6memory15LoadWithoutCastENSH_16StoreWithoutCastEEEviT_T0_T2_T3_T4_T5_ --------------------------
	.section	.nv.info._ZN2at6native27unrolled_elementwise_kernelIZZZNS0_60_GLOBAL__N__171e0b9f_22_ActivationEluKernel_cu_f5210f67_353810elu_kernelERNS_18TensorIteratorBaseERKN3c106ScalarES8_S8_ENKUlvE_clEvENKUlvE0_clEvEUlfE_St5arrayIPcLm2EELi4E23TrivialOffsetCalculatorILi1EjESG_NS0_6memory15LoadWithoutCastENSH_16StoreWithoutCastEEEviT_T0_T2_T3_T4_T5_,"",@"SHT_CUDA_INFO"
	.sectionflags	@""
	.align	4


	//----- nvinfo : EIATTR_CUDA_API_VERSION
	.align		4
        /*0000*/ 	.byte	0x04, 0x37
        /*0002*/ 	.short	(.L_1317 - .L_1316)
.L_1316:
        /*0004*/ 	.word	0x00000082


	//----- nvinfo : EIATTR_KPARAM_INFO
	.align		4
.L_1317:
        /*0008*/ 	.byte	0x04, 0x17
        /*000a*/ 	.short	(.L_1319 - .L_1318)
.L_1318:
        /*000c*/ 	.word	0x00000000
        /*0010*/ 	.short	0x0006
        /*0012*/ 	.short	0x0033
        /*0014*/ 	.byte	0x00, 0xf0, 0x05, 0x00


	//----- nvinfo : EIATTR_KPARAM_INFO
	.align		4
.L_1319:
        /*0018*/ 	.byte	0x04, 0x17
        /*001a*/ 	.short	(.L_1321 - .L_1320)
.L_1320:
        /*001c*/ 	.word	0x00000000
        /*0020*/ 	.short	0x0005
        /*0022*/ 	.short	0x0032
        /*0024*/ 	.byte	0x00, 0xf0, 0x05, 0x00


	//----- nvinfo : EIATTR_KPARAM_INFO
	.align		4
.L_1321:
        /*0028*/ 	.byte	0x04, 0x17
        /*002a*/ 	.short	(.L_1323 - .L_1322)
.L_1322:
        /*002c*/ 	.word	0x00000000
        /*0030*/ 	.short	0x0004
        /*0032*/ 	.short	0x0031
        /*0034*/ 	.byte	0x00, 0xf0, 0x05, 0x00


	//----- nvinfo : EIATTR_KPARAM_INFO
	.align		4
.L_1323:
        /*0038*/ 	.byte	0x04, 0x17
        /*003a*/ 	.short	(.L_1325 - .L_1324)
.L_1324:
        /*003c*/ 	.word	0x00000000
        /*0040*/ 	.short	0x0003
        /*0042*/ 	.short	0x0030
        /*0044*/ 	.byte	0x00, 0xf0, 0x05, 0x00


	//----- nvinfo : EIATTR_KPARAM_INFO
	.align		4
.L_1325:
        /*0048*/ 	.byte	0x04, 0x17
        /*004a*/ 	.short	(.L_1327 - .L_1326)
.L_1326:
        /*004c*/ 	.word	0x00000000
        /*0050*/ 	.short	0x0002
        /*0052*/ 	.short	0x0020
        /*0054*/ 	.byte	0x00, 0xf0, 0x41, 0x00


	//----- nvinfo : EIATTR_KPARAM_INFO
	.align		4
.L_1327:
        /*0058*/ 	.byte	0x04, 0x17
        /*005a*/ 	.short	(.L_1329 - .L_1328)
.L_1328:
        /*005c*/ 	.word	0x00000000
        /*0060*/ 	.short	0x0001
        /*0062*/ 	.short	0x0008
        /*0064*/ 	.byte	0x00, 0xf0, 0x61, 0x00


	//----- nvinfo : EIATTR_KPARAM_INFO
	.align		4
.L_1329:
        /*0068*/ 	.byte	0x04, 0x17
        /*006a*/ 	.short	(.L_1331 - .L_1330)
.L_1330:
        /*006c*/ 	.word	0x00000000
        /*0070*/ 	.short	0x0000
        /*0072*/ 	.short	0x0000
        /*0074*/ 	.byte	0x00, 0xf0, 0x11, 0x00


	//----- nvinfo : EIATTR_SPARSE_MMA_MASK
	.align		4
.L_1331:
        /*0078*/ 	.byte	0x03, 0x50
        /*007a*/ 	.short	0x0000


	//----- nvinfo : EIATTR_MAXREG_COUNT
	.align		4
        /*007c*/ 	.byte	0x03, 0x1b
        /*007e*/ 	.short	0x00ff


	//----- nvinfo : EIATTR_MERCURY_ISA_VERSION
	.align		4
        /*0080*/ 	.byte	0x03, 0x5f
        /*0082*/ 	.short	0x0101


	//----- nvinfo : EIATTR_EXIT_INSTR_OFFSETS
	.align		4
        /*0084*/ 	.byte	0x04, 0x1c
        /*0086*/ 	.short	(.L_1333 - .L_1332)


	//   ....[0]....
.L_1332:
        /*0088*/ 	.word	0x00000d50


	//   ....[1]....
        /*008c*/ 	.word	0x00000da0


	//----- nvinfo : EIATTR_MAX_THREADS
	.align		4
.L_1333:
        /*0090*/ 	.byte	0x04, 0x05
        /*0092*/ 	.short	(.L_1335 - .L_1334)
.L_1334:
        /*0094*/ 	.word	0x00000080
        /*0098*/ 	.word	0x00000001
        /*009c*/ 	.word	0x00000001


	//----- nvinfo : EIATTR_CRS_STACK_SIZE
	.align		4
.L_1335:
        /*00a0*/ 	.byte	0x04, 0x1e
        /*00a2*/ 	.short	(.L_1337 - .L_1336)
.L_1336:
        /*00a4*/ 	.word	0x00000000


	//----- nvinfo : EIATTR_CBANK_PARAM_SIZE
	.align		4
.L_1337:
        /*00a8*/ 	.byte	0x03, 0x19
        /*00aa*/ 	.short	0x0034


	//----- nvinfo : EIATTR_PARAM_CBANK
	.align		4
        /*00ac*/ 	.byte	0x04, 0x0a
        /*00ae*/ 	.short	(.L_1339 - .L_1338)
	.align		4
.L_1338:
        /*00b0*/ 	.word	index@(.nv.constant0._ZN2at6native27unrolled_elementwise_kernelIZZZNS0_60_GLOBAL__N__171e0b9f_22_ActivationEluKernel_cu_f5210f67_353810elu_kernelERNS_18TensorIteratorBaseERKN3c106ScalarES8_S8_ENKUlvE_clEvENKUlvE0_clEvEUlfE_St5arrayIPcLm2EELi4E23TrivialOffsetCalculatorILi1EjESG_NS0_6memory15LoadWithoutCastENSH_16StoreWithoutCastEEEviT_T0_T2_T3_T4_T5_)
        /*00b4*/ 	.short	0x0210
        /*00b6*/ 	.short	0x0034


	//----- nvinfo : EIATTR_SW_WAR
	.align		4
.L_1339:
        /*00b8*/ 	.byte	0x04, 0x36
        /*00ba*/ 	.short	(.L_1341 - .L_1340)
.L_1340:
        /*00bc*/ 	.word	0x00000008
.L_1341:


//--------------------- .nv.info._ZN2at6native29vectorized_elementwise_kernelILi2EZZZNS0_60_GLOBAL__N__171e0b9f_22_ActivationEluKernel_cu_f5210f67_353810elu_kernelERNS_18TensorIteratorBaseERKN3c106ScalarES8_S8_ENKUlvE_clEvENKUlvE0_clEvEUlfE_St5arrayIPcLm2EEEEviT0_T1_ --------------------------
	.section	.nv.info._ZN2at6native29vectorized_elementwise_kernelILi2EZZZNS0_60_GLOBAL__N__171e0b9f_22_ActivationEluKernel_cu_f5210f67_353810elu_kernelERNS_18TensorIteratorBaseERKN3c106ScalarES8_S8_ENKUlvE_clEvENKUlvE0_clEvEUlfE_St5arrayIPcLm2EEEEviT0_T1_,"",@"SHT_CUDA_INFO"
	.sectionflags	@""
	.align	4


	//----- nvinfo : EIATTR_CUDA_API_VERSION
	.align		4
        /*0000*/ 	.byte	0x04, 0x37
        /*0002*/ 	.short	(.L_1343 - .L_1342)
.L_1342:
        /*0004*/ 	.word	0x00000082


	//----- nvinfo : EIATTR_KPARAM_INFO
	.align		4
.L_1343:
        /*0008*/ 	.byte	0x04, 0x17
        /*000a*/ 	.short	(.L_1345 - .L_1344)
.L_1344:
        /*000c*/ 	.word	0x00000000
        /*0010*/ 	.short	0x0002
        /*0012*/ 	.short	0x0020
        /*0014*/ 	.byte	0x00, 0xf0, 0x41, 0x00


	//----- nvinfo : EIATTR_KPARAM_INFO
	.align		4
.L_1345:
        /*0018*/ 	.byte	0x04, 0x17
        /*001a*/ 	.short	(.L_1347 - .L_1346)
.L_1346:
        /*001c*/ 	.word	0x00000000
        /*0020*/ 	.short	0x0001
        /*0022*/ 	.short	0x0008
        /*0024*/ 	.byte	0x00, 0xf0, 0x61, 0x00


	//----- nvinfo : EIATTR_KPARAM_INFO
	.align		4
.L_1347:
        /*0028*/ 	.byte	0x04, 0x17
        /*002a*/ 	.short	(.L_1349 - .L_1348)
.L_1348:
        /*002c*/ 	.word	0x00000000
        /*0030*/ 	.short	0x0000
        /*0032*/ 	.short	0x0000
        /*0034*/ 	.byte	0x00, 0xf0, 0x11, 0x00


	//----- nvinfo : EIATTR_SPARSE_MMA_MASK
	.align		4
.L_1349:
        /*0038*/ 	.byte	0x03, 0x50
        /*003a*/ 	.short	0x0000


	//----- nvinfo : EIATTR_MAXREG_COUNT
	.align		4
        /*003c*/ 	.byte	0x03, 0x1b
        /*003e*/ 	.short	0x00ff


	//----- nvinfo : EIATTR_MERCURY_ISA_VERSION
	.align		4
        /*0040*/ 	.byte	0x03, 0x5f
        /*0042*/ 	.short	0x0101


	//----- nvinfo : EIATTR_EXIT_INSTR_OFFSETS
	.align		4
        /*0044*/ 	.byte	0x04, 0x1c
        /*0046*/ 	.short	(.L_1351 - .L_1350)


	//   ....[0]....
.L_1350:
        /*0048*/ 	.word	0x00001370


	//   ....[1]....
        /*004c*/ 	.word	0x00002dd0


	//   ....[2]....
        /*0050*/ 	.word	0x00002e20


	//----- nvinfo : EIATTR_MAX_THREADS
	.align		4
.L_1351:
        /*0054*/ 	.byte	0x04, 0x05
        /*0056*/ 	.short	(.L_1353 - .L_1352)
.L_1352:
        /*0058*/ 	.word	0x00000080
        /*005c*/ 	.word	0x00000001
        /*0060*/ 	.word	0x00000001


	//----- nvinfo : EIATTR_CRS_STACK_SIZE
	.align		4
.L_1353:
        /*0064*/ 	.byte	0x04, 0x1e
        /*0066*/ 	.short	(.L_1355 - .L_1354)
.L_1354:
        /*0068*/ 	.word	0x00000000


	//----- nvinfo : EIATTR_CBANK_PARAM_SIZE
	.align		4
.L_1355:
        /*006c*/ 	.byte	0x03, 0x19
        /*006e*/ 	.short	0x0030


	//----- nvinfo : EIATTR_PARAM_CBANK
	.align		4
        /*0070*/ 	.byte	0x04, 0x0a
        /*0072*/ 	.short	(.L_1357 - .L_1356)
	.align		4
.L_1356:
        /*0074*/ 	.word	index@(.nv.constant0._ZN2at6native29vectorized_elementwise_kernelILi2EZZZNS0_60_GLOBAL__N__171e0b9f_22_ActivationEluKernel_cu_f5210f67_353810elu_kernelERNS_18TensorIteratorBaseERKN3c106ScalarES8_S8_ENKUlvE_clEvENKUlvE0_clEvEUlfE_St5arrayIPcLm2EEEEviT0_T1_)
        /*0078*/ 	.short	0x0210
        /*007a*/ 	.short	0x0030


	//----- nvinfo : EIATTR_SW_WAR
	.align		4
.L_1357:
        /*007c*/ 	.byte	0x04, 0x36
        /*007e*/ 	.short	(.L_1359 - .L_1358)
.L_1358:
        /*0080*/ 	.word	0x00000008
.L_1359:


//--------------------- .nv.info._ZN2at6native29vectorized_elementwise_kernelILi4EZZZNS0_60_GLOBAL__N__171e0b9f_22_ActivationEluKernel_cu_f5210f67_353810elu_kernelERNS_18TensorIteratorBaseERKN3c106ScalarES8_S8_ENKUlvE_clEvENKUlvE0_clEvEUlfE_St5arrayIPcLm2EEEEviT0_T1_ --------------------------
	.section	.nv.info._ZN2at6native29vectorized_elementwise_kernelILi4EZZZNS0_60_GLOBAL__N__171e0b9f_22_ActivationEluKernel_cu_f5210f67_353810elu_kernelERNS_18TensorIteratorBaseERKN3c106ScalarES8_S8_ENKUlvE_clEvENKUlvE0_clEvEUlfE_St5arrayIPcLm2EEEEviT0_T1_,"",@"SHT_CUDA_INFO"
	.sectionflags	@""
	.align	4


	//----- nvinfo : EIATTR_CUDA_API_VERSION
	.align		4
        /*0000*/ 	.byte	0x04, 0x37
        /*0002*/ 	.short	(.L_1361 - .L_1360)
.L_1360:
        /*0004*/ 	.word	0x00000082


	//----- nvinfo : EIATTR_KPARAM_INFO
	.align		4
.L_1361:
        /*0008*/ 	.byte	0x04, 0x17
        /*000a*/ 	.short	(.L_1363 - .L_1362)
.L_1362:
        /*000c*/ 	.word	0x00000000
        /*0010*/ 	.short	0x0002
        /*0012*/ 	.short	0x0020
        /*0014*/ 	.byte	0x00, 0xf0, 0x41, 0x00


	//----- nvinfo : EIATTR_KPARAM_INFO
	.align		4
.L_1363:
        /*0018*/ 	.byte	0x04, 0x17
        /*001a*/ 	.short	(.L_1365 - .L_1364)
.L_1364:
        /*001c*/ 	.word	0x00000000
        /*0020*/ 	.short	0x0001
        /*0022*/ 	.short	0x0008
        /*0024*/ 	.byte	0x00, 0xf0, 0x61, 0x00


	//----- nvinfo : EIATTR_KPARAM_INFO
	.align		4
.L_1365:
        /*0028*/ 	.byte	0x04, 0x17
        /*002a*/ 	.short	(.L_1367 - .L_1366)
.L_1366:
        /*002c*/ 	.word	0x00000000
        /*0030*/ 	.short	0x0000
        /*0032*/ 	.short	0x0000
        /*0034*/ 	.byte	0x00, 0xf0, 0x11, 0x00


	//----- nvinfo : EIATTR_SPARSE_MMA_MASK
	.align		4
.L_1367:
        /*0038*/ 	.byte	0x03, 0x50
        /*003a*/ 	.short	0x0000


	//----- nvinfo : EIATTR_MAXREG_COUNT
	.align		4
        /*003c*/ 	.byte	0x03, 0x1b
        /*003e*/ 	.short	0x00ff


	//----- nvinfo : EIATTR_MERCURY_ISA_VERSION
	.align		4
        /*0040*/ 	.byte	0x03, 0x5f
        /*0042*/ 	.short	0x0101


	//----- nvinfo : EIATTR_EXIT_INSTR_OFFSETS
	.align		4
        /*0044*/ 	.byte	0x04, 0x1c
        /*0046*/ 	.short	(.L_1369 - .L_1368)


	//   ....[0]....
.L_1368:
        /*0048*/ 	.word	0x00001330


	//   ....[1]....
        /*004c*/ 	.word	0x00002d90


	//   ....[2]....
        /*0050*/ 	.word	0x00002de0


	//----- nvinfo : EIATTR_MAX_THREADS
	.align		4
.L_1369:
        /*0054*/ 	.byte	0x04, 0x05
        /*0056*/ 	.short	(.L_1371 - .L_1370)
.L_1370:
        /*0058*/ 	.word	0x00000080
        /*005c*/ 	.word	0x00000001
        /*0060*/ 	.word	0x00000001


	//----- nvinfo : EIATTR_CRS_STACK_SIZE
	.align		4
.L_1371:
        /*0064*/ 	.byte	0x04, 0x1e
        /*0066*/ 	.short	(.L_1373 - .L_1372)
.L_1372:
        /*0068*/ 	.word	0x00000000


	//----- nvinfo : EIATTR_CBANK_PARAM_SIZE
	.align		4
.L_1373:
        /*006c*/ 	.byte	0x03, 0x19
        /*006e*/ 	.short	0x0030


	//----- nvinfo : EIATTR_PARAM_CBANK
	.align		4
        /*0070*/ 	.byte	0x04, 0x0a
        /*0072*/ 	.short	(.L_1375 - .L_1374)
	.align		4
.L_1374:
        /*0074*/ 	.word	index@(.nv.constant0._ZN2at6native29vectorized_elementwise_kernelILi4EZZZNS0_60_GLOBAL__N__171e0b9f_22_ActivationEluKernel_cu_f5210f67_353810elu_kernelERNS_18TensorIteratorBaseERKN3c106ScalarES8_S8_ENKUlvE_clEvENKUlvE0_clEvEUlfE_St5arrayIPcLm2EEEEviT0_T1_)
        /*0078*/ 	.short	0x0210
        /*007a*/ 	.short	0x0030


	//----- nvinfo : EIATTR_SW_WAR
	.align		4
.L_1375:
        /*007c*/ 	.byte	0x04, 0x36
        /*007e*/ 	.short	(.L_1377 - .L_1376)
.L_1376:
        /*0080*/ 	.word	0x00000008
.L_1377:


//--------------------- .nv.info._ZN2at6native29vectorized_elementwise_kernelILi8EZZZNS0_60_GLOBAL__N__171e0b9f_22_ActivationEluKernel_cu_f5210f67_353810elu_kernelERNS_18TensorIteratorBaseERKN3c106ScalarES8_S8_ENKUlvE_clEvENKUlvE0_clEvEUlfE_St5arrayIPcLm2EEEEviT0_T1_ --------------------------
	.section	.nv.info._ZN2at6native29vectorized_elementwise_kernelILi8EZZZNS0_60_GLOBAL__N__171e0b9f_22_ActivationEluKernel_cu_f5210f67_353810elu_kernelERNS_18TensorIteratorBaseERKN3c106ScalarES8_S8_ENKUlvE_clEvENKUlvE0_clEvEUlfE_St5arrayIPcLm2EEEEviT0_T1_,"",@"SHT_CUDA_INFO"
	.sectionflags	@""
	.align	4


	//----- nvinfo : EIATTR_CUDA_API_VERSION
	.align		4
        /*0000*/ 	.byte	0x04, 0x37
        /*0002*/ 	.short	(.L_1379 - .L_1378)
.L_1378:
        /*0004*/ 	.word	0x00000082


	//----- nvinfo : EIATTR_KPARAM_INFO
	.align		4
.L_1379:
        /*0008*/ 	.byte	0x04, 0x17
        /*000a*/ 	.short	(.L_1381 - .L_1380)
.L_1380:
        /*000c*/ 	.word	0x00000000
        /*0010*/ 	.short	0x0002
        /*0012*/ 	.short	0x0020
        /*0014*/ 	.byte	0x00, 0xf0, 0x41, 0x00


	//----- nvinfo : EIATTR_KPARAM_INFO
	.align		4
.L_1381:
        /*0018*/ 	.byte	0x04, 0x17
        /*001a*/ 	.short	(.L_1383 - .L_1382)
.L_1382:
        /*001c*/ 	.word	0x00000000
        /*0020*/ 	.short	0x0001
        /*0022*/ 	.short	0x0008
        /*0024*/ 	.byte	0x00, 0xf0, 0x61, 0x00


	//----- nvinfo : EIATTR_KPARAM_INFO
	.align		4
.L_1383:
        /*0028*/ 	.byte	0x04, 0x17
        /*002a*/ 	.short	(.L_1385 - .L_1384)
.L_1384:
        /*002c*/ 	.word	0x00000000
        /*0030*/ 	.short	0x0000
        /*0032*/ 	.short	0x0000
        /*0034*/ 	.byte	0x00, 0xf0, 0x11, 0x00


	//----- nvinfo : EIATTR_SPARSE_MMA_MASK
	.align		4
.L_1385:
        /*0038*/ 	.byte	0x03, 0x50
        /*003a*/ 	.short	0x0000


	//----- nvinfo : EIATTR_MAXREG_COUNT
	.align		4
        /*003c*/ 	.byte	0x03, 0x1b
        /*003e*/ 	.short	0x00ff


	//----- nvinfo : EIATTR_MERCURY_ISA_VERSION
	.align		4
        /*0040*/ 	.byte	0x03, 0x5f
        /*0042*/ 	.short	0x0101


	//----- nvinfo : EIATTR_EXIT_INSTR_OFFSETS
	.align		4
        /*0044*/ 	.byte	0x04, 0x1c
        /*0046*/ 	.short	(.L_1387 - .L_1386)


	//   ....[0]....
.L_1386:
        /*0048*/ 	.word	0x00001330


	//   ....[1]....
        /*004c*/ 	.word	0x00002d90


	//   ....[2]....
        /*0050*/ 	.word	0x00002de0


	//----- nvinfo : EIATTR_MAX_THREADS
	.align		4
.L_1387:
        /*0054*/ 	.byte	0x04, 0x05
        /*0056*/ 	.short	(.L_1389 - .L_1388)
.L_1388:
        /*0058*/ 	.word	0x00000080
        /*005c*/ 	.word	0x00000001
        /*0060*/ 	.word	0x00000001


	//----- nvinfo : EIATTR_CRS_STACK_SIZE
	.align		4
.L_1389:
        /*0064*/ 	.byte	0x04, 0x1e
        /*0066*/ 	.short	(.L_1391 - .L_1390)
.L_1390:
        /*0068*/ 	.word	0x00000000


	//----- nvinfo : EIATTR_CBANK_PARAM_SIZE
	.align		4
.L_1391:
        /*006c*/ 	.byte	0x03, 0x19
        /*006e*/ 	.short	0x0030


	//----- nvinfo : EIATTR_PARAM_CBANK
	.align		4
        /*0070*/ 	.byte	0x04, 0x0a
        /*0072*/ 	.short	(.L_1393 - .L_1392)
	.align		4
.L_1392:
        /*0074*/ 	.word	index@(.nv.constant0._ZN2at6native29vectorized_elementwise_kernelILi8EZZZNS0_60_GLOBAL__N__171e0b9f_22_ActivationEluKernel_cu_f5210f67_353810elu_kernelERNS_18TensorIteratorBaseERKN3c106ScalarES8_S8_ENKUlvE_clEvENKUlvE0_clEvEUlfE_St5arrayIPcLm2EEEEviT0_T1_)
        /*0078*/ 	.short	0x0210
        /*007a*/ 	.short	0x0030


	//----- nvinfo : EIATTR_SW_WAR
	.align		4
.L_1393:
        /*007c*/ 	.byte	0x04, 0x36
        /*007e*/ 	.short	(.L_1395 - .L_1394)
.L_1394:
        /*0080*/ 	.word	0x00000008
.L_1395:


//--------------------- .nv.info._ZN2at6native18elementwise_kernelILi128ELi4EZNS0_15gpu_kernel_implIZZZNS0_60_GLOBAL__N__171e0b9f_22_ActivationEluKernel_cu_f5210f67_353810elu_kernelERNS_18TensorIteratorBaseERKN3c106ScalarES9_S9_ENKUlvE_clEvENKUlvE_clEvEUldE_EEvS5_RKT_EUliE_EEviT1_ --------------------------
	.section	.nv.info._ZN2at6native18elementwise_kernelILi128ELi4EZNS0_15gpu_kernel_implIZZZNS0_60_GLOBAL__N__171e0b9f_22_ActivationEluKernel_cu_f5210f67_353810elu_kernelERNS_18TensorIteratorBaseERKN3c106ScalarES9_S9_ENKUlvE_clEvENKUlvE_clEvEUldE_EEvS5_RKT_EUliE_EEviT1_,"",@"SHT_CUDA_INFO"
	.sectionflags	@""
	.align	4


	//----- nvinfo : EIATTR_CUDA_API_VERSION
	.align		4
        /*0000*/ 	.byte	0x04, 0x37
        /*0002*/ 	.short	(.L_1397 - .L_1396)
.L_1396:
        /*0004*/ 	.word	0x00000082


	//----- nvinfo : EIATTR_KPARAM_INFO
	.align		4
.L_1397:
        /*0008*/ 	.byte	0x04, 0x17
        /*000a*/ 	.short	(.L_1399 - .L_1398)
.L_1398:
        /*000c*/ 	.word	0x00000000
        /*0010*/ 	.short	0x0001
        /*0012*/ 	.short	0x0008
        /*0014*/ 	.byte	0x00, 0xf0, 0xe1, 0x08


	//----- nvinfo : EIATTR_KPARAM_INFO
	.align		4
.L_1399:
        /*0018*/ 	.byte	0x04, 0x17
        /*001a*/ 	.short	(.L_1401 - .L_1400)
.L_1400:
        /*001c*/ 	.word	0x00000000
        /*0020*/ 	.short	0x0000
        /*0022*/ 	.short	0x0000
        /*0024*/ 	.byte	0x00, 0xf0, 0x11, 0x00


	//----- nvinfo : EIATTR_SPARSE_MMA_MASK
	.align		4
.L_1401:
        /*0028*/ 	.byte	0x03, 0x50
        /*002a*/ 	.short	0x0000


	//----- nvinfo : EIATTR_MAXREG_COUNT
	.align		4
        /*002c*/ 	.byte	0x03, 0x1b
        /*002e*/ 	.short	0x0080


	//----- nvinfo : EIATTR_EXTERNS
	.align		4
        /*0030*/ 	.byte	0x04, 0x0f
        /*0032*/ 	.short	(.L_1403 - .L_1402)


	//   ....[0]....
	.align		4
.L_1402:
        /*0034*/ 	.word	index@(__assertfail)


	//----- nvinfo : EIATTR_MERCURY_ISA_VERSION
	.align		4
.L_1403:
        /*0038*/ 	.byte	0x03, 0x5f
        /*003a*/ 	.short	0x0101


	//----- nvinfo : EIATTR_SYSCALL_OFFSETS
	.align		4
        /*003c*/ 	.byte	0x04, 0x46
        /*003e*/ 	.short	(.L_1405 - .L_1404)


	//   ....[0]....
.L_1404:
        /*0040*/ 	.word	0x00002250


	//   ....[1]....
        /*0044*/ 	.word	0x00003890


	//   ....[2]....
        /*0048*/ 	.word	0x00005b20


	//   ....[3]....
        /*004c*/ 	.word	0x00007160


	//   ....[4]....
        /*0050*/ 	.word	0x000093e0


	//   ....[5]....
        /*0054*/ 	.word	0x0000aa20


	//   ....[6]....
        /*0058*/ 	.word	0x0000cc90


	//   ....[7]....
        /*005c*/ 	.word	0x0000e2d0


	//----- nvinfo : EIATTR_EXIT_INSTR_OFFSETS
	.align		4
.L_1405:
        /*0060*/ 	.byte	0x04, 0x1c
        /*0062*/ 	.short	(.L_1407 - .L_1406)


	//   ....[0]....
.L_1406:
        /*0064*/ 	.word	0x0000aad0


	//   ....[1]....
        /*0068*/ 	.word	0x0000d310


	//   ....[2]....
        /*006c*/ 	.word	0x0000d350


	//   ....[3]....
        /*0070*/ 	.word	0x0000d3e0


	//   ....[4]....
        /*0074*/ 	.word	0x0000d410


	//   ....[5]....
        /*0078*/ 	.word	0x0000d440


	//   ....[6]....
        /*007c*/ 	.word	0x0000d510


	//   ....[7]....
        /*0080*/ 	.word	0x0000d590


	//   ....[8]....
        /*0084*/ 	.word	0x0000d670


	//   ....[9]....
        /*0088*/ 	.word	0x0000d700


	//   ....[10]....
        /*008c*/ 	.word	0x0000d720


	//   ....[11]....
        /*0090*/ 	.word	0x0000d7e0


	//   ....[12]....
        /*0094*/ 	.word	0x0000d810


	//   ....[13]....
        /*0098*/ 	.word	0x0000d9e0


	//   ....[14]....
        /*009c*/ 	.word	0x0000db80


	//   ....[15]....
        /*00a0*/ 	.word	0x0000dc00


	//   ....[16]....
        /*00a4*/ 	.word	0x0000dcb0


	//   ....[17]....
        /*00a8*/ 	.word	0x0000de70


	//   ....[18]....
        /*00ac*/ 	.word	0x0000e030


	//   ....[19]....
        /*00b0*/ 	.word	0x0000e1d0


	//   ....[20]....
        /*00b4*/ 	.word	0x0000e2e0


	//   ....[21]....
        /*00b8*/ 	.word	0x0000e310


	//   ....[22]....
        /*00bc*/ 	.word	0x0000e340


	//----- nvinfo : EIATTR_MAX_THREADS
	.align		4
.L_1407:
        /*00c0*/ 	.byte	0x04, 0x05
        /*00c2*/ 	.short	(.L_1409 - .L_1408)
.L_1408:
        /*00c4*/ 	.word	0x00000080
        /*00c8*/ 	.word	0x00000001
        /*00cc*/ 	.word	0x00000001


	//----- nvinfo : EIATTR_CRS_STACK_SIZE
	.align		4
.L_1409:
        /*00d0*/ 	.byte	0x04, 0x1e
        /*00d2*/ 	.short	(.L_1411 - .L_1410)
.L_1410:
        /*00d4*/ 	.word	0x00000000


	//----- nvinfo : EIATTR_CBANK_PARAM_SIZE
	.align		4
.L_1411:
        /*00d8*/ 	.byte	0x03, 0x19
        /*00da*/ 	.short	0x0240


	//----- nvinfo : EIATTR_PARAM_CBANK
	.align		4
        /*00dc*/ 	.byte	0x04, 0x0a
        /*00de*/ 	.short	(.L_1413 - .L_1412)
	.align		4
.L_1412:
        /*00e0*/ 	.word	index@(.nv.constant0._ZN2at6native18elementwise_kernelILi128ELi4EZNS0_15gpu_kernel_implIZZZNS0_60_GLOBAL__N__171e0b9f_22_ActivationEluKernel_cu_f5210f67_353810elu_kernelERNS_18TensorIteratorBaseERKN3c106ScalarES9_S9_ENKUlvE_clEvENKUlvE_clEvEUldE_EEvS5_RKT_EUliE_EEviT1_)
        /*00e4*/ 	.short	0x0210
        /*00e6*/ 	.short	0x0240


	//----- nvinfo : EIATTR_SW_WAR
	.align		4
.L_1413:
        /*00e8*/ 	.byte	0x04, 0x36
        /*00ea*/ 	.short	(.L_1415 - .L_1414)
.L_1414:
        /*00ec*/ 	.word	0x00000008
.L_1415:


//--------------------- .nv.info._ZN2at6native27unrolled_elementwise_kernelIZZZNS0_60_GLOBAL__N__171e0b9f_22_ActivationEluKernel_cu_f5210f67_353810elu_kernelERNS_18TensorIteratorBaseERKN3c106ScalarES8_S8_ENKUlvE_clEvENKUlvE_clEvEUldE_St5arrayIPcLm2EELi4E23TrivialOffsetCalculatorILi1EjESG_NS0_6memory12LoadWithCastILi1EEENSH_13StoreWithCastILi1EEEEEviT_T0_T2_T3_T4_T5_ --------------------------
	.section	.nv.info._ZN2at6native27unrolled_elementwise_kernelIZZZNS0_60_GLOBAL__N__171e0b9f_22_ActivationEluKernel_cu_f5210f67_353810elu_kernelERNS_18TensorIteratorBaseERKN3c106ScalarES8_S8_ENKUlvE_clEvENKUlvE_clEvEUldE_St5arrayIPcLm2EELi4E23TrivialOffsetCalculatorILi1EjESG_NS0_6memory12LoadWithCastILi1EEENSH_13StoreWithCastILi1EEEEEviT_T0_T2_T3_T4_T5_,"",@"SHT_CUDA_INFO"
	.sectionflags	@""
	.align	4


	//----- nvinfo : EIATTR_CUDA_API_VERSION
	.align		4
        /*0000*/ 	.byte	0x04, 0x37
        /*0002*/ 	.short	(.L_1417 - .L_1416)
.L_1416:
        /*0004*/ 	.word	0x00000082


	//----- nvinfo : EIATTR_KPARAM_INFO
	.align		4
.L_1417:
        /*0008*/ 	.byte	0x04, 0x17
        /*000a*/ 	.short	(.L_1419 - .L_1418)
.L_1418:
        /*000c*/ 	.word	0x00000000
        /*0010*/ 	.short	0x0006
        /*0012*/ 	.short	0x0044
        /*0014*/ 	.byte	0x00, 0xf0, 0x21, 0x00


	//----- nvinfo : EIATTR_KPARAM_INFO
	.align		4
.L_1419:
        /*0018*/ 	.byte	0x04, 0x17
        /*001a*/ 	.short	(.L_1421 - .L_1420)
.L_1420:
        /*001c*/ 	.word	0x00000000
        /*0020*/ 	.short	0x0005
        /*0022*/ 	.short	0x003c
        /*0024*/ 	.byte	0x00, 0xf0, 0x21, 0x00


	//----- nvinfo : EIATTR_KPARAM_INFO
	.align		4
.L_1421:
        /*0028*/ 	.byte	0x04, 0x17
        /*002a*/ 	.short	(.L_1423 - .L_1422)
.L_1422:
        /*002c*/ 	.word	0x00000000
        /*0030*/ 	.short	0x0004
        /*0032*/ 	.short	0x0039
        /*0034*/ 	.byte	0x00, 0xf0, 0x05, 0x00


	//----- nvinfo : EIATTR_KPARAM_INFO
	.align		4
.L_1423:
        /*0038*/ 	.byte	0x04, 0x17
        /*003a*/ 	.short	(.L_1425 - .L_1424)
.L_1424:
        /*003c*/ 	.word	0x00000000
        /*0040*/ 	.short	0x0003
        /*0042*/ 	.short	0x0038
        /*0044*/ 	.byte	0x00, 0xf0, 0x05, 0x00


	//----- nvinfo : EIATTR_KPARAM_INFO
	.align		4
.L_1425:
        /*0048*/ 	.byte	0x04, 0x17
        /*004a*/ 	.short	(.L_1427 - .L_1426)
.L_1426:
        /*004c*/ 	.word	0x00000000
        /*0050*/ 	.short	0x0002
        /*0052*/ 	.short	0x0028
        /*0054*/ 	.byte	0x00, 0xf0, 0x41, 0x00


	//----- nvinfo : EIATTR_KPARAM_INFO
	.align		4
.L_1427:
        /*0058*/ 	.byte	0x04, 0x17
        /*005a*/ 	.short	(.L_1429 - .L_1428)
.L_1428:
        /*005c*/ 	.word	0x00000000
        /*0060*/ 	.short	0x0001
        /*0062*/ 	.short	0x0008
        /*0064*/ 	.byte	0x00, 0xf0, 0x81, 0x00


	//----- nvinfo : EIATTR_KPARAM_INFO
	.align		4
.L_1429:
        /*0068*/ 	.byte	0x04, 0x17
        /*006a*/ 	.short	(.L_1431 - .L_1430)
.L_1430:
        /*006c*/ 	.word	0x00000000
        /*0070*/ 	.short	0x0000
        /*0072*/ 	.short	0x0000
        /*0074*/ 	.byte	0x00, 0xf0, 0x11, 0x00


	//----- nvinfo : EIATTR_SPARSE_MMA_MASK
	.align		4
.L_1431:
        /*0078*/ 	.byte	0x03, 0x50
        /*007a*/ 	.short	0x0000


	//----- nvinfo : EIATTR_MAXREG_COUNT
	.align		4
        /*007c*/ 	.byte	0x03, 0x1b
        /*007e*/ 	.short	0x00ff


	//----- nvinfo : EIATTR_EXTERNS
	.align		4
        /*0080*/ 	.byte	0x04, 0x0f
        /*0082*/ 	.short	(.L_1433 - .L_1432)


	//   ....[0]....
	.align		4
.L_1432:
        /*0084*/ 	.word	index@(__assertfail)


	//----- nvinfo : EIATTR_MERCURY_ISA_VERSION
	.align		4
.L_1433:
        /*0088*/ 	.byte	0x03, 0x5f
        /*008a*/ 	.short	0x0101


	//----- nvinfo : EIATTR_SYSCALL_OFFSETS
	.align		4
        /*008c*/ 	.byte	0x04, 0x46
        /*008e*/ 	.short	(.L_1435 - .L_1434)


	//   ....[0]....
.L_1434:
        /*0090*/ 	.word	0x00000f80


	//   ....[1]....
        /*0094*/ 	.word	0x00001f20


	//   ....[2]....
        /*0098*/ 	.word	0x00002ed0


	//   ....[3]....
        /*009c*/ 	.word	0x00003e50


	//   ....[4]....
        /*00a0*/ 	.word	0x00006640


	//   ....[5]....
        /*00a4*/ 	.word	0x00007800


	//   ....[6]....
        /*00a8*/ 	.word	0x00008980


	//   ....[7]....
        /*00ac*/ 	.word	0x00009b20


	//----- nvinfo : EIATTR_EXIT_INSTR_OFFSETS
	.align		4
.L_1435:
        /*00b0*/ 	.byte	0x04, 0x1c
        /*00b2*/ 	.short	(.L_1437 - .L_1436)


	//   ....[0]....
.L_1436:
        /*00b4*/ 	.word	0x00008a20


	//   ....[1]....
        /*00b8*/ 	.word	0x00008b60


	//   ....[2]....
        /*00bc*/ 	.word	0x00008ba0


	//   ....[3]....
        /*00c0*/ 	.word	0x00008c30


	//   ....[4]....
        /*00c4*/ 	.word	0x00008c60


	//   ....[5]....
        /*00c8*/ 	.word	0x00008c90


	//   ....[6]....
        /*00cc*/ 	.word	0x00008d60


	//   ....[7]....
        /*00d0*/ 	.word	0x00008de0


	//   ....[8]....
        /*00d4*/ 	.word	0x00008ec0


	//   ....[9]....
        /*00d8*/ 	.word	0x00008f50


	//   ....[10]....
        /*00dc*/ 	.word	0x00008f70


	//   ....[11]....
        /*00e0*/ 	.word	0x00009030


	//   ....[12]....
        /*00e4*/ 	.word	0x00009060


	//   ....[13]....
        /*00e8*/ 	.word	0x00009230


	//   ....[14]....
        /*00ec*/ 	.word	0x000093d0


	//   ....[15]....
        /*00f0*/ 	.word	0x00009450


	//   ....[16]....
        /*00f4*/ 	.word	0x00009500


	//   ....[17]....
        /*00f8*/ 	.word	0x000096c0


	//   ....[18]....
        /*00fc*/ 	.word	0x00009880


	//   ....[19]....
        /*0100*/ 	.word	0x00009a20


	//   ....[20]....
        /*0104*/ 	.word	0x00009b30


	//   ....[21]....
        /*0108*/ 	.word	0x00009b60


	//   ....[22]....
        /*010c*/ 	.word	0x00009b90


	//----- nvinfo : EIATTR_MAX_THREADS
	.align		4
.L_1437:
        /*0110*/ 	.byte	0x04, 0x05
        /*0112*/ 	.short	(.L_1439 - .L_1438)
.L_1438:
        /*0114*/ 	.word	0x00000080
        /*0118*/ 	.word	0x00000001
        /*011c*/ 	.word	0x00000001


	//----- nvinfo : EIATTR_CRS_STACK_SIZE
	.align		4
.L_1439:
        /*0120*/ 	.byte	0x04, 0x1e
        /*0122*/ 	.short	(.L_1441 - .L_1440)
.L_1440:
        /*0124*/ 	.word	0x00000000


	//----- nvinfo : EIATTR_CBANK_PARAM_SIZE
	.align		4
.L_1441:
        /*0128*/ 	.byte	0x03, 0x19
        /*012a*/ 	.short	0x004c


	//----- nvinfo : EIATTR_PARAM_CBANK
	.align		4
        /*012c*/ 	.byte	0x04, 0x0a
        /*012e*/ 	.short	(.L_1443 - .L_1442)
	.align		4
.L_1442:
        /*0130*/ 	.word	index@(.nv.constant0._ZN2at6native27unrolled_elementwise_kernelIZZZNS0_60_GLOBAL__N__171e0b9f_22_ActivationEluKernel_cu_f5210f67_353810elu_kernelERNS_18TensorIteratorBaseERKN3c106ScalarES8_S8_ENKUlvE_clEvENKUlvE_clEvEUldE_St5arrayIPcLm2EELi4E23TrivialOffsetCalculatorILi1EjESG_NS0_6memory12LoadWithCastILi1EEENSH_13StoreWithCastILi1EEEEEviT_T0_T2_T3_T4_T5_)
        /*0134*/ 	.short	0x0210
        /*0136*/ 	.short	0x004c


	//----- nvinfo : EIATTR_SW_WAR
	.align		4
.L_1443:
        /*0138*/ 	.byte	0x04, 0x36
        /*013a*/ 	.short	(.L_1445 - .L_1444)
.L_1444:
        /*013c*/ 	.word	0x00000008
.L_1445:


//--------------------- .nv.info._ZN2at6native18elementwise_kernelILi128ELi2EZNS0_22gpu_kernel_impl_nocastIZZZNS0_60_GLOBAL__N__171e0b9f_22_ActivationEluKernel_cu_f5210f67_353810elu_kernelERNS_18TensorIteratorBaseERKN3c106ScalarES9_S9_ENKUlvE_clEvENKUlvE_clEvEUldE_EEvS5_RKT_EUliE_EEviT1_ --------------------------
	.section	.nv.info._ZN2at6native18elementwise_kernelILi128ELi2EZNS0_22gpu_kernel_impl_nocastIZZZNS0_60_GLOBAL__N__171e0b9f_22_ActivationEluKernel_cu_f5210f67_353810elu_kernelERNS_18TensorIteratorBaseERKN3c106ScalarES9_S9_ENKUlvE_clEvENKUlvE_clEvEUldE_EEvS5_RKT_EUliE_EEviT1_,"",@"SHT_CUDA_INFO"
	.sectionflags	@""
	.align	4


	//----- nvinfo : EIATTR_CUDA_API_VERSION
	.align		4
        /*0000*/ 	.byte	0x04, 0x37
        /*0002*/ 	.short	(.L_1447 - .L_1446)
.L_1446:
        /*0004*/ 	.word	0x00000082


	//----- nvinfo : EIATTR_KPARAM_INFO
	.align		4
.L_1447:
        /*0008*/ 	.byte	0x04, 0x17
        /*000a*/ 	.short	(.L_1449 - .L_1448)
.L_1448:
        /*000c*/ 	.word	0x00000000
        /*0010*/ 	.short	0x0001
        /*0012*/ 	.short	0x0008
        /*0014*/ 	.byte	0x00, 0xf0, 0xc1, 0x08


	//----- nvinfo : EIATTR_KPARAM_INFO
	.align		4
.L_1449:
        /*0018*/ 	.byte	0x04, 0x17
        /*001a*/ 	.short	(.L_1451 - .L_1450)
.L_1450:
        /*001c*/ 	.word	0x00000000
        /*0020*/ 	.short	0x0000
        /*0022*/ 	.short	0x0000
        /*0024*/ 	.byte	0x00, 0xf0, 0x11, 0x00


	//----- nvinfo : EIATTR_SPARSE_MMA_MASK
	.align		4
.L_1451:
        /*0028*/ 	.byte	0x03, 0x50
        /*002a*/ 	.short	0x0000


	//----- nvinfo : EIATTR_MAXREG_COUNT
	.align		4
        /*002c*/ 	.byte	0x03, 0x1b
        /*002e*/ 	.short	0x0080


	//----- nvinfo : EIATTR_MERCURY_ISA_VERSION
	.align		4
        /*0030*/ 	.byte	0x03, 0x5f
        /*0032*/ 	.short	0x0101


	//----- nvinfo : EIATTR_EXIT_INSTR_OFFSETS
	.align		4
        /*0034*/ 	.byte	0x04, 0x1c
        /*0036*/ 	.short	(.L_1453 - .L_1452)


	//   ....[0]....
.L_1452:
        /*0038*/ 	.word	0x00001940


	//   ....[1]....
        /*003c*/ 	.word	0x000031d0


	//----- nvinfo : EIATTR_MAX_THREADS
	.align		4
.L_1453:
        /*0040*/ 	.byte	0x04, 0x05
        /*0042*/ 	.short	(.L_1455 - .L_1454)
.L_1454:
        /*0044*/ 	.word	0x00000080
        /*0048*/ 	.word	0x00000001
        /*004c*/ 	.word	0x00000001


	//----- nvinfo : EIATTR_CRS_STACK_SIZE
	.align		4
.L_1455:
        /*0050*/ 	.byte	0x04, 0x1e
        /*0052*/ 	.short	(.L_1457 - .L_1456)
.L_1456:
        /*0054*/ 	.word	0x00000000


	//----- nvinfo : EIATTR_CBANK_PARAM_SIZE
	.align		4
.L_1457:
        /*0058*/ 	.byte	0x03, 0x19
        /*005a*/ 	.short	0x0238


	//----- nvinfo : EIATTR_PARAM_CBANK
	.align		4
        /*005c*/ 	.byte	0x04, 0x0a
        /*005e*/ 	.short	(.L_1459 - .L_1458)
	.align		4
.L_1458:
        /*0060*/ 	.word	index@(.nv.constant0._ZN2at6native18elementwise_kernelILi128ELi2EZNS0_22gpu_kernel_impl_nocastIZZZNS0_60_GLOBAL__N__171e0b9f_22_ActivationEluKernel_cu_f5210f67_353810elu_kernelERNS_18TensorIteratorBaseERKN3c106ScalarES9_S9_ENKUlvE_clEvENKUlvE_clEvEUldE_EEvS5_RKT_EUliE_EEviT1_)
        /*0064*/ 	.short	0x0210
        /*0066*/ 	.short	0x0238


	//----- nvinfo : EIATTR_SW_WAR
	.align		4
.L_1459:
        /*0068*/ 	.byte	0x04, 0x36
        /*006a*/ 	.short	(.L_1461 - .L_1460)
.L_1460:
        /*006c*/ 	.word	0x00000008
.L_1461:


//--------------------- .nv.info._ZN2at6native27unrolled_elementwise_kernelIZZZNS0_60_GLOBAL__N__171e0b9f_22_ActivationEluKernel_cu_f5210f67_353810elu_kernelERNS_18TensorIteratorBaseERKN3c106ScalarES8_S8_ENKUlvE_clEvENKUlvE_clEvEUldE_St5arrayIPcLm2EELi4E23TrivialOffsetCalculatorILi1EjESG_NS0_6memory15LoadWithoutCastENSH_16StoreWithoutCastEEEviT_T0_T2_T3_T4_T5_ --------------------------
	.section	.nv.info._ZN2at6native27unrolled_elementwise_kernelIZZZNS0_60_GLOBAL__N__171e0b9f_22_ActivationEluKernel_cu_f5210f67_353810elu_kernelERNS_18TensorIteratorBaseERKN3c106ScalarES8_S8_ENKUlvE_clEvENKUlvE_clEvEUldE_St5arrayIPcLm2EELi4E23TrivialOffsetCalculatorILi1EjESG_NS0_6memory15LoadWithoutCastENSH_16StoreWithoutCastEEEviT_T0_T2_T3_T4_T5_,"",@"SHT_CUDA_INFO"
	.sectionflags	@""
	.align	4


	//----- nvinfo : EIATTR_CUDA_API_VERSION
	.align		4
        /*0000*/ 	.byte	0x04, 0x37
        /*0002*/ 	.short	(.L_1463 - .L_1462)
.L_1462:
        /*0004*/ 	.word	0x00000082


	//----- nvinfo : EIATTR_KPARAM_INFO
	.align		4
.L_1463:
        /*0008*/ 	.byte	0x04, 0x17
        /*000a*/ 	.short	(.L_1465 - .L_1464)
.L_1464:
        /*000c*/ 	.word	0x00000000
        /*0010*/ 	.short	0x0006
        /*0012*/ 	.short	0x003b
        /*0014*/ 	.byte	0x00, 0xf0, 0x05, 0x00


	//----- nvinfo : EIATTR_KPARAM_INFO
	.align		4
.L_1465:
        /*0018*/ 	.byte	0x04, 0x17
        /*001a*/ 	.short	(.L_1467 - .L_1466)
.L_1466:
        /*001c*/ 	.word	0x00000000
        /*0020*/ 	.short	0x0005
        /*0022*/ 	.short	0x003a
        /*0024*/ 	.byte	0x00, 0xf0, 0x05, 0x00


	//----- nvinfo : EIATTR_KPARAM_INFO
	.align		4
.L_1467:
        /*0028*/ 	.byte	0x04, 0x17
        /*002a*/ 	.short	(.L_1469 - .L_1468)
.L_1468:
        /*002c*/ 	.word	0x00000000
        /*0030*/ 	.short	0x0004
        /*0032*/ 	.short	0x0039
        /*0034*/ 	.byte	0x00, 0xf0, 0x05, 0x00


	//----- nvinfo : EIATTR_KPARAM_INFO
	.align		4
.L_1469:
        /*0038*/ 	.byte	0x04, 0x17
        /*003a*/ 	.short	(.L_1471 - .L_1470)
.L_1470:
        /*003c*/ 	.word	0x00000000
        /*0040*/ 	.short	0x0003
        /*0042*/ 	.short	0x0038
        /*0044*/ 	.byte	0x00, 0xf0, 0x05, 0x00


	//----- nvinfo : EIATTR_KPARAM_INFO
	.align		4
.L_1471:
        /*0048*/ 	.byte	0x04, 0x17
        /*004a*/ 	.short	(.L_1473 - .L_1472)
.L_1472:
        /*004c*/ 	.word	0x00000000
        /*0050*/ 	.short	0x0002
        /*0052*/ 	.short	0x0028
        /*0054*/ 	.byte	0x00, 0xf0, 0x41, 0x00


	//----- nvinfo : EIATTR_KPARAM_INFO
	.align		4
.L_1473:
        /*0058*/ 	.byte	0x04, 0x17
        /*005a*/ 	.short	(.L_1475 - .L_1474)
.L_1474:
        /*005c*/ 	.word	0x00000000
        /*0060*/ 	.short	0x0001
        /*0062*/ 	.short	0x0008
        /*0064*/ 	.byte	0x00, 0xf0, 0x81, 0x00


	//----- nvinfo : EIATTR_KPARAM_INFO
	.align		4
.L_1475:
        /*0068*/ 	.byte	0x04, 0x17
        /*006a*/ 	.short	(.L_1477 - .L_1476)
.L_1476:
        /*006c*/ 	.word	0x00000000
        /*0070*/ 	.short	0x0000
        /*0072*/ 	.short	0x0000
        /*0074*/ 	.byte	0x00, 0xf0, 0x11, 0x00


	//----- nvinfo : EIATTR_SPARSE_MMA_MASK
	.align		4
.L_1477:
        /*0078*/ 	.byte	0x03, 0x50
        /*007a*/ 	.short	0x0000


	//----- nvinfo : EIATTR_MAXREG_COUNT
	.align		4
        /*007c*/ 	.byte	0x03, 0x1b
        /*007e*/ 	.short	0x00ff


	//----- nvinfo : EIATTR_MERCURY_ISA_VERSION
	.align		4
        /*0080*/ 	.byte	0x03, 0x5f
        /*0082*/ 	.short	0x0101


	//----- nvinfo : EIATTR_EXIT_INSTR_OFFSETS
	.align		4
        /*0084*/ 	.byte	0x04, 0x1c
        /*0086*/ 	.short	(.L_1479 - .L_1478)


	//   ....[0]....
.L_1478:
        /*0088*/ 	.word	0x00001890


	//   ....[1]....
        /*008c*/ 	.word	0x000018e0


	//----- nvinfo : EIATTR_MAX_THREADS
	.align		4
.L_1479:
        /*0090*/ 	.byte	0x04, 0x05
        /*0092*/ 	.short	(.L_1481 - .L_1480)
.L_1480:
        /*0094*/ 	.word	0x00000080
        /*0098*/ 	.word	0x00000001
        /*009c*/ 	.word	0x00000001


	//----- nvinfo : EIATTR_CRS_STACK_SIZE
	.align		4
.L_1481:
        /*00a0*/ 	.byte	0x04, 0x1e
        /*00a2*/ 	.short	(.L_1483 - .L_1482)
.L_1482:
        /*00a4*/ 	.word	0x00000000


	//----- nvinfo : EIATTR_CBANK_PARAM_SIZE
	.align		4
.L_1483:
        /*00a8*/ 	.byte	0x03, 0x19
        /*00aa*/ 	.short	0x003c


	//----- nvinfo : EIATTR_PARAM_CBANK
	.align		4
        /*00ac*/ 	.byte	0x04, 0x0a
        /*00ae*/ 	.short	(.L_1485 - .L_1484)
	.align		4
.L_1484:
        /*00b0*/ 	.word	index@(.nv.constant0._ZN2at6native27unrolled_elementwise_kernelIZZZNS0_60_GLOBAL__N__171e0b9f_22_ActivationEluKernel_cu_f5210f67_353810elu_kernelERNS_18TensorIteratorBaseERKN3c106ScalarES8_S8_ENKUlvE_clEvENKUlvE_clEvEUldE_St5arrayIPcLm2EELi4E23TrivialOffsetCalculatorILi1EjESG_NS0_6memory15LoadWithoutCastENSH_16StoreWithoutCastEEEviT_T0_T2_T3_T4_T5_)
        /*00b4*/ 	.short	0x0210
        /*00b6*/ 	.short	0x003c


	//----- nvinfo : EIATTR_SW_WAR
	.align		4
.L_1485:
        /*00b8*/ 	.byte	0x04, 0x36
        /*00ba*/ 	.short	(.L_1487 - .L_1486)
.L_1486:
        /*00bc*/ 	.word	0x00000008
.L_1487:


//--------------------- .nv.info._ZN2at6native29vectorized_elementwise_kernelILi2EZZZNS0_60_GLOBAL__N__171e0b9f_22_ActivationEluKernel_cu_f5210f67_353810elu_kernelERNS_18TensorIteratorBaseERKN3c106ScalarES8_S8_ENKUlvE_clEvENKUlvE_clEvEUldE_St5arrayIPcLm2EEEEviT0_T1_ --------------------------
	.section	.nv.info._ZN2at6native29vectorized_elementwise_kernelILi2EZZZNS0_60_GLOBAL__N__171e0b9f_22_ActivationEluKernel_cu_f5210f67_353810elu_kernelERNS_18TensorIteratorBaseERKN3c106ScalarES8_S8_ENKUlvE_clEvENKUlvE_clEvEUldE_St5arrayIPcLm2EEEEviT0_T1_,"",@"SHT_CUDA_INFO"
	.sectionflags	@""
	.align	4


	//----- nvinfo : EIATTR_CUDA_API_VERSION
	.align		4
        /*0000*/ 	.byte	0x04, 0x37
        /*0002*/ 	.short	(.L_1489 - .L_1488)
.L_1488:
        /*0004*/ 	.word	0x00000082


	//----- nvinfo : EIATTR_KPARAM_INFO
	.align		4
.L_1489:
        /*0008*/ 	.byte	0x04, 0x17
        /*000a*/ 	.short	(.L_1491 - .L_1490)
.L_1490:
        /*000c*/ 	.word	0x00000000
        /*0010*/ 	.short	0x0002
        /*0012*/ 	.short	0x0028
        /*0014*/ 	.byte	0x00, 0xf0, 0x41, 0x00


	//----- nvinfo : EIATTR_KPARAM_INFO
	.align		4
.L_1491:
        /*0018*/ 	.byte	0x04, 0x17
        /*001a*/ 	.short	(.L_1493 - .L_1492)
.L_1492:
        /*001c*/ 	.word	0x00000000
        /*0020*/ 	.short	0x0001
        /*0022*/ 	.short	0x0008
        /*0024*/ 	.byte	0x00, 0xf0, 0x81, 0x00


	//----- nvinfo : EIATTR_KPARAM_INFO
	.align		4
.L_1493:
        /*0028*/ 	.byte	0x04, 0x17
        /*002a*/ 	.short	(.L_1495 - .L_1494)
.L_1494:
        /*002c*/ 	.word	0x00000000
        /*0030*/ 	.short	0x0000
        /*0032*/ 	.short	0x0000
        /*0034*/ 	.byte	0x00, 0xf0, 0x11, 0x00


	//----- nvinfo : EIATTR_SPARSE_MMA_MASK
	.align		4
.L_1495:
        /*0038*/ 	.byte	0x03, 0x50
        /*003a*/ 	.short	0x0000


	//----- nvinfo : EIATTR_MAXREG_COUNT
	.align		4
        /*003c*/ 	.byte	0x03, 0x1b
        /*003e*/ 	.short	0x00ff


	//----- nvinfo : EIATTR_MERCURY_ISA_VERSION
	.align		4
        /*0040*/ 	.byte	0x03, 0x5f
        /*0042*/ 	.short	0x0101


	//----- nvinfo : EIATTR_EXIT_INSTR_OFFSETS
	.align		4
        /*0044*/ 	.byte	0x04, 0x1c
        /*0046*/ 	.short	(.L_1497 - .L_1496)


	//   ....[0]....
.L_1496:
        /*0048*/ 	.word	0x00002ab0


	//   ....[1]....
        /*004c*/ 	.word	0x00005c00


	//   ....[2]....
        /*0050*/ 	.word	0x00005c50


	//----- nvinfo : EIATTR_MAX_THREADS
	.align		4
.L_1497:
        /*0054*/ 	.byte	0x04, 0x05
        /*0056*/ 	.short	(.L_1499 - .L_1498)
.L_1498:
        /*0058*/ 	.word	0x00000080
        /*005c*/ 	.word	0x00000001
        /*0060*/ 	.word	0x00000001


	//----- nvinfo : EIATTR_CRS_STACK_SIZE
	.align		4
.L_1499:
        /*0064*/ 	.byte	0x04, 0x1e
        /*0066*/ 	.short	(.L_1501 - .L_1500)
.L_1500:
        /*0068*/ 	.word	0x00000000


	//----- nvinfo : EIATTR_CBANK_PARAM_SIZE
	.align		4
.L_1501:
        /*006c*/ 	.byte	0x03, 0x19
        /*006e*/ 	.short	0x0038


	//----- nvinfo : EIATTR_PARAM_CBANK
	.align		4
        /*0070*/ 	.byte	0x04, 0x0a
        /*0072*/ 	.short	(.L_1503 - .L_1502)
	.align		4
.L_1502:
        /*0074*/ 	.word	index@(.nv.constant0._ZN2at6native29vectorized_elementwise_kernelILi2EZZZNS0_60_GLOBAL__N__171e0b9f_22_ActivationEluKernel_cu_f5210f67_353810elu_kernelERNS_18TensorIteratorBaseERKN3c106ScalarES8_S8_ENKUlvE_clEvENKUlvE_clEvEUldE_St5arrayIPcLm2EEEEviT0_T1_)
        /*0078*/ 	.short	0x0210
        /*007a*/ 	.short	0x0038


	//----- nvinfo : EIATTR_SW_WAR
	.align		4
.L_1503:
        /*007c*/ 	.byte	0x04, 0x36
        /*007e*/ 	.short	(.L_1505 - .L_1504)
.L_1504:
        /*0080*/ 	.word	0x00000008
.L_1505:


//--------------------- .nv.info._ZN2at6native29vectorized_elementwise_kernelILi4EZZZNS0_60_GLOBAL__N__171e0b9f_22_ActivationEluKernel_cu_f5210f67_353810elu_kernelERNS_18TensorIteratorBaseERKN3c106ScalarES8_S8_ENKUlvE_clEvENKUlvE_clEvEUldE_St5arrayIPcLm2EEEEviT0_T1_ --------------------------
	.section	.nv.info._ZN2at6native29vectorized_elementwise_kernelILi4EZZZNS0_60_GLOBAL__N__171e0b9f_22_ActivationEluKernel_cu_f5210f67_353810elu_kernelERNS_18TensorIteratorBaseERKN3c106ScalarES8_S8_ENKUlvE_clEvENKUlvE_clEvEUldE_St5arrayIPcLm2EEEEviT0_T1_,"",@"SHT_CUDA_INFO"
	.sectionflags	@""
	.align	4


	//----- nvinfo : EIATTR_CUDA_API_VERSION
	.align		4
        /*0000*/ 	.byte	0x04, 0x37
        /*0002*/ 	.short	(.L_1507 - .L_1506)
.L_1506:
        /*0004*/ 	.word	0x00000082


	//----- nvinfo : EIATTR_KPARAM_INFO
	.align		4
.L_1507:
        /*0008*/ 	.byte	0x04, 0x17
        /*000a*/ 	.short	(.L_1509 - .L_1508)
.L_1508:
        /*000c*/ 	.word	0x00000000
        /*0010*/ 	.short	0x0002
        /*0012*/ 	.short	0x0028
        /*0014*/ 	.byte	0x00, 0xf0, 0x41, 0x00


	//----- nvinfo : EIATTR_KPARAM_INFO
	.align		4
.L_1509:
        /*0018*/ 	.byte	0x04, 0x17
        /*001a*/ 	.short	(.L_1511 - .L_1510)
.L_1510:
        /*001c*/ 	.word	0x00000000
        /*0020*/ 	.short	0x0001
        /*0022*/ 	.short	0x0008
        /*0024*/ 	.byte	0x00, 0xf0, 0x81, 0x00


	//----- nvinfo : EIATTR_KPARAM_INFO
	.align		4
.L_1511:
        /*0028*/ 	.byte	0x04, 0x17
        /*002a*/ 	.short	(.L_1513 - .L_1512)
.L_1512:
        /*002c*/ 	.word	0x00000000
        /*0030*/ 	.short	0x0000
        /*0032*/ 	.short	0x0000
        /*0034*/ 	.byte	0x00, 0xf0, 0x11, 0x00


	//----- nvinfo : EIATTR_SPARSE_MMA_MASK
	.align		4
.L_1513:
        /*0038*/ 	.byte	0x03, 0x50
        /*003a*/ 	.short	0x0000


	//----- nvinfo : EIATTR_MAXREG_COUNT
	.align		4
        /*003c*/ 	.byte	0x03, 0x1b
        /*003e*/ 	.short	0x00ff


	//----- nvinfo : EIATTR_MERCURY_ISA_VERSION
	.align		4
        /*0040*/ 	.byte	0x03, 0x5f
        /*0042*/ 	.short	0x0101


	//----- nvinfo : EIATTR_EXIT_INSTR_OFFSETS
	.align		4
        /*0044*/ 	.byte	0x04, 0x1c
        /*0046*/ 	.short	(.L_1515 - .L_1514)


	//   ....[0]....
.L_1514:
        /*0048*/ 	.word	0x00002ab0


	//   ....[1]....
        /*004c*/ 	.word	0x00005c00


	//   ....[2]....
        /*0050*/ 	.word	0x00005c50


	//----- nvinfo : EIATTR_MAX_THREADS
	.align		4
.L_1515:
        /*0054*/ 	.byte	0x04, 0x05
        /*0056*/ 	.short	(.L_1517 - .L_1516)
.L_1516:
        /*0058*/ 	.word	0x00000080
        /*005c*/ 	.word	0x00000001
        /*0060*/ 	.word	0x00000001


	//----- nvinfo : EIATTR_CRS_STACK_SIZE
	.align		4
.L_1517:
        /*0064*/ 	.byte	0x04, 0x1e
        /*0066*/ 	.short	(.L_1519 - .L_1518)
.L_1518:
        /*0068*/ 	.word	0x00000000


	//----- nvinfo : EIATTR_CBANK_PARAM_SIZE
	.align		4
.L_1519:
        /*006c*/ 	.byte	0x03, 0x19
        /*006e*/ 	.short	0x0038


	//----- nvinfo : EIATTR_PARAM_CBANK
	.align		4
        /*0070*/ 	.byte	0x04, 0x0a
        /*0072*/ 	.short	(.L_1521 - .L_1520)
	.align		4
.L_1520:
        /*0074*/ 	.word	index@(.nv.constant0._ZN2at6native29vectorized_elementwise_kernelILi4EZZZNS0_60_GLOBAL__N__171e0b9f_22_ActivationEluKernel_cu_f5210f67_353810elu_kernelERNS_18TensorIteratorBaseERKN3c106ScalarES8_S8_ENKUlvE_clEvENKUlvE_clEvEUldE_St5arrayIPcLm2EEEEviT0_T1_)
        /*0078*/ 	.short	0x0210
        /*007a*/ 	.short	0x0038


	//----- nvinfo : EIATTR_SW_WAR
	.align		4
.L_1521:
        /*007c*/ 	.byte	0x04, 0x36
        /*007e*/ 	.short	(.L_1523 - .L_1522)
.L_1522:
        /*0080*/ 	.word	0x00000008
.L_1523:


//--------------------- .nv.info._ZN2at6native29vectorized_elementwise_kernelILi8EZZZNS0_60_GLOBAL__N__171e0b9f_22_ActivationEluKernel_cu_f5210f67_353810elu_kernelERNS_18TensorIteratorBaseERKN3c106ScalarES8_S8_ENKUlvE_clEvENKUlvE_clEvEUldE_St5arrayIPcLm2EEEEviT0_T1_ --------------------------
	.section	.nv.info._ZN2at6native29vectorized_elementwise_kernelILi8EZZZNS0_60_GLOBAL__N__171e0b9f_22_ActivationEluKernel_cu_f5210f67_353810elu_kernelERNS_18TensorIteratorBaseERKN3c106ScalarES8_S8_ENKUlvE_clEvENKUlvE_clEvEUldE_St5arrayIPcLm2EEEEviT0_T1_,"",@"SHT_CUDA_INFO"
	.sectionflags	@""
	.align	4


	//----- nvinfo : EIATTR_CUDA_API_VERSION
	.align		4
        /*0000*/ 	.byte	0x04, 0x37
        /*0002*/ 	.short	(.L_1525 - .L_1524)
.L_1524:
        /*0004*/ 	.word	0x00000082


	//----- nvinfo : EIATTR_KPARAM_INFO
	.align		4
.L_1525:
        /*0008*/ 	.byte	0x04, 0x17
        /*000a*/ 	.short	(.L_1527 - .L_1526)
.L_1526:
        /*000c*/ 	.word	0x00000000
        /*0010*/ 	.short	0x0002
        /*0012*/ 	.short	0x0028
        /*0014*/ 	.byte	0x00, 0xf0, 0x41, 0x00


	//----- nvinfo : EIATTR_KPARAM_INFO
	.align		4
.L_1527:
        /*0018*/ 	.byte	0x04, 0x17
        /*001a*/ 	.short	(.L_1529 - .L_1528)
.L_1528:
        /*001c*/ 	.word	0x00000000
        /*0020*/ 	.short	0x0001
        /*0022*/ 	.short	0x0008
        /*0024*/ 	.byte	0x00, 0xf0, 0x81, 0x00


	//----- nvinfo : EIATTR_KPARAM_INFO
	.align		4
.L_1529:
        /*0028*/ 	.byte	0x04, 0x17
        /*002a*/ 	.short	(.L_1531 - .L_1530)
.L_1530:
        /*002c*/ 	.word	0x00000000
        /*0030*/ 	.short	0x0000
        /*0032*/ 	.short	0x0000
        /*0034*/ 	.byte	0x00, 0xf0, 0x11, 0x00


	//----- nvinfo : EIATTR_SPARSE_MMA_MASK
	.align		4
.L_1531:
        /*0038*/ 	.byte	0x03, 0x50
        /*003a*/ 	.short	0x0000


	//----- nvinfo : EIATTR_MAXREG_COUNT
	.align		4
        /*003c*/ 	.byte	0x03, 0x1b
        /*003e*/ 	.short	0x00ff


	//----- nvinfo : EIATTR_MERCURY_ISA_VERSION
	.align		4
        /*0040*/ 	.byte	0x03, 0x5f
        /*0042*/ 	.short	0x0101


	//----- nvinfo : EIATTR_EXIT_INSTR_OFFSETS
	.align		4
        /*0044*/ 	.byte	0x04, 0x1c
        /*0046*/ 	.short	(.L_1533 - .L_1532)


	//   ....[0]....
.L_1532:
        /*0048*/ 	.word	0x00002ab0


	//   ....[1]....
        /*004c*/ 	.word	0x00005c00


	//   ....[2]....
        /*0050*/ 	.word	0x00005c50


	//----- nvinfo : EIATTR_MAX_THREADS
	.align		4
.L_1533:
        /*0054*/ 	.byte	0x04, 0x05
        /*0056*/ 	.short	(.L_1535 - .L_1534)
.L_1534:
        /*0058*/ 	.word	0x00000080
        /*005c*/ 	.word	0x00000001
        /*0060*/ 	.word	0x00000001


	//----- nvinfo : EIATTR_CRS_STACK_SIZE
	.align		4
.L_1535:
        /*0064*/ 	.byte	0x04, 0x1e
        /*0066*/ 	.short	(.L_1537 - .L_1536)
.L_1536:
        /*0068*/ 	.word	0x00000000


	//----- nvinfo : EIATTR_CBANK_PARAM_SIZE
	.align		4
.L_1537:
        /*006c*/ 	.byte	0x03, 0x19
        /*006e*/ 	.short	0x0038


	//----- nvinfo : EIATTR_PARAM_CBANK
	.align		4
        /*0070*/ 	.byte	0x04, 0x0a
        /*0072*/ 	.short	(.L_1539 - .L_1538)
	.align		4
.L_1538:
        /*0074*/ 	.word	index@(.nv.constant0._ZN2at6native29vectorized_elementwise_kernelILi8EZZZNS0_60_GLOBAL__N__171e0b9f_22_ActivationEluKernel_cu_f5210f67_353810elu_kernelERNS_18TensorIteratorBaseERKN3c106ScalarES8_S8_ENKUlvE_clEvENKUlvE_clEvEUldE_St5arrayIPcLm2EEEEviT0_T1_)
        /*0078*/ 	.short	0x0210
        /*007a*/ 	.short	0x0038


	//----- nvinfo : EIATTR_SW_WAR
	.align		4
.L_1539:
        /*007c*/ 	.byte	0x04, 0x36
        /*007e*/ 	.short	(.L_1541 - .L_1540)
.L_1540:
        /*0080*/ 	.word	0x00000008
.L_1541:


//--------------------- .nv.callgraph             --------------------------
	.section	.nv.callgraph,"",@"SHT_CUDA_CALLGRAPH"
	.align	4
	.sectionentsize	8
	.align		4
        /*0000*/ 	.word	0x00000000
	.align		4
        /*0004*/ 	.word	0xffffffff
	.align		4
        /*0008*/ 	.word	index@(_ZN2at6native18elementwise_kernelILi128ELi4EZNS0_15gpu_kernel_implIZZZNS0_60_GLOBAL__N__171e0b9f_22_ActivationEluKernel_cu_f5210f67_353819elu_backward_kernelERNS_18TensorIteratorBaseERKN3c106ScalarES9_S9_bENKUlvE_clEvENKUlvE2_clEvEUlNS6_8BFloat16ESC_E_EEvS5_RKT_EUliE_EEviT1_)
	.align		4
        /*000c*/ 	.word	index@(__assertfail)
	.align		4
        /*0010*/ 	.word	index@(_ZN2at6native27unrolled_elementwise_kernelIZZZNS0_60_GLOBAL__N__171e0b9f_22_ActivationEluKernel_cu_f5210f67_353819elu_backward_kernelERNS_18TensorIteratorBaseERKN3c106ScalarES8_S8_bENKUlvE_clEvENKUlvE2_clEvEUlNS5_8BFloat16ESB_E_St5arrayIPcLm3EELi4E23TrivialOffsetCalculatorILi2EjESG_ILi1EjENS0_6memory12LoadWithCastILi2EEENSJ_13StoreWithCastILi1EEEEEviT_T0_T2_T3_T4_T5_)
	.align		4
        /*0014*/ 	.word	index@(__assertfail)
	.align		4
        /*0018*/ 	.word	index@(_ZN2at6native18elementwise_kernelILi128ELi4EZNS0_15gpu_kernel_implIZZZNS0_60_GLOBAL__N__171e0b9f_22_ActivationEluKernel_cu_f5210f67_353819elu_backward_kernelERNS_18TensorIteratorBaseERKN3c106ScalarES9_S9_bENKUlvE_clEvENKUlvE1_clEvEUlNS6_4HalfESC_E_EEvS5_RKT_EUliE_EEviT1_)
	.align		4
        /*001c*/ 	.word	index@(__assertfail)
	.align		4
        /*0020*/ 	.word	index@(_ZN2at6native27unrolled_elementwise_kernelIZZZNS0_60_GLOBAL__N__171e0b9f_22_ActivationEluKernel_cu_f5210f67_353819elu_backward_kernelERNS_18TensorIteratorBaseERKN3c106ScalarES8_S8_bENKUlvE_clEvENKUlvE1_clEvEUlNS5_4HalfESB_E_St5arrayIPcLm3EELi4E23TrivialOffsetCalculatorILi2EjESG_ILi1EjENS0_6memory12LoadWithCastILi2EEENSJ_13StoreWithCastILi1EEEEEviT_T0_T2_T3_T4_T5_)
	.align		4
        /*0024*/ 	.word	index@(__assertfail)
	.align		4
        /*0028*/ 	.word	index@(_ZN2at6native18elementwise_kernelILi128ELi4EZNS0_15gpu_kernel_implIZZZNS0_60_GLOBAL__N__171e0b9f_22_ActivationEluKernel_cu_f5210f67_353819elu_backward_kernelERNS_18TensorIteratorBaseERKN3c106ScalarES9_S9_bENKUlvE_clEvENKUlvE0_clEvEUlffE_EEvS5_RKT_EUliE_EEviT1_)
	.align		4
        /*002c*/ 	.word	index@(__assertfail)
	.align		4
        /*0030*/ 	.word	index@(_ZN2at6native27unrolled_elementwise_kernelIZZZNS0_60_GLOBAL__N__171e0b9f_22_ActivationEluKernel_cu_f5210f67_353819elu_backward_kernelERNS_18TensorIteratorBaseERKN3c106ScalarES8_S8_bENKUlvE_clEvENKUlvE0_clEvEUlffE_St5arrayIPcLm3EELi4E23TrivialOffsetCalculatorILi2EjESF_ILi1EjENS0_6memory12LoadWithCastILi2EEENSI_13StoreWithCastILi1EEEEEviT_T0_T2_T3_T4_T5_)
	.align		4
        /*0034*/ 	.word	index@(__assertfail)
	.align		4
        /*0038*/ 	.word	index@(_ZN2at6native18elementwise_kernelILi128ELi4EZNS0_15gpu_kernel_implIZZZNS0_60_GLOBAL__N__171e0b9f_22_ActivationEluKernel_cu_f5210f67_353819elu_backward_kernelERNS_18TensorIteratorBaseERKN3c106ScalarES9_S9_bENKUlvE_clEvENKUlvE_clEvEUlddE_EEvS5_RKT_EUliE_EEviT1_)
	.align		4
        /*003c*/ 	.word	index@(__assertfail)
	.align		4
        /*0040*/ 	.word	index@(_ZN2at6native27unrolled_elementwise_kernelIZZZNS0_60_GLOBAL__N__171e0b9f_22_ActivationEluKernel_cu_f5210f67_353819elu_backward_kernelERNS_18TensorIteratorBaseERKN3c106ScalarES8_S8_bENKUlvE_clEvENKUlvE_clEvEUlddE_St5arrayIPcLm3EELi4E23TrivialOffsetCalculatorILi2EjESF_ILi1EjENS0_6memory12LoadWithCastILi2EEENSI_13StoreWithCastILi1EEEEEviT_T0_T2_T3_T4_T5_)
	.align		4
        /*0044*/ 	.word	index@(__assertfail)
	.align		4
        /*0048*/ 	.word	index@(_ZN2at6native18elementwise_kernelILi128ELi4EZNS0_15gpu_kernel_implIZZZNS0_60_GLOBAL__N__171e0b9f_22_ActivationEluKernel_cu_f5210f67_353810elu_kernelERNS_18TensorIteratorBaseERKN3c106ScalarES9_S9_ENKUlvE_clEvENKUlvE2_clEvEUlNS6_8BFloat16EE_EEvS5_RKT_EUliE_EEviT1_)
	.align		4
        /*004c*/ 	.word	index@(__assertfail)
	.align		4
        /*0050*/ 	.word	index@(_ZN2at6native27unrolled_elementwise_kernelIZZZNS0_60_GLOBAL__N__171e0b9f_22_ActivationEluKernel_cu_f5210f67_353810elu_kernelERNS_18TensorIteratorBaseERKN3c106ScalarES8_S8_ENKUlvE_clEvENKUlvE2_clEvEUlNS5_8BFloat16EE_St5arrayIPcLm2EELi4E23TrivialOffsetCalculatorILi1EjESH_NS0_6memory12LoadWithCastILi1EEENSI_13StoreWithCastILi1EEEEEviT_T0_T2_T3_T4_T5_)
	.align		4
        /*0054*/ 	.word	index@(__assertfail)
	.align		4
        /*0058*/ 	.word	index@(_ZN2at6native18elementwise_kernelILi128ELi4EZNS0_15gpu_kernel_implIZZZNS0_60_GLOBAL__N__171e0b9f_22_ActivationEluKernel_cu_f5210f67_353810elu_kernelERNS_18TensorIteratorBaseERKN3c106ScalarES9_S9_ENKUlvE_clEvENKUlvE1_clEvEUlNS6_4HalfEE_EEvS5_RKT_EUliE_EEviT1_)
	.align		4
        /*005c*/ 	.word	index@(__assertfail)
	.align		4
        /*0060*/ 	.word	index@(_ZN2at6native27unrolled_elementwise_kernelIZZZNS0_60_GLOBAL__N__171e0b9f_22_ActivationEluKernel_cu_f5210f67_353810elu_kernelERNS_18TensorIteratorBaseERKN3c106ScalarES8_S8_ENKUlvE_clEvENKUlvE1_clEvEUlNS5_4HalfEE_St5arrayIPcLm2EELi4E23TrivialOffsetCalculatorILi1EjESH_NS0_6memory12LoadWithCastILi1EEENSI_13StoreWithCastILi1EEEEEviT_T0_T2_T3_T4_T5_)
	.align		4
        /*0064*/ 	.word	index@(__assertfail)
	.align		4
        /*0068*/ 	.word	index@(_ZN2at6native18elementwise_kernelILi128ELi4EZNS0_15gpu_kernel_implIZZZNS0_60_GLOBAL__N__171e0b9f_22_ActivationEluKernel_cu_f5210f67_353810elu_kernelERNS_18TensorIteratorBaseERKN3c106ScalarES9_S9_ENKUlvE_clEvENKUlvE0_clEvEUlfE_EEvS5_RKT_EUliE_EEviT1_)
	.align		4
        /*006c*/ 	.word	index@(__assertfail)
	.align		4
        /*0070*/ 	.word	index@(_ZN2at6native27unrolled_elementwise_kernelIZZZNS0_60_GLOBAL__N__171e0b9f_22_ActivationEluKernel_cu_f5210f67_353810elu_kernelERNS_18TensorIteratorBaseERKN3c106ScalarES8_S8_ENKUlvE_clEvENKUlvE0_clEvEUlfE_St5arrayIPcLm2EELi4E23TrivialOffsetCalculatorILi1EjESG_NS0_6memory12LoadWithCastILi1EEENSH_13StoreWithCastILi1EEEEEviT_T0_T2_T3_T4_T5_)
	.align		4
        /*0074*/ 	.word	index@(__assertfail)
	.align		4
        /*0078*/ 	.word	index@(_ZN2at6native18elementwise_kernelILi128ELi4EZNS0_15gpu_kernel_implIZZZNS0_60_GLOBAL__N__171e0b9f_22_ActivationEluKernel_cu_f5210f67_353810elu_kernelERNS_18TensorIteratorBaseERKN3c106ScalarES9_S9_ENKUlvE_clEvENKUlvE_clEvEUldE_EEvS5_RKT_EUliE_EEviT1_)
	.align		4
        /*007c*/ 	.word	index@(__assertfail)
	.align		4
        /*0080*/ 	.word	index@(_ZN2at6native27unrolled_elementwise_kernelIZZZNS0_60_GLOBAL__N__171e0b9f_22_ActivationEluKernel_cu_f5210f67_353810elu_kernelERNS_18TensorIteratorBaseERKN3c106ScalarES8_S8_ENKUlvE_clEvENKUlvE_clEvEUldE_St5arrayIPcLm2EELi4E23TrivialOffsetCalculatorILi1EjESG_NS0_6memory12LoadWithCastILi1EEENSH_13StoreWithCastILi1EEEEEviT_T0_T2_T3_T4_T5_)
	.align		4
        /*0084*/ 	.word	index@(__assertfail)
	.align		4
        /*0088*/ 	.word	0x00000000
	.align		4
        /*008c*/ 	.word	0xfffffffe
	.align		4
        /*0090*/ 	.word	0x00000000
	.align		4
        /*0094*/ 	.word	0xfffffffd
	.align		4
        /*0098*/ 	.word	0x00000000
	.align		4
        /*009c*/ 	.word	0xfffffffc


//--------------------- .nv.constant4             --------------------------
	.section	.nv.constant4,"a",@progbits
	.align	8
	.align		8
.nv.constant4:
        /*0000*/ 	.dword	__assertfail
	.align		8
        /*0008*/ 	.dword	__unnamed_1
	.align		8
        /*0010*/ 	.dword	__unnamed_2
	.align		8
        /*0018*/ 	.dword	__unnamed_3
	.align		8
        /*0020*/ 	.dword	__unnamed_4
	.align		8
        /*0028*/ 	.dword	__unnamed_5
	.align		8
        /*0030*/ 	.dword	__unnamed_6
	.align		8
        /*0038*/ 	.dword	__unnamed_7
	.align		8
        /*0040*/ 	.dword	__unnamed_8
	.align		8
        /*0048*/ 	.dword	_ZN58_INTERNAL_171e0b9f_22_ActivationEluKernel_cu_f5210f67_35384cuda3std3__460_GLOBAL__N__171e0b9f_22_ActivationEluKernel_cu_f5210f67_35386ignoreE
	.align		8
        /*0050*/ 	.dword	_ZN58_INTERNAL_171e0b9f_22_ActivationEluKernel_cu_f5210f67_35384cuda3std3__45__cpo5beginE
	.align		8
        /*0058*/ 	.dword	_ZN58_INTERNAL_171e0b9f_22_ActivationEluKernel_cu_f5210f67_35384cuda3std3__45__cpo3endE
	.align		8
        /*0060*/ 	.dword	_ZN58_INTERNAL_171e0b9f_22_ActivationEluKernel_cu_f5210f67_35384cuda3std3__45__cpo6cbeginE
	.align		8
        /*0068*/ 	.dword	_ZN58_INTERNAL_171e0b9f_22_ActivationEluKernel_cu_f5210f67_35384cuda3std3__45__cpo4cendE
	.align		8
        /*0070*/ 	.dword	_ZN58_INTERNAL_171e0b9f_22_ActivationEluKernel_cu_f5210f67_35384cuda3std3__45__cpo6rbeginE
	.align		8
        /*0078*/ 	.dword	_ZN58_INTERNAL_171e0b9f_22_ActivationEluKernel_cu_f5210f67_35384cuda3std3__45__cpo4rendE
	.align		8
        /*0080*/ 	.dword	_ZN58_INTERNAL_171e0b9f_22_ActivationEluKernel_cu_f5210f67_35384cuda3std3__45__cpo7crbeginE
	.align		8
        /*0088*/ 	.dword	_ZN58_INTERNAL_171e0b9f_22_ActivationEluKernel_cu_f5210f67_35384cuda3std3__45__cpo5crendE
	.align		8
        /*0090*/ 	.dword	_ZN58_INTERNAL_171e0b9f_22_ActivationEluKernel_cu_f5210f67_35384cuda3std3__419piecewise_constructE
	.align		8
        /*0098*/ 	.dword	_ZN58_INTERNAL_171e0b9f_22_ActivationEluKernel_cu_f5210f67_35384cuda3std3__48in_placeE
	.align		8
        /*00a0*/ 	.dword	_ZN58_INTERNAL_171e0b9f_22_ActivationEluKernel_cu_f5210f67_35384cuda3std3__420unreachable_sentinelE
	.align		8
        /*00a8*/ 	.dword	_ZN58_INTERNAL_171e0b9f_22_ActivationEluKernel_cu_f5210f67_35384cuda3std6ranges3__45__cpo4swapE
	.align		8
        /*00b0*/ 	.dword	_ZN58_INTERNAL_171e0b9f_22_ActivationEluKernel_cu_f5210f67_35384cuda3std6ranges3__45__cpo9iter_moveE
	.align		8
        /*00b8*/ 	.dword	_ZN58_INTERNAL_171e0b9f_22_ActivationEluKernel_cu_f5210f67_35384cuda3std6ranges3__45__cpo5beginE
	.align		8
        /*00c0*/ 	.dword	_ZN58_INTERNAL_171e0b9f_22_ActivationEluKernel_cu_f5210f67_35384cuda3std6ranges3__45__cpo3endE
	.align		8
        /*00c8*/ 	.dword	_ZN58_INTERNAL_171e0b9f_22_ActivationEluKernel_cu_f5210f67_35384cuda3std6ranges3__45__cpo6cbeginE
	.align		8
        /*00d0*/ 	.dword	_ZN58_INTERNAL_171e0b9f_22_ActivationEluKernel_cu_f5210f67_35384cuda3std6ranges3__45__cpo4cendE
	.align		8
        /*00d8*/ 	.dword	_ZN58_INTERNAL_171e0b9f_22_ActivationEluKernel_cu_f5210f67_35384cuda3std6ranges3__45__cpo7advanceE
	.align		8
        /*00e0*/ 	.dword	_ZN58_INTERNAL_171e0b9f_22_ActivationEluKernel_cu_f5210f67_35384cuda3std6ranges3__45__cpo9iter_swapE
	.align		8
        /*00e8*/ 	.dword	_ZN58_INTERNAL_171e0b9f_22_ActivationEluKernel_cu_f5210f67_35384cuda3std6ranges3__45__cpo4nextE
	.align		8
        /*00f0*/ 	.dword	_ZN58_INTERNAL_171e0b9f_22_ActivationEluKernel_cu_f5210f67_35384cuda3std6ranges3__45__cpo4prevE
	.align		8
        /*00f8*/ 	.dword	_ZN58_INTERNAL_171e0b9f_22_ActivationEluKernel_cu_f5210f67_35384cuda3std6ranges3__45__cpo4dataE
	.align		8
        /*0100*/ 	.dword	_ZN58_INTERNAL_171e0b9f_22_ActivationEluKernel_cu_f5210f67_35384cuda3std6ranges3__45__cpo5cdataE
	.align		8
        /*0108*/ 	.dword	_ZN58_INTERNAL_171e0b9f_22_ActivationEluKernel_cu_f5210f67_35384cuda3std6ranges3__45__cpo4sizeE
	.align		8
        /*0110*/ 	.dword	_ZN58_INTERNAL_171e0b9f_22_ActivationEluKernel_cu_f5210f67_35384cuda3std6ranges3__45__cpo5ssizeE
	.align		8
        /*0118*/ 	.dword	_ZN58_INTERNAL_171e0b9f_22_ActivationEluKernel_cu_f5210f67_35384cuda3std6ranges3__45__cpo8distanceE
	.align		8
        /*0120*/ 	.dword	_ZN58_INTERNAL_171e0b9f_22_ActivationEluKernel_cu_f5210f67_35386thrust23THRUST_300001_SM_900_NS6system6detail10sequential3seqE
	.align		8
        /*0128*/ 	.dword	$str$6
	.align		8
        /*0130*/ 	.dword	$str$7


//--------------------- .text._ZN2at6native18elementwise_kernelILi128ELi4EZNS0_15gpu_kernel_implIZZZNS0_60_GLOBAL__N__171e0b9f_22_ActivationEluKernel_cu_f5210f67_353819elu_backward_kernelERNS_18TensorIteratorBaseERKN3c106ScalarES9_S9_bENKUlvE_clEvENKUlvE2_clEvEUlNS6_8BFloat16ESC_E_EEvS5_RKT_EUliE_EEviT1_ --------------------------
	.section	.text._ZN2at6native18elementwise_kernelILi128ELi4EZNS0_15gpu_kernel_implIZZZNS0_60_GLOBAL__N__171e0b9f_22_ActivationEluKernel_cu_f5210f67_353819elu_backward_kernelERNS_18TensorIteratorBaseERKN3c106ScalarES9_S9_bENKUlvE_clEvENKUlvE2_clEvEUlNS6_8BFloat16ESC_E_EEvS5_RKT_EUliE_EEviT1_,"ax",@progbits
	.align	128
        .global         _ZN2at6native18elementwise_kernelILi128ELi4EZNS0_15gpu_kernel_implIZZZNS0_60_GLOBAL__N__171e0b9f_22_ActivationEluKernel_cu_f5210f67_353819elu_backward_kernelERNS_18TensorIteratorBaseERKN3c106ScalarES9_S9_bENKUlvE_clEvENKUlvE2_clEvEUlNS6_8BFloat16ESC_E_EEvS5_RKT_EUliE_EEviT1_
        .type           _ZN2at6native18elementwise_kernelILi128ELi4EZNS0_15gpu_kernel_implIZZZNS0_60_GLOBAL__N__171e0b9f_22_ActivationEluKernel_cu_f5210f67_353819elu_backward_kernelERNS_18TensorIteratorBaseERKN3c106ScalarES9_S9_bENKUlvE_clEvENKUlvE2_clEvEUlNS6_8BFloat16ESC_E_EEvS5_RKT_EUliE_EEviT1_,@function
        .size           _ZN2at6native18elementwise_kernelILi128ELi4EZNS0_15gpu_kernel_implIZZZNS0_60_GLOBAL__N__171e0b9f_22_ActivationEluKernel_cu_f5210f67_353819elu_backward_kernelERNS_18TensorIteratorBaseERKN3c106ScalarES9_S9_bENKUlvE_clEvENKUlvE2_clEvEUlNS6_8BFloat16ESC_E_EEvS5_RKT_EUliE_EEviT1_,(.L_x_7825 - _ZN2at6native18elementwise_kernelILi128ELi4EZNS0_15gpu_kernel_implIZZZNS0_60_GLOBAL__N__171e0b9f_22_ActivationEluKernel_cu_f5210f67_353819elu_backward_kernelERNS_18TensorIteratorBaseERKN3c106ScalarES9_S9_bENKUlvE_clEvENKUlvE2_clEvEUlNS6_8BFloat16ESC_E_EEvS5_RKT_EUliE_EEviT1_)
        .other          _ZN2at6native18elementwise_kernelILi128ELi4EZNS0_15gpu_kernel_implIZZZNS0_60_GLOBAL__N__171e0b9f_22_ActivationEluKernel_cu_f5210f67_353819elu_backward_kernelERNS_18TensorIteratorBaseERKN3c106ScalarES9_S9_bENKUlvE_clEvENKUlvE2_clEvEUlNS6_8BFloat16ESC_E_EEvS5_RKT_EUliE_EEviT1_,@"STO_CUDA_ENTRY STV_DEFAULT"
_ZN2at6native18elementwise_kernelILi128ELi4EZNS0_15gpu_kernel_implIZZZNS0_60_GLOBAL__N__171e0b9f_22_ActivationEluKernel_cu_f5210f67_353819elu_backward_kernelERNS_18TensorIteratorBaseERKN3c106ScalarES9_S9_bENKUlvE_clEvENKUlvE2_clEvEUlNS6_8BFloat16ESC_E_EEvS5_RKT_EUliE_EEviT1_:
.text._ZN2at6native18elementwise_kernelILi128ELi4EZNS0_15gpu_kernel_implIZZZNS0_60_GLOBAL__N__171e0b9f_22_ActivationEluKernel_cu_f5210f67_353819elu_backward_kernelERNS_18TensorIteratorBaseERKN3c106ScalarES9_S9_bENKUlvE_clEvENKUlvE2_clEvEUlNS6_8BFloat16ESC_E_EEvS5_RKT_EUliE_EEviT1_:
[----:B------:R-:W0:Y:S01]  /*0000*/  LDC R1, c[0x0][0x28] ;  /* 0x00000a00ff017b82 */ /* 0x000e220000000800 */
[----:B------:R-:W1:Y:S01]  /*0010*/  S2R R18, SR_CTAID.X ;  /* 0x0000000000127919 */ /* 0x000e620000002500 */
[----:B------:R-:W-:Y:S01]  /*0020*/  ULDC UR4, c[0x0][0x210] ;  /* 0x0000840000047ab9 */ /* 0x000fe20000000800 */
[----:B------:R-:W-:Y:S01]  /*0030*/  ULDC.64 UR36, c[0x0][0x208] ;  /* 0x0000820000247ab9 */ /* 0x000fe20000000a00 */
[----:B------:R-:W-:Y:S01]  /*0040*/  BSSY B6, `(.L_x_0) ;  /* 0x0000488000067945 */ /* 0x000fe20003800000 */
[----:B------:R-:W1:Y:S02]  /*0050*/  S2R R23, SR_TID.X ;  /* 0x0000000000177919 */ /* 0x000e640000002100 */
[----:B-1----:R-:W-:-:S05]  /*0060*/  IMAD R19, R18, 0x200, R23 ;  /* 0x0000020012137824 */ /* 0x002fca00078e0217 */
[----:B------:R-:W-:-:S13]  /*0070*/  ISETP.GE.AND P0, PT, R19, UR4, PT ;  /* 0x0000000413007c0c */ /* 0x000fda000bf06270 */
[----:B0-----:R-:W-:Y:S05]  /*0080*/  @P0 BRA `(.L_x_1) ;  /* 0x00000048000c0947 */ /* 0x001fea0003800000 */
[----:B------:R-:W0:Y:S01]  /*0090*/  LDC R6, c[0x0][0x218] ;  /* 0x00008600ff067b82 */ /* 0x000e220000000800 */
[----:B------:R-:W-:Y:S02]  /*00a0*/  IMAD.MOV.U32 R22, RZ, RZ, RZ ;  /* 0x000000ffff167224 */ /* 0x000fe400078e00ff */
[----:B------:R-:W-:Y:S02]  /*00b0*/  IMAD.MOV.U32 R0, RZ, RZ, RZ ;  /* 0x000000ffff007224 */ /* 0x000fe400078e00ff */
[----:B------:R-:W-:Y:S01]  /*00c0*/  IMAD.MOV.U32 R16, RZ, RZ, RZ ;  /* 0x000000ffff107224 */ /* 0x000fe200078e00ff */
[----:B0-----:R-:W-:-:S13]  /*00d0*/  ISETP.NE.AND P0, PT, R6, RZ, PT ;  /* 0x000000ff0600720c */ /* 0x001fda0003f05270 */
[----:B------:R-:W-:Y:S05]  /*00e0*/  @!P0 BRA `(.L_x_2) ;  /* 0x0000001400788947 */ /* 0x000fea0003800000 */
[----:B------:R-:W-:Y:S01]  /*00f0*/  IMAD.MOV.U32 R2, RZ, RZ, RZ ;  /* 0x000000ffff027224 */ /* 0x000fe200078e00ff */
[----:B------:R-:W-:Y:S01]  /*0100*/  ULDC.64 UR4, c[0x0][0x220] ;  /* 0x0000880000047ab9 */ /* 0x000fe20000000a00 */
[----:B------:R-:W-:Y:S01]  /*0110*/  IMAD.MOV.U32 R3, RZ, RZ, R19 ;  /* 0x000000ffff037224 */ /* 0x000fe200078e0013 */
[----:B------:R-:W-:Y:S01]  /*0120*/  ISETP.NE.AND P0, PT, R6, 0x1, PT ;  /* 0x000000010600780c */ /* 0x000fe20003f05270 */
[----:B------:R-:W-:Y:S01]  /*0130*/  ULDC UR6, c[0x0][0x350] ;  /* 0x0000d40000067ab9 */ /* 0x000fe20000000800 */
[----:B------:R-:W-:Y:S01]  /*0140*/  IMAD.HI.U32 R4, R19, UR4, R2 ;  /* 0x0000000413047c27 */ /* 0x000fe2000f8e0002 */
[----:B------:R-:W-:-:S04]  /*0150*/  ULDC UR4, c[0x0][0x21c] ;  /* 0x0000870000047ab9 */ /* 0x000fc80000000800 */
[----:B------:R-:W-:-:S05]  /*0160*/  SHF.R.U32.HI R5, RZ, UR5, R4 ;  /* 0x00000005ff057c19 */ /* 0x000fca0008011604 */
[----:B------:R-:W-:-:S04]  /*0170*/  IMAD.MOV R0, RZ, RZ, -R5 ;  /* 0x000000ffff007224 */ /* 0x000fc800078e0a05 */
[----:B------:R-:W-:Y:S01]  /*0180*/  IMAD R19, R0, UR4, R19 ;  /* 0x0000000400137c24 */ /* 0x000fe2000f8e0213 */
[----:B------:R-:W-:-:S03]  /*0190*/  ULDC.64 UR4, c[0x0][0x348] ;  /* 0x0000d20000047ab9 */ /* 0x000fc60000000a00 */
[C---:B------:R-:W-:Y:S02]  /*01a0*/  IMAD R16, R19.reuse, UR4, RZ ;  /* 0x0000000413107c24 */ /* 0x040fe4000f8e02ff */
[C---:B------:R-:W-:Y:S02]  /*01b0*/  IMAD R0, R19.reuse, UR5, RZ ;  /* 0x0000000513007c24 */ /* 0x040fe4000f8e02ff */
[----:B------:R-:W-:Y:S01]  /*01c0*/  IMAD R22, R19, UR6, RZ ;  /* 0x0000000613167c24 */ /* 0x000fe2000f8e02ff */
[----:B------:R-:W-:Y:S06]  /*01d0*/  @!P0 BRA `(.L_x_2) ;  /* 0x00000014003c8947 */ /* 0x000fec0003800000 */
[----:B------:R-:W-:Y:S01]  /*01e0*/  IMAD.MOV.U32 R4, RZ, RZ, RZ ;  /* 0x000000ffff047224 */ /* 0x000fe200078e00ff */
[----:B------:R-:W-:Y:S01]  /*01f0*/  ULDC.64 UR8, c[0x0][0x228] ;  /* 0x00008a0000087ab9 */ /* 0x000fe20000000a00 */
[----:B------:R-:W-:Y:S01]  /*0200*/  ULDC UR4, c[0x0][0x230] ;  /* 0x00008c0000047ab9 */ /* 0x000fe20000000800 */
[----:B------:R-:W-:Y:S01]  /*0210*/  ISETP.NE.AND P0, PT, R6, 0x2, PT ;  /* 0x000000020600780c */ /* 0x000fe20003f05270 */
[----:B------:R-:W-:-:S05]  /*0220*/  IMAD.HI.U32 R2, R5, UR9, R4 ;  /* 0x0000000905027c27 */ /* 0x000fca000f8e0004 */
[----:B------:R-:W-:Y:S01]  /*0230*/  SHF.R.U32.HI R3, RZ, UR4, R2 ;  /* 0x00000004ff037c19 */ /* 0x000fe20008011602 */
[----:B------:R-:W-:-:S04]  /*0240*/  ULDC UR4, c[0x0][0x354] ;  /* 0x0000d50000047ab9 */ /* 0x000fc80000000800 */
[----:B------:R-:W-:-:S04]  /*0250*/  IMAD.MOV R4, RZ, RZ, -R3 ;  /* 0x000000ffff047224 */ /* 0x000fc800078e0a03 */
[----:B------:R-:W-:Y:S01]  /*0260*/  IMAD R5, R4, UR8, R5 ;  /* 0x0000000804057c24 */ /* 0x000fe2000f8e0205 */
[----:B------:R-:W-:-:S03]  /*0270*/  ULDC.64 UR8, c[0x0][0x358] ;  /* 0x0000d60000087ab9 */ /* 0x000fc60000000a00 */
[C---:B------:R-:W-:Y:S02]  /*0280*/  IMAD R22, R5.reuse, UR9, RZ ;  /* 0x0000000905167c24 */ /* 0x040fe4000f8e02ff */
[C---:B------:R-:W-:Y:S02]  /*0290*/  IMAD R16, R5.reuse, UR4, R16 ;  /* 0x0000000405107c24 */ /* 0x040fe4000f8e0210 */
[----:B------:R-:W-:Y:S02]  /*02a0*/  IMAD R0, R5, UR8, R0 ;  /* 0x0000000805007c24 */ /* 0x000fe4000f8e0200 */
[----:B------:R-:W-:Y:S01]  /*02b0*/  IMAD R22, R19, UR6, R22 ;  /* 0x0000000613167c24 */ /* 0x000fe2000f8e0216 */
[----:B------:R-:W-:Y:S06]  /*02c0*/  @!P0 BRA `(.L_x_2) ;  /* 0x0000001400008947 */ /* 0x000fec0003800000 */
[----:B------:R-:W-:Y:S01]  /*02d0*/  IMAD.MOV.U32 R2, RZ, RZ, RZ ;  /* 0x000000ffff027224 */ /* 0x000fe200078e00ff */
[----:B------:R-:W-:Y:S01]  /*02e0*/  ULDC.64 UR4, c[0x0][0x238] ;  /* 0x00008e0000047ab9 */ /* 0x000fe20000000a00 */
        /* <DEDUP_REMOVED lines=8> */
[C---:B------:R-:W-:Y:S02]  /*0370*/  IMAD R16, R3.reuse, UR4, R16 ;  /* 0x0000000403107c24 */ /* 0x040fe4000f8e0210 */
[C---:B------:R-:W-:Y:S02]  /*0380*/  IMAD R0, R3.reuse, UR5, R0 ;  /* 0x0000000503007c24 */ /* 0x040fe4000f8e0200 */
[----:B------:R-:W-:Y:S01]  /*0390*/  IMAD R22, R3, UR6, R22 ;  /* 0x0000000603167c24 */ /* 0x000fe2000f8e0216 */
        /* <DEDUP_REMOVED lines=297> */
[----:B------:R-:W-:Y:S02]  /*1630*/  ULDC UR6, c[0x0][0x470] ;  /* 0x00011c0000067ab9 */ /* 0x000fe40000000800 */
        /* <DEDUP_REMOVED lines=8> */
[----:B------:R-:W-:-:S07]  /*16c0*/  IMAD R22, R3, UR6, R22 ;  /* 0x0000000603167c24 */ /* 0x000fce000f8e0216 */
.L_x_2:
[----:B------:R-:W0:Y:S01]  /*16d0*/  LDC.U8 R5, c[0x0][0x4a9] ;  /* 0x00012a40ff057b82 */ /* 0x000e220000000000 */
[----:B------:R-:W-:Y:S01]  /*16e0*/  ULDC.64 UR4, c[0x0][0x478] ;  /* 0x00011e0000047ab9 */ /* 0x000fe20000000a00 */
[----:B------:R-:W-:Y:S01]  /*16f0*/  ULDC.64 UR6, c[0x0][0x480] ;  /* 0x0001200000067ab9 */ /* 0x000fe20000000a00 */
[----:B------:R-:W-:Y:S02]  /*1700*/  IADD3 R16, P1, R16, UR4, RZ ;  /* 0x0000000410107c10 */ /* 0x000fe4000ff3e0ff */
[----:B------:R-:W-:-:S03]  /*1710*/  IADD3 R2, P2, R0, UR6, RZ ;  /* 0x0000000600027c10 */ /* 0x000fc6000ff5e0ff */
[----:B------:R-:W-:Y:S02]  /*1720*/  IMAD.X R17, RZ, RZ, UR5, P1 ;  /* 0x00000005ff117e24 */ /* 0x000fe400088e06ff */
[----:B------:R-:W-:Y:S01]  /*1730*/  IMAD.X R3, RZ, RZ, UR7, P2 ;  /* 0x00000007ff037e24 */ /* 0x000fe200090e06ff */
[----:B0-----:R-:W-:-:S04]  /*1740*/  PRMT R4, R5, 0x9910, RZ ;  /* 0x0000991005047816 */ /* 0x001fc800000000ff */
[----:B------:R-:W-:-:S13]  /*1750*/  ISETP.GT.AND P0, PT, R4, 0x9, PT ;  /* 0x000000090400780c */ /* 0x000fda0003f04270 */
[----:B------:R-:W-:Y:S05]  /*1760*/  @P0 BRA `(.L_x_3) ;  /* 0x0000000400300947 */ /* 0x000fea0003800000 */
[----:B------:R-:W-:-:S13]  /*1770*/  ISETP.GT.AND P0, PT, R4, 0x4, PT ;  /* 0x000000040400780c */ /* 0x000fda0003f04270 */
[----:B------:R-:W-:Y:S05]  /*1780*/  @P0 BRA `(.L_x_4) ;  /* 0x0000000000940947 */ /* 0x000fea0003800000 */
[----:B------:R-:W-:-:S13]  /*1790*/  ISETP.GT.AND P0, PT, R4, 0x1, PT ;  /* 0x000000010400780c */ /* 0x000fda0003f04270 */
[----:B------:R-:W-:Y:S05]  /*17a0*/  @P0 BRA `(.L_x_5) ;  /* 0x0000000000380947 */ /* 0x000fea0003800000 */
[----:B------:R-:W-:-:S13]  /*17b0*/  ISETP.NE.AND P0, PT, R5, RZ, PT ;  /* 0x000000ff0500720c */ /* 0x000fda0003f05270 */
[----:B------:R-:W-:Y:S05]  /*17c0*/  @!P0 BRA `(.L_x_6) ;  /* 0x00000000001c8947 */ /* 0x000fea0003800000 */
[----:B------:R-:W-:-:S13]  /*17d0*/  ISETP.NE.AND P0, PT, R4, 0x1, PT ;  /* 0x000000010400780c */ /* 0x000fda0003f05270 */
[----:B------:R-:W-:Y:S05]  /*17e0*/  @P0 BRA `(.L_x_7) ;  /* 0x0000000c00840947 */ /* 0x000fea0003800000 */
[----:B------:R-:W2:Y:S02]  /*17f0*/  LDG.E.S8 R2, desc[UR36][R2.64] ;  /* 0x0000002402027981 */ /* 0x000ea4000c1e1300 */
[----:B--2---:R-:W0:Y:S02]  /*1800*/  I2F.S16 R0, R2 ;  /* 0x0000000200007306 */ /* 0x004e240000101400 */
[----:B0-----:R-:W-:-:S04]  /*1810*/  F2FP.BF16.F32.PACK_AB R0, RZ, R0 ;  /* 0x00000000ff00723e */ /* 0x001fc800000010ff */
[----:B------:R-:W-:Y:S01]  /*1820*/  PRMT R19, R0, 0x7610, R19 ;  /* 0x0000761000137816 */ /* 0x000fe20000000013 */
[----:B------:R-:W-:Y:S06]  /*1830*/  BRA `(.L_x_8) ;  /* 0x0000000c00dc7947 */ /* 0x000fec0003800000 */
.L_x_6:
[----:B------:R-:W2:Y:S02]  /*1840*/  LDG.E.U8 R2, desc[UR36][R2.64] ;  /* 0x0000002402027981 */ /* 0x000ea4000c1e1100 */
[----:B--2---:R-:W-:-:S04]  /*1850*/  I2FP.F32.U32 R0, R2 ;  /* 0x0000000200007245 */ /* 0x004fc80000201000 */
[----:B------:R-:W-:-:S04]  /*1860*/  F2FP.BF16.F32.PACK_AB R0, RZ, R0 ;  /* 0x00000000ff00723e */ /* 0x000fc800000010ff */
[----:B------:R-:W-:Y:S01]  /*1870*/  PRMT R19, R0, 0x7610, R19 ;  /* 0x0000761000137816 */ /* 0x000fe20000000013 */
[----:B------:R-:W-:Y:S06]  /*1880*/  BRA `(.L_x_8) ;  /* 0x0000000c00c87947 */ /* 0x000fec0003800000 */
.L_x_5:
[----:B------:R-:W-:-:S13]  /*1890*/  ISETP.NE.AND P0, PT, R4, 0x2, PT ;  /* 0x000000020400780c */ /* 0x000fda0003f05270 */
[----:B------:R-:W-:Y:S05]  /*18a0*/  @!P0 BRA `(.L_x_9) ;  /* 0x0000000000388947 */ /* 0x000fea0003800000 */
[----:B------:R-:W-:-:S13]  /*18b0*/  ISETP.NE.AND P0, PT, R4, 0x3, PT ;  /* 0x000000030400780c */ /* 0x000fda0003f05270 */
[----:B------:R-:W-:Y:S05]  /*18c0*/  @!P0 BRA `(.L_x_10) ;  /* 0x00000000001c8947 */ /* 0x000fea0003800000 */
[----:B------:R-:W-:-:S13]  /*18d0*/  ISETP.NE.AND P0, PT, R4, 0x4, PT ;  /* 0x000000040400780c */ /* 0x000fda0003f05270 */
[----:B------:R-:W-:Y:S05]  /*18e0*/  @P0 BRA `(.L_x_7) ;  /* 0x0000000c00440947 */ /* 0x000fea0003800000 */
[----:B------:R-:W2:Y:S02]  /*18f0*/  LDG.E.64 R2, desc[UR36][R2.64] ;  /* 0x0000002402027981 */ /* 0x000ea4000c1e1b00 */
[----:B--2---:R-:W0:Y:S02]  /*1900*/  I2F.S64 R0, R2 ;  /* 0x0000000200007312 */ /* 0x004e240000301400 */
[----:B0-----:R-:W-:-:S04]  /*1910*/  F2FP.BF16.F32.PACK_AB R0, RZ, R0 ;  /* 0x00000000ff00723e */ /* 0x001fc800000010ff */
[----:B------:R-:W-:Y:S01]  /*1920*/  PRMT R19, R0, 0x7610, R19 ;  /* 0x0000761000137816 */ /* 0x000fe20000000013 */
[----:B------:R-:W-:Y:S06]  /*1930*/  BRA `(.L_x_8) ;  /* 0x0000000c009c7947 */ /* 0x000fec0003800000 */
.L_x_10:
[----:B------:R-:W2:Y:S02]  /*1940*/  LDG.E R2, desc[UR36][R2.64] ;  /* 0x0000002402027981 */ /* 0x000ea4000c1e1900 */
[----:B--2---:R-:W-:-:S04]  /*1950*/  I2FP.F32.S32 R0, R2 ;  /* 0x0000000200007245 */ /* 0x004fc80000201400 */
[----:B------:R-:W-:-:S04]  /*1960*/  F2FP.BF16.F32.PACK_AB R0, RZ, R0 ;  /* 0x00000000ff00723e */ /* 0x000fc800000010ff */
[----:B------:R-:W-:Y:S01]  /*1970*/  PRMT R19, R0, 0x7610, R19 ;  /* 0x0000761000137816 */ /* 0x000fe20000000013 */
[----:B------:R-:W-:Y:S06]  /*1980*/  BRA `(.L_x_8) ;  /* 0x0000000c00887947 */ /* 0x000fec0003800000 */
.L_x_9:
[----:B------:R-:W2:Y:S02]  /*1990*/  LDG.E.U16 R2, desc[UR36][R2.64] ;  /* 0x0000002402027981 */ /* 0x000ea4000c1e1500 */
[----:B--2---:R-:W0:Y:S02]  /*19a0*/  I2F.S16 R0, R2 ;  /* 0x0000000200007306 */ /* 0x004e240000101400 */
[----:B0-----:R-:W-:-:S04]  /*19b0*/  F2FP.BF16.F32.PACK_AB R0, RZ, R0 ;  /* 0x00000000ff00723e */ /* 0x001fc800000010ff */
[----:B------:R-:W-:Y:S01]  /*19c0*/  PRMT R19, R0, 0x7610, R19 ;  /* 0x0000761000137816 */ /* 0x000fe20000000013 */
[----:B------:R-:W-:Y:S06]  /*19d0*/  BRA `(.L_x_8) ;  /* 0x0000000c00747947 */ /* 0x000fec0003800000 */
.L_x_4:
[----:B------:R-:W-:-:S13]  /*19e0*/  ISETP.GT.AND P0, PT, R4, 0x6, PT ;  /* 0x000000060400780c */ /* 0x000fda0003f04270 */
[----:B------:R-:W-:Y:S05]  /*19f0*/  @P0 BRA `(.L_x_11) ;  /* 0x0000000000300947 */ /* 0x000fea0003800000 */
[----:B------:R-:W-:-:S13]  /*1a00*/  ISETP.NE.AND P0, PT, R4, 0x5, PT ;  /* 0x000000050400780c */ /* 0x000fda0003f05270 */
[----:B------:R-:W-:Y:S05]  /*1a10*/  @!P0 BRA `(.L_x_12) ;  /* 0x0000000000148947 */ /* 0x000fea0003800000 */
[----:B------:R-:W-:-:S13]  /*1a20*/  ISETP.NE.AND P0, PT, R4, 0x6, PT ;  /* 0x000000060400780c */ /* 0x000fda0003f05270 */
[----:B------:R-:W-:Y:S05]  /*1a30*/  @P0 BRA `(.L_x_7) ;  /* 0x0000000800f00947 */ /* 0x000fea0003800000 */
[----:B------:R-:W2:Y:S02]  /*1a40*/  LDG.E R2, desc[UR36][R2.64] ;  /* 0x0000002402027981 */ /* 0x000ea4000c1e1900 */
[----:B--2---:R-:W-:Y:S01]  /*1a50*/  F2FP.BF16.F32.PACK_AB R19, RZ, R2 ;  /* 0x00000002ff13723e */ /* 0x004fe200000010ff */
[----:B------:R-:W-:Y:S06]  /*1a60*/  BRA `(.L_x_8) ;  /* 0x0000000c00507947 */ /* 0x000fec0003800000 */
.L_x_12:
[----:B------:R-:W2:Y:S02]  /*1a70*/  LDG.E.U16 R0, desc[UR36][R2.64] ;  /* 0x0000002402007981 */ /* 0x000ea4000c1e1500 */
[----:B--2---:R-:W-:-:S05]  /*1a80*/  HADD2.F32 R0, -RZ, R0.H0_H0 ;  /* 0x20000000ff007230 */ /* 0x004fca0000004100 */
[----:B------:R-:W-:-:S04]  /*1a90*/  F2FP.BF16.F32.PACK_AB R0, RZ, R0 ;  /* 0x00000000ff00723e */ /* 0x000fc800000010ff */
[----:B------:R-:W-:Y:S01]  /*1aa0*/  PRMT R19, R0, 0x7610, R19 ;  /* 0x0000761000137816 */ /* 0x000fe20000000013 */
[----:B------:R-:W-:Y:S06]  /*1ab0*/  BRA `(.L_x_8) ;  /* 0x0000000c003c7947 */ /* 0x000fec0003800000 */
.L_x_11:
[----:B------:R-:W-:-:S13]  /*1ac0*/  ISETP.NE.AND P0, PT, R4, 0x7, PT ;  /* 0x000000070400780c */ /* 0x000fda0003f05270 */
[----:B------:R-:W-:Y:S05]  /*1ad0*/  @!P0 BRA `(.L_x_13) ;  /* 0x0000000000308947 */ /* 0x000fea0003800000 */
[----:B------:R-:W-:-:S13]  /*1ae0*/  ISETP.NE.AND P0, PT, R4, 0x8, PT ;  /* 0x000000080400780c */ /* 0x000fda0003f05270 */
[----:B------:R-:W-:Y:S05]  /*1af0*/  @!P0 BRA `(.L_x_14) ;  /* 0x0000000000148947 */ /* 0x000fea0003800000 */
[----:B------:R-:W-:-:S13]  /*1b00*/  ISETP.NE.AND P0, PT, R4, 0x9, PT ;  /* 0x000000090400780c */ /* 0x000fda0003f05270 */
[----:B------:R-:W-:Y:S05]  /*1b10*/  @P0 BRA `(.L_x_7) ;  /* 0x0000000800b80947 */ /* 0x000fea0003800000 */
[----:B------:R-:W2:Y:S02]  /*1b20*/  LDG.E R2, desc[UR36][R2.64] ;  /* 0x0000002402027981 */ /* 0x000ea4000c1e1900 */
[----:B--2---:R-:W-:Y:S01]  /*1b30*/  F2FP.BF16.F32.PACK_AB R19, RZ, R2 ;  /* 0x00000002ff13723e */ /* 0x004fe200000010ff */
[----:B------:R-:W-:Y:S06]  /*1b40*/  BRA `(.L_x_8) ;  /* 0x0000000c00187947 */ /* 0x000fec0003800000 */
.L_x_14:
[----:B------:R-:W2:Y:S02]  /*1b50*/  LDG.E.U16 R2, desc[UR36][R2.64] ;  /* 0x0000002402027981 */ /* 0x000ea4000c1e1500 */
[----:B--2---:R-:W-:-:S05]  /*1b60*/  HADD2.F32 R0, -RZ, R2.H0_H0 ;  /* 0x20000002ff007230 */ /* 0x004fca0000004100 */
[----:B------:R-:W-:-:S04]  /*1b70*/  F2FP.BF16.F32.PACK_AB R0, RZ, R0 ;  /* 0x00000000ff00723e */ /* 0x000fc800000010ff */
[----:B------:R-:W-:Y:S01]  /*1b80*/  PRMT R19, R0, 0x7610, R19 ;  /* 0x0000761000137816 */ /* 0x000fe20000000013 */
[----:B------:R-:W-:Y:S06]  /*1b90*/  BRA `(.L_x_8) ;  /* 0x0000000c00047947 */ /* 0x000fec0003800000 */
.L_x_13:
[----:B------:R-:W2:Y:S01]  /*1ba0*/  LDG.E.64 R2, desc[UR36][R2.64] ;  /* 0x0000002402027981 */ /* 0x000ea2000c1e1b00 */
[----:B------:R-:W-:Y:S01]  /*1bb0*/  UMOV UR4, 0xf0000000 ;  /* 0xf000000000047882 */ /* 0x000fe20000000000 */
[----:B------:R-:W-:Y:S01]  /*1bc0*/  UMOV UR5, 0x380fffff ;  /* 0x380fffff00057882 */ /* 0x000fe20000000000 */
[----:B--2---:R-:W0:Y:S01]  /*1bd0*/  F2F.F32.F64 R0, R2 ;  /* 0x0000000200007310 */ /* 0x004e220000301000 */
[----:B------:R-:W-:-:S14]  /*1be0*/  DSETP.GEU.AND P0, PT, |R2|, UR4, PT ;  /* 0x0000000402007e2a */ /* 0x000fdc000bf0e200 */
[----:B0-----:R-:W-:-:S05]  /*1bf0*/  @!P0 FMUL R0, R0, 1.175494350822287508e-38 ;  /* 0x0080000000008820 */ /* 0x001fca0000400000 */
[----:B------:R-:W-:-:S04]  /*1c00*/  F2FP.BF16.F32.PACK_AB R0, RZ, R0 ;  /* 0x00000000ff00723e */ /* 0x000fc800000010ff */
[----:B------:R-:W-:Y:S01]  /*1c10*/  PRMT R19, R0, 0x7610, R19 ;  /* 0x0000761000137816 */ /* 0x000fe20000000013 */
[----:B------:R-:W-:Y:S06]  /*1c20*/  BRA `(.L_x_8) ;  /* 0x0000000800e07947 */ /* 0x000fec0003800000 */
.L_x_3:
[----:B------:R-:W-:-:S13]  /*1c30*/  ISETP.GT.AND P0, PT, R4, 0x18, PT ;  /* 0x000000180400780c */ /* 0x000fda0003f04270 */
[----:B------:R-:W-:Y:S05]  /*1c40*/  @P0 BRA `(.L_x_15) ;  /* 0x0000000400080947 */ /* 0x000fea0003800000 */
[----:B------:R-:W-:-:S13]  /*1c50*/  ISETP.GT.AND P0, PT, R4, 0xe, PT ;  /* 0x0000000e0400780c */ /* 0x000fda0003f04270 */
[----:B------:R-:W-:Y:S05]  /*1c60*/  @P0 BRA `(.L_x_16) ;  /* 0x00000000004c0947 */ /* 0x000fea0003800000 */
[----:B------:R-:W-:-:S13]  /*1c70*/  ISETP.NE.AND P0, PT, R4, 0xa, PT ;  /* 0x0000000a0400780c */ /* 0x000fda0003f05270 */
[----:B------:R-:W-:Y:S05]  /*1c80*/  @!P0 BRA `(.L_x_17) ;  /* 0x0000000000208947 */ /* 0x000fea0003800000 */
[----:B------:R-:W-:-:S13]  /*1c90*/  ISETP.NE.AND P0, PT, R4, 0xb, PT ;  /* 0x0000000b0400780c */ /* 0x000fda0003f05270 */
[----:B------:R-:W-:Y:S05]  /*1ca0*/  @P0 BRA `(.L_x_7) ;  /* 0x0000000800540947 */ /* 0x000fea0003800000 */
[----:B------:R-:W2:Y:S02]  /*1cb0*/  LDG.E.U8 R2, desc[UR36][R2.64] ;  /* 0x0000002402027981 */ /* 0x000ea4000c1e1100 */
[----:B--2---:R-:W-:-:S04]  /*1cc0*/  ISETP.NE.AND P0, PT, R2, RZ, PT ;  /* 0x000000ff0200720c */ /* 0x004fc80003f05270 */
[----:B------:R-:W-:-:S04]  /*1cd0*/  FSEL R0, RZ, 1, !P0 ;  /* 0x3f800000ff007808 */ /* 0x000fc80004000000 */
[----:B------:R-:W-:-:S04]  /*1ce0*/  F2FP.BF16.F32.PACK_AB R0, RZ, R0 ;  /* 0x00000000ff00723e */ /* 0x000fc800000010ff */
[----:B------:R-:W-:Y:S01]  /*1cf0*/  PRMT R19, R0, 0x7610, R19 ;  /* 0x0000761000137816 */ /* 0x000fe20000000013 */
[----:B------:R-:W-:Y:S06]  /*1d00*/  BRA `(.L_x_8) ;  /* 0x0000000800a87947 */ /* 0x000fec0003800000 */
.L_x_17:
        /* <DEDUP_REMOVED lines=9> */
.L_x_16:
[----:B------:R-:W-:-:S13]  /*1da0*/  ISETP.NE.AND P0, PT, R4, 0xf, PT ;  /* 0x0000000f0400780c */ /* 0x000fda0003f05270 */
[----:B------:R-:W-:Y:S05]  /*1db0*/  @!P0 BRA `(.L_x_18) ;  /* 0x0000000000a48947 */ /* 0x000fea0003800000 */
[----:B------:R-:W-:-:S13]  /*1dc0*/  ISETP.NE.AND P0, PT, R4, 0x17, PT ;  /* 0x000000170400780c */ /* 0x000fda0003f05270 */
[----:B------:R-:W-:Y:S05]  /*1dd0*/  @!P0 BRA `(.L_x_19) ;  /* 0x0000000000608947 */ /* 0x000fea0003800000 */
[----:B------:R-:W-:-:S13]  /*1de0*/  ISETP.NE.AND P0, PT, R4, 0x18, PT ;  /* 0x000000180400780c */ /* 0x000fda0003f05270 */
[----:B------:R-:W-:Y:S05]  /*1df0*/  @P0 BRA `(.L_x_7) ;  /* 0x0000000800000947 */ /* 0x000fea0003800000 */
[----:B------:R-:W2:Y:S01]  /*1e00*/  LDG.E.U8 R0, desc[UR36][R2.64] ;  /* 0x0000002402007981 */ /* 0x000ea2000c1e1100 */
[----:B------:R-:W-:Y:S02]  /*1e10*/  IMAD.MOV.U32 R8, RZ, RZ, -0x800000 ;  /* 0xff800000ff087424 */ /* 0x000fe400078e00ff */
[----:B--2---:R-:W-:-:S05]  /*1e20*/  IMAD.SHL.U32 R0, R0, 0x1000000, RZ ;  /* 0x0100000000007824 */ /* 0x004fca00078e00ff */
[----:B------:R-:W-:-:S04]  /*1e30*/  LOP3.LUT R4, R0, 0x7f000000, RZ, 0xc0, !PT ;  /* 0x7f00000000047812 */ /* 0x000fc800078ec0ff */
[----:B------:R-:W0:Y:S01]  /*1e40*/  FLO.U32 R5, R4 ;  /* 0x0000000400057300 */ /* 0x000e2200000e0000 */
[C---:B------:R-:W-:Y:S02]  /*1e50*/  VIADD R6, R4.reuse, 0x1000000 ;  /* 0x0100000004067836 */ /* 0x040fe40000000000 */
[----:B------:R-:W-:-:S03]  /*1e60*/  VIADD R2, R4, 0xffffffff ;  /* 0xffffffff04027836 */ /* 0x000fc60000000000 */
[----:B------:R-:W-:Y:S02]  /*1e70*/  SHF.R.S32.HI R6, RZ, 0x8, R6 ;  /* 0x00000008ff067819 */ /* 0x000fe40000011406 */
[----:B------:R-:W-:Y:S02]  /*1e80*/  SHF.R.S32.HI R2, RZ, 0x1f, R2 ;  /* 0x0000001fff027819 */ /* 0x000fe40000011402 */
[----:B0-----:R-:W-:-:S04]  /*1e90*/  IADD3 R5, -R5, 0x1f, RZ ;  /* 0x0000001f05057810 */ /* 0x001fc80007ffe1ff */
[C---:B------:R-:W-:Y:S01]  /*1ea0*/  ISETP.GT.U32.AND P0, PT, R5.reuse, 0x4, PT ;  /* 0x000000040500780c */ /* 0x040fe20003f04070 */
[----:B------:R-:W-:-:S05]  /*1eb0*/  VIADD R5, R5, 0xfffffffc ;  /* 0xfffffffc05057836 */ /* 0x000fca0000000000 */
[----:B------:R-:W-:-:S05]  /*1ec0*/  SEL R5, R5, RZ, P0 ;  /* 0x000000ff05057207 */ /* 0x000fca0000000000 */
[----:B------:R-:W-:Y:S01]  /*1ed0*/  IMAD R8, R5, R8, 0x3c000000 ;  /* 0x3c00000005087424 */ /* 0x000fe200078e0208 */
[----:B------:R-:W-:-:S04]  /*1ee0*/  SHF.L.U32 R5, R4, R5, RZ ;  /* 0x0000000504057219 */ /* 0x000fc800000006ff */
[----:B------:R-:W-:-:S04]  /*1ef0*/  LEA.HI R5, R5, R8, RZ, 0x1c ;  /* 0x0000000805057211 */ /* 0x000fc800078fe0ff */
[----:B------:R-:W-:-:S04]  /*1f00*/  LOP3.LUT R5, R5, 0x7f800000, R6, 0xf8, !PT ;  /* 0x7f80000005057812 */ /* 0x000fc800078ef806 */
[----:B------:R-:W-:-:S04]  /*1f10*/  LOP3.LUT R5, R5, R2, RZ, 0x30, !PT ;  /* 0x0000000205057212 */ /* 0x000fc800078e30ff */
[----:B------:R-:W-:-:S04]  /*1f20*/  LOP3.LUT R5, R5, 0x80000000, R0, 0xf8, !PT ;  /* 0x8000000005057812 */ /* 0x000fc800078ef800 */
[----:B------:R-:W-:-:S04]  /*1f30*/  F2FP.BF16.F32.PACK_AB R5, RZ, R5 ;  /* 0x00000005ff05723e */ /* 0x000fc800000010ff */
[----:B------:R-:W-:Y:S01]  /*1f40*/  PRMT R19, R5, 0x7610, R19 ;  /* 0x0000761005137816 */ /* 0x000fe20000000013 */
[----:B------:R-:W-:Y:S06]  /*1f50*/  BRA `(.L_x_8) ;  /* 0x0000000800147947 */ /* 0x000fec0003800000 */
.L_x_19:
[----:B------:R-:W2:Y:S02]  /*1f60*/  LDG.E.U8 R2, desc[UR36][R2.64] ;  /* 0x0000002402027981 */ /* 0x000ea4000c1e1100 */
[C---:B--2---:R-:W-:Y:S02]  /*1f70*/  IMAD.SHL.U32 R0, R2.reuse, 0x2000000, RZ ;  /* 0x0200000002007824 */ /* 0x044fe400078e00ff */
[----:B------:R-:W-:-:S03]  /*1f80*/  IMAD.SHL.U32 R5, R2, 0x1000000, RZ ;  /* 0x0100000002057824 */ /* 0x000fc600078e00ff */
[----:B------:R-:W-:-:S13]  /*1f90*/  ISETP.GE.U32.AND P0, PT, R0, 0x8000000, PT ;  /* 0x080000000000780c */ /* 0x000fda0003f06070 */
[C---:B------:R-:W-:Y:S02]  /*1fa0*/  @!P0 IMAD.SHL.U32 R0, R2.reuse, 0x100, RZ ;  /* 0x0000010002008824 */ /* 0x040fe400078e00ff */
[----:B------:R-:W-:-:S03]  /*1fb0*/  @P0 IMAD.SHL.U32 R4, R2, 0x200000, RZ ;  /* 0x0020000002040824 */ /* 0x000fc600078e00ff */
[----:B------:R-:W-:Y:S02]  /*1fc0*/  @!P0 LOP3.LUT R0, R0, 0x7f00, RZ, 0xc0, !PT ;  /* 0x00007f0000008812 */ /* 0x000fe400078ec0ff */
[----:B------:R-:W-:Y:S02]  /*1fd0*/  @P0 LOP3.LUT R4, R4, 0x70000000, RZ, 0xfc, !PT ;  /* 0x7000000004040812 */ /* 0x000fe400078efcff */
[----:B------:R-:W-:-:S03]  /*1fe0*/  @!P0 LOP3.LUT R0, R0, 0x3f000000, RZ, 0xfc, !PT ;  /* 0x3f00000000008812 */ /* 0x000fc600078efcff */
[----:B------:R-:W-:Y:S02]  /*1ff0*/  @P0 FMUL.FTZ R4, R4, 1.9259299443872358531e-34 ;  /* 0x0780000004040820 */ /* 0x000fe40000410000 */
[----:B------:R-:W-:-:S05]  /*2000*/  @!P0 FADD.FTZ R4, R0, -0.5 ;  /* 0xbf00000000048421 */ /* 0x000fca0000010000 */
[----:B------:R-:W-:-:S04]  /*2010*/  LOP3.LUT R4, R4, 0x80000000, R5, 0xf8, !PT ;  /* 0x8000000004047812 */ /* 0x000fc800078ef805 */
[----:B------:R-:W-:-:S04]  /*2020*/  F2FP.BF16.F32.PACK_AB R4, RZ, R4 ;  /* 0x00000004ff04723e */ /* 0x000fc800000010ff */
[----:B------:R-:W-:Y:S01]  /*2030*/  PRMT R19, R4, 0x7610, R19 ;  /* 0x0000761004137816 */ /* 0x000fe20000000013 */
[----:B------:R-:W-:Y:S06]  /*2040*/  BRA `(.L_x_8) ;  /* 0x0000000400d87947 */ /* 0x000fec0003800000 */
.L_x_18:
[----:B------:R0:W5:Y:S01]  /*2050*/  LDG.E.U16 R19, desc[UR36][R2.64] ;  /* 0x0000002402137981 */ /* 0x000162000c1e1500 */
[----:B------:R-:W-:Y:S05]  /*2060*/  BRA `(.L_x_8) ;  /* 0x0000000400d07947 */ /* 0x000fea0003800000 */
.L_x_15:
[----:B------:R-:W-:-:S13]  /*2070*/  ISETP.GT.AND P0, PT, R4, 0x1b, PT ;  /* 0x0000001b0400780c */ /* 0x000fda0003f04270 */
[----:B------:R-:W-:Y:S05]  /*2080*/  @P0 BRA `(.L_x_20) ;  /* 0x0000000400140947 */ /* 0x000fea0003800000 */
[----:B------:R-:W-:-:S13]  /*2090*/  ISETP.NE.AND P0, PT, R4, 0x19, PT ;  /* 0x000000190400780c */ /* 0x000fda0003f05270 */
[----:B------:R-:W-:Y:S05]  /*20a0*/  @!P0 BRA `(.L_x_21) ;  /* 0x0000000000988947 */ /* 0x000fea0003800000 */
[----:B------:R-:W-:-:S13]  /*20b0*/  ISETP.NE.AND P0, PT, R4, 0x1a, PT ;  /* 0x0000001a0400780c */ /* 0x000fda0003f05270 */
[----:B------:R-:W-:Y:S05]  /*20c0*/  @!P0 BRA `(.L_x_22) ;  /* 0x00000000001c8947 */ /* 0x000fea0003800000 */
[----:B------:R-:W-:-:S13]  /*20d0*/  ISETP.NE.AND P0, PT, R4, 0x1b, PT ;  /* 0x0000001b0400780c */ /* 0x000fda0003f05270 */
[----:B------:R-:W-:Y:S05]  /*20e0*/  @P0 BRA `(.L_x_7) ;  /* 0x0000000400440947 */ /* 0x000fea0003800000 */
[----:B------:R-:W2:Y:S02]  /*20f0*/  LDG.E.U16 R0, desc[UR36][R2.64] ;  /* 0x0000002402007981 */ /* 0x000ea4000c1e1500 */
[----:B--2---:R-:W-:-:S04]  /*2100*/  I2FP.F32.U32 R0, R0 ;  /* 0x0000000000007245 */ /* 0x004fc80000201000 */
[----:B------:R-:W-:-:S04]  /*2110*/  F2FP.BF16.F32.PACK_AB R0, RZ, R0 ;  /* 0x00000000ff00723e */ /* 0x000fc800000010ff */
[----:B------:R-:W-:Y:S01]  /*2120*/  PRMT R19, R0, 0x7610, R19 ;  /* 0x0000761000137816 */ /* 0x000fe20000000013 */
[----:B------:R-:W-:Y:S06]  /*2130*/  BRA `(.L_x_8) ;  /* 0x00000004009c7947 */ /* 0x000fec0003800000 */
.L_x_22:
[----:B------:R-:W2:Y:S01]  /*2140*/  LDG.E.U8 R2, desc[UR36][R2.64] ;  /* 0x0000002402027981 */ /* 0x000ea2000c1e1100 */
[----:B------:R-:W-:Y:S01]  /*2150*/  BSSY B0, `(.L_x_23) ;  /* 0x0000018000007945 */ /* 0x000fe20003800000 */
[----:B------:R-:W-:Y:S01]  /*2160*/  IMAD.MOV.U32 R0, RZ, RZ, RZ ;  /* 0x000000ffff007224 */ /* 0x000fe200078e00ff */
[----:B--2---:R-:W-:-:S13]  /*2170*/  ISETP.NE.AND P0, PT, R2, RZ, PT ;  /* 0x000000ff0200720c */ /* 0x004fda0003f05270 */
[----:B------:R-:W-:Y:S05]  /*2180*/  @!P0 BRA `(.L_x_24) ;  /* 0x0000000000508947 */ /* 0x000fea0003800000 */
[----:B------:R-:W-:-:S13]  /*2190*/  ISETP.NE.AND P0, PT, R2, 0x80, PT ;  /* 0x000000800200780c */ /* 0x000fda0003f05270 */
[----:B------:R-:W-:Y:S01]  /*21a0*/  @!P0 IMAD.MOV.U32 R0, RZ, RZ, 0x7f800001 ;  /* 0x7f800001ff008424 */ /* 0x000fe200078e00ff */
[----:B------:R-:W-:Y:S06]  /*21b0*/  @!P0 BRA `(.L_x_24) ;  /* 0x0000000000448947 */ /* 0x000fec0003800000 */
[C---:B------:R-:W-:Y:S01]  /*21c0*/  LOP3.LUT P0, R0, R2.reuse, 0x78, RZ, 0xc0, !PT ;  /* 0x0000007802007812 */ /* 0x040fe2000780c0ff */
[----:B------:R-:W-:Y:S01]  /*21d0*/  BSSY B1, `(.L_x_25) ;  /* 0x000000c000017945 */ /* 0x000fe20003800000 */
[----:B------:R-:W-:Y:S02]  /*21e0*/  SHF.R.U32.HI R3, RZ, 0x7, R2 ;  /* 0x00000007ff037819 */ /* 0x000fe40000011602 */
[----:B------:R-:W-:Y:S02]  /*21f0*/  LOP3.LUT R2, R2, 0x7, RZ, 0xc0, !PT ;  /* 0x0000000702027812 */ /* 0x000fe400078ec0ff */
[----:B------:R-:W-:Y:S01]  /*2200*/  SHF.R.U32.HI R0, RZ, 0x3, R0 ;  /* 0x00000003ff007819 */ /* 0x000fe20000011600 */
[----:B------:R-:W-:-:S06]  /*2210*/  IMAD.U32 R4, R3, -0x80000000, RZ ;  /* 0x8000000003047824 */ /* 0x000fcc00078e00ff */
[----:B------:R-:W-:Y:S05]  /*2220*/  @P0 BRA `(.L_x_26) ;  /* 0x0000000000180947 */ /* 0x000fea0003800000 */
[----:B------:R-:W0:Y:S02]  /*2230*/  FLO.U32 R3, R2 ;  /* 0x0000000200037300 */ /* 0x000e2400000e0000 */
[----:B0-----:R-:W-:-:S04]  /*2240*/  IADD3 R3, -R3, 0x1f, RZ ;  /* 0x0000001f03037810 */ /* 0x001fc80007ffe1ff */
[----:B------:R-:W-:Y:S01]  /*2250*/  IADD3 R0, R0, 0x1d, -R3 ;  /* 0x0000001d00007810 */ /* 0x000fe20007ffe803 */
[----:B------:R-:W-:-:S05]  /*2260*/  VIADD R5, R3, 0xffffffe4 ;  /* 0xffffffe403057836 */ /* 0x000fca0000000000 */
[----:B------:R-:W-:-:S04]  /*2270*/  SHF.L.U32 R5, R2, R5, RZ ;  /* 0x0000000502057219 */ /* 0x000fc800000006ff */
[----:B------:R-:W-:-:S07]  /*2280*/  LOP3.LUT R2, R5, 0x7, RZ, 0xc0, !PT ;  /* 0x0000000705027812 */ /* 0x000fce00078ec0ff */
.L_x_26:
[----:B------:R-:W-:Y:S05]  /*2290*/  BSYNC B1 ;  /* 0x0000000000017941 */ /* 0x000fea0003800000 */
.L_x_25:
[----:B------:R-:W-:Y:S01]  /*22a0*/  LEA R3, R0, 0x3b800000, 0x17 ;  /* 0x3b80000000037811 */ /* 0x000fe200078eb8ff */
[----:B------:R-:W-:-:S05]  /*22b0*/  IMAD.SHL.U32 R0, R2, 0x100000, RZ ;  /* 0x0010000002007824 */ /* 0x000fca00078e00ff */
[----:B------:R-:W-:-:S07]  /*22c0*/  LOP3.LUT R0, R3, R0, R4, 0xfe, !PT ;  /* 0x0000000003007212 */ /* 0x000fce00078efe04 */
.L_x_24:
[----:B------:R-:W-:Y:S05]  /*22d0*/  BSYNC B0 ;  /* 0x0000000000007941 */ /* 0x000fea0003800000 */
.L_x_23:
[----:B------:R-:W-:-:S04]  /*22e0*/  F2FP.BF16.F32.PACK_AB R0, RZ, R0 ;  /* 0x00000000ff00723e */ /* 0x000fc800000010ff */
[----:B------:R-:W-:Y:S01]  /*22f0*/  PRMT R19, R0, 0x7610, R19 ;  /* 0x0000761000137816 */ /* 0x000fe20000000013 */
[----:B------:R-:W-:Y:S06]  /*2300*/  BRA `(.L_x_8) ;  /* 0x0000000400287947 */ /* 0x000fec0003800000 */
.L_x_21:
        /* <DEDUP_REMOVED lines=21> */
.L_x_30:
[----:B------:R-:W-:Y:S05]  /*2460*/  BSYNC B1 ;  /* 0x0000000000017941 */ /* 0x000fea0003800000 */
.L_x_29:
[----:B------:R-:W-:Y:S01]  /*2470*/  LEA R3, R0, 0x37800000, 0x17 ;  /* 0x3780000000037811 */ /* 0x000fe200078eb8ff */
[----:B------:R-:W-:-:S05]  /*2480*/  IMAD.SHL.U32 R0, R2, 0x200000, RZ ;  /* 0x0020000002007824 */ /* 0x000fca00078e00ff */
[----:B------:R-:W-:-:S07]  /*2490*/  LOP3.LUT R0, R3, R0, R4, 0xfe, !PT ;  /* 0x0000000003007212 */ /* 0x000fce00078efe04 */
.L_x_28:
[----:B------:R-:W-:Y:S05]  /*24a0*/  BSYNC B0 ;  /* 0x0000000000007941 */ /* 0x000fea0003800000 */
.L_x_27:
[----:B------:R-:W-:-:S04]  /*24b0*/  F2FP.BF16.F32.PACK_AB R0, RZ, R0 ;  /* 0x00000000ff00723e */ /* 0x000fc800000010ff */
[----:B------:R-:W-:Y:S01]  /*24c0*/  PRMT R19, R0, 0x7610, R19 ;  /* 0x0000761000137816 */ /* 0x000fe20000000013 */
[----:B------:R-:W-:Y:S06]  /*24d0*/  BRA `(.L_x_8) ;  /* 0x0000000000b47947 */ /* 0x000fec0003800000 */
.L_x_20:
[----:B------:R-:W-:-:S13]  /*24e0*/  ISETP.NE.AND P0, PT, R4, 0x1c, PT ;  /* 0x0000001c0400780c */ /* 0x000fda0003f05270 */
[----:B------:R-:W-:Y:S05]  /*24f0*/  @!P0 BRA `(.L_x_31) ;  /* 0x00000000009c8947 */ /* 0x000fea0003800000 */
[----:B------:R-:W-:-:S13]  /*2500*/  ISETP.NE.AND P0, PT, R4, 0x1d, PT ;  /* 0x0000001d0400780c */ /* 0x000fda0003f05270 */
[----:B------:R-:W-:Y:S05]  /*2510*/  @!P0 BRA `(.L_x_32) ;  /* 0x0000000000808947 */ /* 0x000fea0003800000 */
[----:B------:R-:W-:-:S13]  /*2520*/  ISETP.NE.AND P0, PT, R4, 0x2c, PT ;  /* 0x0000002c0400780c */ /* 0x000fda0003f05270 */
[----:B------:R-:W-:Y:S05]  /*2530*/  @P0 BRA `(.L_x_7) ;  /* 0x0000000000300947 */ /* 0x000fea0003800000 */
[----:B------:R-:W2:Y:S01]  /*2540*/  LDG.E.U8 R2, desc[UR36][R2.64] ;  /* 0x0000002402027981 */ /* 0x000ea2000c1e1100 */
[----:B------:R-:W-:Y:S01]  /*2550*/  BSSY B0, `(.L_x_33) ;  /* 0x0000007000007945 */ /* 0x000fe20003800000 */
[----:B------:R-:W-:Y:S01]  /*2560*/  IMAD.MOV.U32 R0, RZ, RZ, 0x400000 ;  /* 0x00400000ff007424 */ /* 0x000fe200078e00ff */
[----:B--2---:R-:W-:-:S13]  /*2570*/  ISETP.NE.AND P0, PT, R2, RZ, PT ;  /* 0x000000ff0200720c */ /* 0x004fda0003f05270 */
[----:B------:R-:W-:Y:S05]  /*2580*/  @!P0 BRA `(.L_x_34) ;  /* 0x00000000000c8947 */ /* 0x000fea0003800000 */
[----:B------:R-:W-:-:S13]  /*2590*/  ISETP.NE.AND P0, PT, R2, 0xff, PT ;  /* 0x000000ff0200780c */ /* 0x000fda0003f05270 */
[----:B------:R-:W-:Y:S02]  /*25a0*/  @!P0 IMAD.MOV.U32 R0, RZ, RZ, 0x7f800001 ;  /* 0x7f800001ff008424 */ /* 0x000fe400078e00ff */
[----:B------:R-:W-:-:S07]  /*25b0*/  @P0 IMAD.SHL.U32 R0, R2, 0x800000, RZ ;  /* 0x0080000002000824 */ /* 0x000fce00078e00ff */
.L_x_34:
[----:B------:R-:W-:Y:S05]  /*25c0*/  BSYNC B0 ;  /* 0x0000000000007941 */ /* 0x000fea0003800000 */
.L_x_33:
[----:B------:R-:W-:-:S04]  /*25d0*/  F2FP.BF16.F32.PACK_AB R0, RZ, R0 ;  /* 0x00000000ff00723e */ /* 0x000fc800000010ff */
[----:B------:R-:W-:Y:S01]  /*25e0*/  PRMT R19, R0, 0x7610, R19 ;  /* 0x0000761000137816 */ /* 0x000fe20000000013 */
[----:B------:R-:W-:Y:S06]  /*25f0*/  BRA `(.L_x_8) ;  /* 0x00000000006c7947 */ /* 0x000fec0003800000 */
.L_x_7:
[----:B------:R-:W-:Y:S01]  /*2600*/  MOV R2, 0x0 ;  /* 0x0000000000027802 */ /* 0x000fe20000000f00 */
[----:B------:R-:W-:Y:S01]  /*2610*/  ULDC.64 UR4, c[0x4][0x128] ;  /* 0x01004a0000047ab9 */ /* 0x000fe20000000a00 */
[----:B------:R-:W-:Y:S01]  /*2620*/  ULDC.64 UR6, c[0x4][0x38] ;  /* 0x01000e0000067ab9 */ /* 0x000fe20000000a00 */
[----:B------:R-:W-:Y:S02]  /*2630*/  IMAD.U32 R4, RZ, RZ, UR4 ;  /* 0x00000004ff047e24 */ /* 0x000fe4000f8e00ff */
[----:B------:R-:W-:Y:S01]  /*2640*/  IMAD.U32 R5, RZ, RZ, UR5 ;  /* 0x00000005ff057e24 */ /* 0x000fe2000f8e00ff */
[----:B------:R-:W0:Y:S01]  /*2650*/  LDC.64 R2, c[0x4][R2] ;  /* 0x0100000002027b82 */ /* 0x000e220000000a00 */
[----:B------:R-:W-:Y:S01]  /*2660*/  ULDC.64 UR4, c[0x4][0x130] ;  /* 0x01004c0000047ab9 */ /* 0x000fe20000000a00 */
[----:B------:R-:W-:Y:S02]  /*2670*/  IMAD.U32 R10, RZ, RZ, UR6 ;  /* 0x00000006ff0a7e24 */ /* 0x000fe4000f8e00ff */
[----:B------:R-:W-:-:S02]  /*2680*/  IMAD.U32 R6, RZ, RZ, UR4 ;  /* 0x00000004ff067e24 */ /* 0x000fc4000f8e00ff */
[----:B------:R-:W-:Y:S02]  /*2690*/  IMAD.U32 R7, RZ, RZ, UR5 ;  /* 0x00000005ff077e24 */ /* 0x000fe4000f8e00ff */
[----:B------:R-:W-:Y:S02]  /*26a0*/  IMAD.U32 R11, RZ, RZ, UR7 ;  /* 0x00000007ff0b7e24 */ /* 0x000fe4000f8e00ff */
[----:B------:R-:W-:Y:S02]  /*26b0*/  IMAD.MOV.U32 R8, RZ, RZ, 0x4e ;  /* 0x0000004eff087424 */ /* 0x000fe400078e00ff */
[----:B------:R-:W-:Y:S02]  /*26c0*/  IMAD.MOV.U32 R12, RZ, RZ, 0x1 ;  /* 0x00000001ff0c7424 */ /* 0x000fe400078e00ff */
[----:B------:R-:W-:-:S07]  /*26d0*/  IMAD.MOV.U32 R13, RZ, RZ, RZ ;  /* 0x000000ffff0d7224 */ /* 0x000fce00078e00ff */
[----:B------:R-:W-:-:S07]  /*26e0*/  LEPC R20, `(.L_x_35) ;  /* 0x000000001014794e */ /* 0x000fce0000000000 */
[----:B0-----:R-:W-:Y:S05]  /*26f0*/  CALL.ABS.NOINC R2 ;  /* 0x0000000002007343 */ /* 0x001fea0003c00000 */
.L_x_35:
[----:B------:R-:W-:Y:S01]  /*2700*/  PRMT R19, RZ, 0x7610, R19 ;  /* 0x00007610ff137816 */ /* 0x000fe20000000013 */
[----:B------:R-:W-:Y:S06]  /*2710*/  BRA `(.L_x_8) ;  /* 0x0000000000247947 */ /* 0x000fec0003800000 */
.L_x_32:
[----:B------:R-:W2:Y:S02]  /*2720*/  LDG.E.64 R2, desc[UR36][R2.64] ;  /* 0x0000002402027981 */ /* 0x000ea4000c1e1b00 */
[----:B--2---:R-:W0:Y:S02]  /*2730*/  I2F.U64 R0, R2 ;  /* 0x0000000200007312 */ /* 0x004e240000301000 */
[----:B0-----:R-:W-:-:S04]  /*2740*/  F2FP.BF16.F32.PACK_AB R0, RZ, R0 ;  /* 0x00000000ff00723e */ /* 0x001fc800000010ff */
[----:B------:R-:W-:Y:S01]  /*2750*/  PRMT R19, R0, 0x7610, R19 ;  /* 0x0000761000137816 */ /* 0x000fe20000000013 */
[----:B------:R-:W-:Y:S06]  /*2760*/  BRA `(.L_x_8) ;  /* 0x0000000000107947 */ /* 0x000fec0003800000 */
.L_x_31:
[----:B------:R-:W2:Y:S02]  /*2770*/  LDG.E R2, desc[UR36][R2.64] ;  /* 0x0000002402027981 */ /* 0x000ea4000c1e1900 */
[----:B--2---:R-:W-:-:S04]  /*2780*/  I2FP.F32.U32 R0, R2 ;  /* 0x0000000200007245 */ /* 0x004fc80000201000 */
[----:B------:R-:W-:-:S04]  /*2790*/  F2FP.BF16.F32.PACK_AB R0, RZ, R0 ;  /* 0x00000000ff00723e */ /* 0x000fc800000010ff */
[----:B------:R-:W-:-:S07]  /*27a0*/  PRMT R19, R0, 0x7610, R19 ;  /* 0x0000761000137816 */ /* 0x000fce0000000013 */
.L_x_8:
[----:B------:R-:W1:Y:S01]  /*27b0*/  LDC.U8 R4, c[0x0][0x4aa] ;  /* 0x00012a80ff047b82 */ /* 0x000e620000000000 */
[----:B------:R-:W-:Y:S02]  /*27c0*/  ULDC.64 UR4, c[0x0][0x488] ;  /* 0x0001220000047ab9 */ /* 0x000fe40000000a00 */
[----:B0-----:R-:W-:-:S05]  /*27d0*/  IADD3 R2, P1, R22, UR4, RZ ;  /* 0x0000000416027c10 */ /* 0x001fca000ff3e0ff */
[----:B------:R-:W-:Y:S01]  /*27e0*/  IMAD.X R3, RZ, RZ, UR5, P1 ;  /* 0x00000005ff037e24 */ /* 0x000fe200088e06ff */
[----:B-1----:R-:W-:-:S04]  /*27f0*/  PRMT R0, R4, 0x9910, RZ ;  /* 0x0000991004007816 */ /* 0x002fc800000000ff */
        /* <DEDUP_REMOVED lines=12> */
[----:B0-----:R-:W-:Y:S01]  /*28c0*/  F2FP.BF16.F32.PACK_AB R0, RZ, R0 ;  /* 0x00000000ff00723e */ /* 0x001fe200000010ff */
[----:B------:R-:W-:Y:S06]  /*28d0*/  BRA `(.L_x_41) ;  /* 0x0000000c00a07947 */ /* 0x000fec0003800000 */
.L_x_39:
[----:B------:R-:W2:Y:S02]  /*28e0*/  LDG.E.U8 R2, desc[UR36][R2.64] ;  /* 0x0000002402027981 */ /* 0x000ea4000c1e1100 */
[----:B--2---:R-:W-:-:S04]  /*28f0*/  I2FP.F32.U32 R0, R2 ;  /* 0x0000000200007245 */ /* 0x004fc80000201000 */
[----:B------:R-:W-:Y:S01]  /*2900*/  F2FP.BF16.F32.PACK_AB R0, RZ, R0 ;  /* 0x00000000ff00723e */ /* 0x000fe200000010ff */
[----:B------:R-:W-:Y:S06]  /*2910*/  BRA `(.L_x_41) ;  /* 0x0000000c00907947 */ /* 0x000fec0003800000 */
.L_x_38:
        /* <DEDUP_REMOVED lines=8> */
[----:B0-----:R-:W-:Y:S01]  /*29a0*/  F2FP.BF16.F32.PACK_AB R0, RZ, R0 ;  /* 0x00000000ff00723e */ /* 0x001fe200000010ff */
[----:B------:R-:W-:Y:S06]  /*29b0*/  BRA `(.L_x_41) ;  /* 0x0000000c00687947 */ /* 0x000fec0003800000 */
.L_x_43:
[----:B------:R-:W2:Y:S02]  /*29c0*/  LDG.E R2, desc[UR36][R2.64] ;  /* 0x0000002402027981 */ /* 0x000ea4000c1e1900 */
[----:B--2---:R-:W-:-:S04]  /*29d0*/  I2FP.F32.S32 R0, R2 ;  /* 0x0000000200007245 */ /* 0x004fc80000201400 */
[----:B------:R-:W-:Y:S01]  /*29e0*/  F2FP.BF16.F32.PACK_AB R0, RZ, R0 ;  /* 0x00000000ff00723e */ /* 0x000fe200000010ff */
[----:B------:R-:W-:Y:S06]  /*29f0*/  BRA `(.L_x_41) ;  /* 0x0000000c00587947 */ /* 0x000fec0003800000 */
.L_x_42:
[----:B------:R-:W2:Y:S02]  /*2a00*/  LDG.E.U16 R2, desc[UR36][R2.64] ;  /* 0x0000002402027981 */ /* 0x000ea4000c1e1500 */
[----:B--2---:R-:W0:Y:S02]  /*2a10*/  I2F.S16 R0, R2 ;  /* 0x0000000200007306 */ /* 0x004e240000101400 */
[----:B0-----:R-:W-:Y:S01]  /*2a20*/  F2FP.BF16.F32.PACK_AB R0, RZ, R0 ;  /* 0x00000000ff00723e */ /* 0x001fe200000010ff */
[----:B------:R-:W-:Y:S06]  /*2a30*/  BRA `(.L_x_41) ;  /* 0x0000000c00487947 */ /* 0x000fec0003800000 */
.L_x_37:
        /* <DEDUP_REMOVED lines=9> */
.L_x_45:
[----:B------:R-:W2:Y:S02]  /*2ad0*/  LDG.E.U16 R0, desc[UR36][R2.64] ;  /* 0x0000002402007981 */ /* 0x000ea4000c1e1500 */
[----:B--2---:R-:W-:-:S05]  /*2ae0*/  HADD2.F32 R0, -RZ, R0.H0_H0 ;  /* 0x20000000ff007230 */ /* 0x004fca0000004100 */
[----:B------:R-:W-:Y:S01]  /*2af0*/  F2FP.BF16.F32.PACK_AB R0, RZ, R0 ;  /* 0x00000000ff00723e */ /* 0x000fe200000010ff */
[----:B------:R-:W-:Y:S06]  /*2b00*/  BRA `(.L_x_41) ;  /* 0x0000000c00147947 */ /* 0x000fec0003800000 */
.L_x_44:
        /* <DEDUP_REMOVED lines=9> */
.L_x_47:
[----:B------:R-:W2:Y:S02]  /*2ba0*/  LDG.E.U16 R2, desc[UR36][R2.64] ;  /* 0x0000002402027981 */ /* 0x000ea4000c1e1500 */
[----:B--2---:R-:W-:-:S05]  /*2bb0*/  HADD2.F32 R0, -RZ, R2.H0_H0 ;  /* 0x20000002ff007230 */ /* 0x004fca0000004100 */
[----:B------:R-:W-:Y:S01]  /*2bc0*/  F2FP.BF16.F32.PACK_AB R0, RZ, R0 ;  /* 0x00000000ff00723e */ /* 0x000fe200000010ff */
[----:B------:R-:W-:Y:S06]  /*2bd0*/  BRA `(.L_x_41) ;  /* 0x0000000800e07947 */ /* 0x000fec0003800000 */
.L_x_46:
[----:B------:R-:W2:Y:S01]  /*2be0*/  LDG.E.64 R2, desc[UR36][R2.64] ;  /* 0x0000002402027981 */ /* 0x000ea2000c1e1b00 */
[----:B------:R-:W-:Y:S01]  /*2bf0*/  UMOV UR4, 0xf0000000 ;  /* 0xf000000000047882 */ /* 0x000fe20000000000 */
[----:B------:R-:W-:Y:S01]  /*2c00*/  UMOV UR5, 0x380fffff ;  /* 0x380fffff00057882 */ /* 0x000fe20000000000 */
[----:B--2---:R-:W0:Y:S01]  /*2c10*/  F2F.F32.F64 R0, R2 ;  /* 0x0000000200007310 */ /* 0x004e220000301000 */
[----:B------:R-:W-:-:S14]  /*2c20*/  DSETP.GEU.AND P0, PT, |R2|, UR4, PT ;  /* 0x0000000402007e2a */ /* 0x000fdc000bf0e200 */
[----:B0-----:R-:W-:-:S05]  /*2c30*/  @!P0 FMUL R0, R0, 1.175494350822287508e-38 ;  /* 0x0080000000008820 */ /* 0x001fca0000400000 */
[----:B------:R-:W-:Y:S01]  /*2c40*/  F2FP.BF16.F32.PACK_AB R0, RZ, R0 ;  /* 0x00000000ff00723e */ /* 0x000fe200000010ff */
[----:B------:R-:W-:Y:S06]  /*2c50*/  BRA `(.L_x_41) ;  /* 0x0000000800c07947 */ /* 0x000fec0003800000 */
.L_x_36:
        /* <DEDUP_REMOVED lines=11> */
[----:B------:R-:W-:Y:S01]  /*2d10*/  F2FP.BF16.F32.PACK_AB R0, RZ, R0 ;  /* 0x00000000ff00723e */ /* 0x000fe200000010ff */
[----:B------:R-:W-:Y:S06]  /*2d20*/  BRA `(.L_x_41) ;  /* 0x00000008008c7947 */ /* 0x000fec0003800000 */
.L_x_50:
        /* <DEDUP_REMOVED lines=8> */
.L_x_49:
        /* <DEDUP_REMOVED lines=28> */
.L_x_52:
        /* <DEDUP_REMOVED lines=15> */
.L_x_51:
[----:B------:R0:W5:Y:S01]  /*3060*/  LDG.E.U16 R0, desc[UR36][R2.64] ;  /* 0x0000002402007981 */ /* 0x000162000c1e1500 */
[----:B------:R-:W-:Y:S05]  /*3070*/  BRA `(.L_x_41) ;  /* 0x0000000400b87947 */ /* 0x000fea0003800000 */
.L_x_48:
        /* <DEDUP_REMOVED lines=10> */
[----:B------:R-:W-:Y:S01]  /*3120*/  F2FP.BF16.F32.PACK_AB R0, RZ, R0 ;  /* 0x00000000ff00723e */ /* 0x000fe200000010ff */
[----:B------:R-:W-:Y:S06]  /*3130*/  BRA `(.L_x_41) ;  /* 0x0000000400887947 */ /* 0x000fec0003800000 */
.L_x_55:
        /* <DEDUP_REMOVED lines=21> */
.L_x_59:
[----:B------:R-:W-:Y:S05]  /*3290*/  BSYNC B1 ;  /* 0x0000000000017941 */ /* 0x000fea0003800000 */
.L_x_58:
[----:B------:R-:W-:Y:S01]  /*32a0*/  LEA R3, R0, 0x3b800000, 0x17 ;  /* 0x3b80000000037811 */ /* 0x000fe200078eb8ff */
[----:B------:R-:W-:-:S05]  /*32b0*/  IMAD.SHL.U32 R0, R2, 0x100000, RZ ;  /* 0x0010000002007824 */ /* 0x000fca00078e00ff */
[----:B------:R-:W-:-:S07]  /*32c0*/  LOP3.LUT R0, R3, R0, R4, 0xfe, !PT ;  /* 0x0000000003007212 */ /* 0x000fce00078efe04 */
.L_x_57:
[----:B------:R-:W-:Y:S05]  /*32d0*/  BSYNC B0 ;  /* 0x0000000000007941 */ /* 0x000fea0003800000 */
.L_x_56:
[----:B------:R-:W-:Y:S01]  /*32e0*/  F2FP.BF16.F32.PACK_AB R0, RZ, R0 ;  /* 0x00000000ff00723e */ /* 0x000fe200000010ff */
[----:B------:R-:W-:Y:S06]  /*32f0*/  BRA `(.L_x_41) ;  /* 0x0000000400187947 */ /* 0x000fec0003800000 */
.L_x_54:
        /* <DEDUP_REMOVED lines=21> */
.L_x_63:
[----:B------:R-:W-:Y:S05]  /*3450*/  BSYNC B1 ;  /* 0x0000000000017941 */ /* 0x000fea0003800000 */
.L_x_62:
[----:B------:R-:W-:Y:S01]  /*3460*/  LEA R3, R0, 0x37800000, 0x17 ;  /* 0x3780000000037811 */ /* 0x000fe200078eb8ff */
[----:B------:R-:W-:-:S05]  /*3470*/  IMAD.SHL.U32 R0, R2, 0x200000, RZ ;  /* 0x0020000002007824 */ /* 0x000fca00078e00ff */
[----:B------:R-:W-:-:S07]  /*3480*/  LOP3.LUT R0, R3, R0, R4, 0xfe, !PT ;  /* 0x0000000003007212 */ /* 0x000fce00078efe04 */
.L_x_61:
[----:B------:R-:W-:Y:S05]  /*3490*/  BSYNC B0 ;  /* 0x0000000000007941 */ /* 0x000fea0003800000 */
.L_x_60:
[----:B------:R-:W-:Y:S01]  /*34a0*/  F2FP.BF16.F32.PACK_AB R0, RZ, R0 ;  /* 0x00000000ff00723e */ /* 0x000fe200000010ff */
[----:B------:R-:W-:Y:S06]  /*34b0*/  BRA `(.L_x_41) ;  /* 0x0000000000a87947 */ /* 0x000fec0003800000 */
.L_x_53:
        /* <DEDUP_REMOVED lines=14> */
.L_x_67:
[----:B------:R-:W-:Y:S05]  /*35a0*/  BSYNC B0 ;  /* 0x0000000000007941 */ /* 0x000fea0003800000 */
.L_x_66:
[----:B------:R-:W-:Y:S01]  /*35b0*/  F2FP.BF16.F32.PACK_AB R0, RZ, R0 ;  /* 0x00000000ff00723e */ /* 0x000fe200000010ff */
[----:B------:R-:W-:Y:S06]  /*35c0*/  BRA `(.L_x_41) ;  /* 0x0000000000647947 */ /* 0x000fec0003800000 */
.L_x_40:
        /* <DEDUP_REMOVED lines=15> */
[----:B0----5:R-:W-:Y:S05]  /*36c0*/  CALL.ABS.NOINC R2 ;  /* 0x0000000002007343 */ /* 0x021fea0003c00000 */
.L_x_68:
[----:B------:R-:W-:Y:S01]  /*36d0*/  PRMT R0, RZ, 0x7610, R0 ;  /* 0x00007610ff007816 */ /* 0x000fe20000000000 */
[----:B------:R-:W-:Y:S06]  /*36e0*/  BRA `(.L_x_41) ;  /* 0x00000000001c7947 */ /* 0x000fec0003800000 */
.L_x_65:
[----:B------:R-:W2:Y:S02]  /*36f0*/  LDG.E.64 R2, desc[UR36][R2.64] ;  /* 0x0000002402027981 */ /* 0x000ea4000c1e1b00 */
[----:B--2---:R-:W0:Y:S02]  /*3700*/  I2F.U64 R0, R2 ;  /* 0x0000000200007312 */ /* 0x004e240000301000 */
[----:B0-----:R-:W-:Y:S01]  /*3710*/  F2FP.BF16.F32.PACK_AB R0, RZ, R0 ;  /* 0x00000000ff00723e */ /* 0x001fe200000010ff */
[----:B------:R-:W-:Y:S06]  /*3720*/  BRA `(.L_x_41) ;  /* 0x00000000000c7947 */ /* 0x000fec0003800000 */
.L_x_64:
[----:B------:R-:W2:Y:S02]  /*3730*/  LDG.E R2, desc[UR36][R2.64] ;  /* 0x0000002402027981 */ /* 0x000ea4000c1e1900 */
[----:B--2---:R-:W-:-:S04]  /*3740*/  I2FP.F32.U32 R0, R2 ;  /* 0x0000000200007245 */ /* 0x004fc80000201000 */
[----:B------:R-:W-:-:S07]  /*3750*/  F2FP.BF16.F32.PACK_AB R0, RZ, R0 ;  /* 0x00000000ff00723e */ /* 0x000fce00000010ff */
.L_x_41:
[----:B------:R-:W-:Y:S01]  /*3760*/  ULDC.U8 UR4, c[0x0][0x49c] ;  /* 0x0001270000047ab9 */ /* 0x000fe20000000000 */
[----:B-----5:R-:W-:Y:S01]  /*3770*/  IMAD.U32 R19, R19, 0x10000, RZ ;  /* 0x0001000013137824 */ /* 0x020fe200078e00ff */
[----:B------:R-:W-:Y:S01]  /*3780*/  ISETP.NE.AND P0, PT, RZ, UR4, PT ;  /* 0x00000004ff007c0c */ /* 0x000fe2000bf05270 */
[----:B------:R-:W-:-:S12]  /*3790*/  IMAD.U32 R4, R0, 0x10000, RZ ;  /* 0x0001000000047824 */ /* 0x000fd800078e00ff */
[----:B------:R-:W-:Y:S05]  /*37a0*/  @!P0 BRA `(.L_x_69) ;  /* 0x0000000000348947 */ /* 0x000fea0003800000 */
[----:B------:R-:W-:-:S13]  /*37b0*/  FSETP.GTU.FTZ.AND P0, PT, R4, RZ, PT ;  /* 0x000000ff0400720b */ /* 0x000fda0003f1c000 */
[----:B0-----:R-:W0:Y:S08]  /*37c0*/  @P0 LDC R2, c[0x0][0x494] ;  /* 0x00012500ff020b82 */ /* 0x001e300000000800 */
[----:B------:R-:W1:Y:S08]  /*37d0*/  @!P0 LDC R0, c[0x0][0x498] ;  /* 0x00012600ff008b82 */ /* 0x000e700000000800 */
[----:B------:R-:W2:Y:S01]  /*37e0*/  @!P0 LDC R3, c[0x0][0x490] ;  /* 0x00012400ff038b82 */ /* 0x000ea20000000800 */
[----:B0-----:R-:W-:-:S05]  /*37f0*/  @P0 FMUL.FTZ R2, R19, R2 ;  /* 0x0000000213020220 */ /* 0x001fca0000410000 */
[----:B------:R-:W-:Y:S01]  /*3800*/  @P0 F2FP.BF16.F32.PACK_AB R2, RZ, R2 ;  /* 0x00000002ff02023e */ /* 0x000fe200000010ff */
[----:B-1----:R-:W-:Y:S01]  /*3810*/  @!P0 FMUL.FTZ R0, R19, R0 ;  /* 0x0000000013008220 */ /* 0x002fe20000410000 */
[----:B--2---:R-:W-:-:S04]  /*3820*/  @!P0 FADD.FTZ R3, R4, R3 ;  /* 0x0000000304038221 */ /* 0x004fc80000010000 */
[----:B------:R-:W-:Y:S01]  /*3830*/  @!P0 FMUL.FTZ R0, R0, R3 ;  /* 0x0000000300008220 */ /* 0x000fe20000410000 */
[----:B------:R-:W-:-:S04]  /*3840*/  @P0 PRMT R3, R2, 0x7610, R3 ;  /* 0x0000761002030816 */ /* 0x000fc80000000003 */
[----:B------:R-:W-:-:S04]  /*3850*/  @!P0 F2FP.BF16.F32.PACK_AB R0, RZ, R0 ;  /* 0x00000000ff00823e */ /* 0x000fc800000010ff */
[----:B------:R-:W-:Y:S01]  /*3860*/  @!P0 PRMT R3, R0, 0x7610, R3 ;  /* 0x0000761000038816 */ /* 0x000fe20000000003 */
[----:B------:R-:W-:Y:S06]  /*3870*/  BRA `(.L_x_70) ;  /* 0x0000000000347947 */ /* 0x000fec0003800000 */
.L_x_69:
[----:B------:R-:W-:-:S13]  /*3880*/  FSETP.GTU.FTZ.AND P0, PT, R4, RZ, PT ;  /* 0x000000ff0400720b */ /* 0x000fda0003f1c000 */
[----:B------:R-:W1:Y:S08]  /*3890*/  @!P0 LDC R5, c[0x0][0x498] ;  /* 0x00012600ff058b82 */ /* 0x000e700000000800 */
[----:B------:R-:W2:Y:S08]  /*38a0*/  @!P0 LDC R7, c[0x0][0x490] ;  /* 0x00012400ff078b82 */ /* 0x000eb00000000800 */
[----:B------:R-:W3:Y:S01]  /*38b0*/  @P0 LDC R6, c[0x0][0x494] ;  /* 0x00012500ff060b82 */ /* 0x000ee20000000800 */
[----:B-1----:R-:W-:-:S04]  /*38c0*/  @!P0 FMUL.FTZ R0, R4, R5 ;  /* 0x0000000504008220 */ /* 0x002fc80000410000 */
[----:B0-----:R-:W-:Y:S01]  /*38d0*/  @!P0 FMUL.FTZ R2, R0, 1.4426950216293334961 ;  /* 0x3fb8aa3b00028820 */ /* 0x001fe20000410000 */
[----:B------:R-:W-:-:S03]  /*38e0*/  @!P0 FMUL.FTZ R0, R19, R5 ;  /* 0x0000000513008220 */ /* 0x000fc60000410000 */
[----:B------:R-:W0:Y:S01]  /*38f0*/  @!P0 MUFU.EX2 R3, R2 ;  /* 0x0000000200038308 */ /* 0x000e220000000800 */
[----:B--2---:R-:W-:Y:S01]  /*3900*/  @!P0 FMUL.FTZ R0, R0, R7 ;  /* 0x0000000700008220 */ /* 0x004fe20000410000 */
[----:B---3--:R-:W-:-:S03]  /*3910*/  @P0 FMUL.FTZ R4, R19, R6 ;  /* 0x0000000613040220 */ /* 0x008fc60000410000 */
[----:B0-----:R-:W-:-:S05]  /*3920*/  @!P0 FMUL.FTZ R4, R0, R3 ;  /* 0x0000000300048220 */ /* 0x001fca0000410000 */
[----:B------:R-:W-:-:S04]  /*3930*/  F2FP.BF16.F32.PACK_AB R4, RZ, R4 ;  /* 0x00000004ff04723e */ /* 0x000fc800000010ff */
[----:B------:R-:W-:-:S07]  /*3940*/  PRMT R3, R4, 0x7610, R3 ;  /* 0x0000761004037816 */ /* 0x000fce0000000003 */
.L_x_70:
[----:B------:R-:W0:Y:S02]  /*3950*/  LDC.U8 R2, c[0x0][0x4a8] ;  /* 0x00012a00ff027b82 */ /* 0x000e240000000000 */
        /* <DEDUP_REMOVED lines=11> */
[----:B------:R-:W-:-:S06]  /*3a10*/  IMAD.U32 R3, R3, 0x10000, RZ ;  /* 0x0001000003037824 */ /* 0x000fcc00078e00ff */
[----:B------:R-:W0:Y:S02]  /*3a20*/  F2I.FTZ.TRUNC.NTZ R3, R3 ;  /* 0x0000000300037305 */ /* 0x000e24000021f100 */
[----:B0-----:R0:W-:Y:S01]  /*3a30*/  STG.E.U8 desc[UR36][R16.64], R3 ;  /* 0x0000000310007986 */ /* 0x0011e2000c101124 */
[----:B------:R-:W-:Y:S05]  /*3a40*/  BRA `(.L_x_76) ;  /* 0x0000000c00947947 */ /* 0x000fea0003800000 */
.L_x_74:
[----:B------:R-:W-:-:S06]  /*3a50*/  IMAD.U32 R3, R3, 0x10000, RZ ;  /* 0x0001000003037824 */ /* 0x000fcc00078e00ff */
[----:B------:R-:W0:Y:S02]  /*3a60*/  F2I.S64.TRUNC R2, R3 ;  /* 0x0000000300027311 */ /* 0x000e24000020d900 */
[----:B0-----:R0:W-:Y:S01]  /*3a70*/  STG.E.U8 desc[UR36][R16.64], R2 ;  /* 0x0000000210007986 */ /* 0x0011e2000c101124 */
[----:B------:R-:W-:Y:S05]  /*3a80*/  BRA `(.L_x_76) ;  /* 0x0000000c00847947 */ /* 0x000fea0003800000 */
.L_x_73:
[----:B------:R-:W-:-:S13]  /*3a90*/  ISETP.NE.AND P0, PT, R0, 0x2, PT ;  /* 0x000000020000780c */ /* 0x000fda0003f05270 */
[----:B------:R-:W-:Y:S05]  /*3aa0*/  @!P0 BRA `(.L_x_77) ;  /* 0x0000000000308947 */ /* 0x000fea0003800000 */
[----:B------:R-:W-:-:S13]  /*3ab0*/  ISETP.NE.AND P0, PT, R0, 0x3, PT ;  /* 0x000000030000780c */ /* 0x000fda0003f05270 */
[----:B------:R-:W-:Y:S05]  /*3ac0*/  @!P0 BRA `(.L_x_78) ;  /* 0x0000000000188947 */ /* 0x000fea0003800000 */
[----:B------:R-:W-:-:S13]  /*3ad0*/  ISETP.NE.AND P0, PT, R0, 0x4, PT ;  /* 0x000000040000780c */ /* 0x000fda0003f05270 */
[----:B------:R-:W-:Y:S05]  /*3ae0*/  @P0 BRA `(.L_x_75) ;  /* 0x0000000c000c0947 */ /* 0x000fea0003800000 */
[----:B------:R-:W-:-:S06]  /*3af0*/  IMAD.U32 R3, R3, 0x10000, RZ ;  /* 0x0001000003037824 */ /* 0x000fcc00078e00ff */
[----:B------:R-:W0:Y:S02]  /*3b00*/  F2I.S64.TRUNC R2, R3 ;  /* 0x0000000300027311 */ /* 0x000e24000020d900 */
[----:B0-----:R0:W-:Y:S01]  /*3b10*/  STG.E.64 desc[UR36][R16.64], R2 ;  /* 0x0000000210007986 */ /* 0x0011e2000c101b24 */
[----:B------:R-:W-:Y:S05]  /*3b20*/  BRA `(.L_x_76) ;  /* 0x0000000c005c7947 */ /* 0x000fea0003800000 */
.L_x_78:
[----:B------:R-:W-:-:S06]  /*3b30*/  IMAD.U32 R3, R3, 0x10000, RZ ;  /* 0x0001000003037824 */ /* 0x000fcc00078e00ff */
[----:B------:R-:W0:Y:S02]  /*3b40*/  F2I.FTZ.TRUNC.NTZ R3, R3 ;  /* 0x0000000300037305 */ /* 0x000e24000021f100 */
[----:B0-----:R0:W-:Y:S01]  /*3b50*/  STG.E desc[UR36][R16.64], R3 ;  /* 0x0000000310007986 */ /* 0x0011e2000c101924 */
[----:B------:R-:W-:Y:S05]  /*3b60*/  BRA `(.L_x_76) ;  /* 0x0000000c004c7947 */ /* 0x000fea0003800000 */
.L_x_77:
[----:B------:R-:W-:-:S06]  /*3b70*/  IMAD.U32 R3, R3, 0x10000, RZ ;  /* 0x0001000003037824 */ /* 0x000fcc00078e00ff */
[----:B------:R-:W0:Y:S02]  /*3b80*/  F2I.FTZ.TRUNC.NTZ R3, R3 ;  /* 0x0000000300037305 */ /* 0x000e24000021f100 */
[----:B0-----:R0:W-:Y:S01]  /*3b90*/  STG.E.U16 desc[UR36][R16.64], R3 ;  /* 0x0000000310007986 */ /* 0x0011e2000c101524 */
[----:B------:R-:W-:Y:S05]  /*3ba0*/  BRA `(.L_x_76) ;  /* 0x0000000c003c7947 */ /* 0x000fea0003800000 */
.L_x_72:
[----:B------:R-:W-:-:S13]  /*3bb0*/  ISETP.GT.AND P0, PT, R0, 0x6, PT ;  /* 0x000000060000780c */ /* 0x000fda0003f04270 */
[----:B------:R-:W-:Y:S05]  /*3bc0*/  @P0 BRA `(.L_x_79) ;  /* 0x00000000002c0947 */ /* 0x000fea0003800000 */
[----:B------:R-:W-:-:S13]  /*3bd0*/  ISETP.NE.AND P0, PT, R0, 0x5, PT ;  /* 0x000000050000780c */ /* 0x000fda0003f05270 */
[----:B------:R-:W-:Y:S05]  /*3be0*/  @!P0 BRA `(.L_x_80) ;  /* 0x0000000000148947 */ /* 0x000fea0003800000 */
[----:B------:R-:W-:-:S13]  /*3bf0*/  ISETP.NE.AND P0, PT, R0, 0x6, PT ;  /* 0x000000060000780c */ /* 0x000fda0003f05270 */
[----:B------:R-:W-:Y:S05]  /*3c00*/  @P0 BRA `(.L_x_75) ;  /* 0x0000000800c40947 */ /* 0x000fea0003800000 */
[----:B------:R-:W-:-:S05]  /*3c10*/  IMAD.U32 R3, R3, 0x10000, RZ ;  /* 0x0001000003037824 */ /* 0x000fca00078e00ff */
[----:B------:R0:W-:Y:S01]  /*3c20*/  STG.E desc[UR36][R16.64], R3 ;  /* 0x0000000310007986 */ /* 0x0001e2000c101924 */
[----:B------:R-:W-:Y:S05]  /*3c30*/  BRA `(.L_x_76) ;  /* 0x0000000c00187947 */ /* 0x000fea0003800000 */
.L_x_80:
[----:B------:R-:W-:-:S05]  /*3c40*/  IMAD.U32 R0, R3, 0x10000, RZ ;  /* 0x0001000003007824 */ /* 0x000fca00078e00ff */
[----:B------:R-:W-:-:S05]  /*3c50*/  F2FP.F16.F32.PACK_AB R0, RZ, R0 ;  /* 0x00000000ff00723e */ /* 0x000fca00000000ff */
[----:B------:R0:W-:Y:S01]  /*3c60*/  STG.E.U16 desc[UR36][R16.64], R0 ;  /* 0x0000000010007986 */ /* 0x0001e2000c101524 */
[----:B------:R-:W-:Y:S05]  /*3c70*/  BRA `(.L_x_76) ;  /* 0x0000000c00087947 */ /* 0x000fea0003800000 */
.L_x_79:
[----:B------:R-:W-:-:S13]  /*3c80*/  ISETP.NE.AND P0, PT, R0, 0x7, PT ;  /* 0x000000070000780c */ /* 0x000fda0003f05270 */
[----:B------:R-:W-:Y:S05]  /*3c90*/  @!P0 BRA `(.L_x_81) ;  /* 0x0000000000348947 */ /* 0x000fea0003800000 */
[----:B------:R-:W-:-:S13]  /*3ca0*/  ISETP.NE.AND P0, PT, R0, 0x8, PT ;  /* 0x000000080000780c */ /* 0x000fda0003f05270 */
[----:B------:R-:W-:Y:S05]  /*3cb0*/  @!P0 BRA `(.L_x_82) ;  /* 0x0000000000188947 */ /* 0x000fea0003800000 */
[----:B------:R-:W-:-:S13]  /*3cc0*/  ISETP.NE.AND P0, PT, R0, 0x9, PT ;  /* 0x000000090000780c */ /* 0x000fda0003f05270 */
[----:B------:R-:W-:Y:S05]  /*3cd0*/  @P0 BRA `(.L_x_75) ;  /* 0x0000000800900947 */ /* 0x000fea0003800000 */
[----:B------:R-:W-:Y:S02]  /*3ce0*/  IMAD.U32 R2, R3, 0x10000, RZ ;  /* 0x0001000003027824 */ /* 0x000fe400078e00ff */
[----:B------:R-:W-:-:S05]  /*3cf0*/  IMAD.MOV.U32 R3, RZ, RZ, RZ ;  /* 0x000000ffff037224 */ /* 0x000fca00078e00ff */
[----:B------:R0:W-:Y:S01]  /*3d00*/  STG.E.64 desc[UR36][R16.64], R2 ;  /* 0x0000000210007986 */ /* 0x0001e2000c101b24 */
[----:B------:R-:W-:Y:S05]  /*3d10*/  BRA `(.L_x_76) ;  /* 0x0000000800e07947 */ /* 0x000fea0003800000 */
.L_x_82:
[----:B------:R-:W-:-:S05]  /*3d20*/  IMAD.U32 R3, R3, 0x10000, RZ ;  /* 0x0001000003037824 */ /* 0x000fca00078e00ff */
[----:B------:R-:W-:-:S04]  /*3d30*/  F2FP.F16.F32.PACK_AB R3, RZ, R3 ;  /* 0x00000003ff03723e */ /* 0x000fc800000000ff */
[----:B------:R-:W-:-:S05]  /*3d40*/  PRMT R3, R3, 0x5410, RZ ;  /* 0x0000541003037816 */ /* 0x000fca00000000ff */
[----:B------:R0:W-:Y:S01]  /*3d50*/  STG.E desc[UR36][R16.64], R3 ;  /* 0x0000000310007986 */ /* 0x0001e2000c101924 */
[----:B------:R-:W-:Y:S05]  /*3d60*/  BRA `(.L_x_76) ;  /* 0x0000000800cc7947 */ /* 0x000fea0003800000 */
.L_x_81:
[----:B------:R-:W-:-:S04]  /*3d70*/  IMAD.U32 R2, R3, 0x10000, RZ ;  /* 0x0001000003027824 */ /* 0x000fc800078e00ff */
[----:B------:R-:W-:-:S06]  /*3d80*/  FMUL.FTZ R2, R2, 1 ;  /* 0x3f80000002027820 */ /* 0x000fcc0000410000 */
[----:B------:R-:W0:Y:S02]  /*3d90*/  F2F.F64.F32 R2, R2 ;  /* 0x0000000200027310 */ /* 0x000e240000201800 */
[----:B0-----:R0:W-:Y:S01]  /*3da0*/  STG.E.64 desc[UR36][R16.64], R2 ;  /* 0x0000000210007986 */ /* 0x0011e2000c101b24 */
[----:B------:R-:W-:Y:S05]  /*3db0*/  BRA `(.L_x_76) ;  /* 0x0000000800b87947 */ /* 0x000fea0003800000 */
.L_x_71:
        /* <DEDUP_REMOVED lines=8> */
[----:B------:R-:W-:-:S05]  /*3e40*/  IMAD.U32 R3, R3, 0x10000, RZ ;  /* 0x0001000003037824 */ /* 0x000fca00078e00ff */
[----:B------:R-:W-:-:S04]  /*3e50*/  FSETP.NEU.FTZ.AND P0, PT, R3, RZ, PT ;  /* 0x000000ff0300720b */ /* 0x000fc80003f1d000 */
[----:B------:R-:W-:-:S05]  /*3e60*/  SEL R3, RZ, 0x1, !P0 ;  /* 0x00000001ff037807 */ /* 0x000fca0004000000 */
[----:B------:R4:W-:Y:S01]  /*3e70*/  STG.E.U8 desc[UR36][R16.64], R3 ;  /* 0x0000000310007986 */ /* 0x0009e2000c101124 */
[----:B------:R-:W-:Y:S05]  /*3e80*/  BRA `(.L_x_76) ;  /* 0x0000000800847947 */ /* 0x000fea0003800000 */
.L_x_85:
[----:B------:R-:W-:Y:S01]  /*3e90*/  IMAD.U32 R3, R3, 0x10000, RZ ;  /* 0x0001000003037824 */ /* 0x000fe200078e00ff */
[----:B------:R-:W-:-:S03]  /*3ea0*/  CS2R R6, SRZ ;  /* 0x0000000000067805 */ /* 0x000fc6000001ff00 */
[----:B------:R-:W-:-:S04]  /*3eb0*/  FMUL.FTZ R3, R3, 1 ;  /* 0x3f80000003037820 */ /* 0x000fc80000410000 */
[----:B------:R-:W0:Y:S02]  /*3ec0*/  F2F.F64.F32 R4, R3 ;  /* 0x0000000300047310 */ /* 0x000e240000201800 */
[----:B0-----:R3:W-:Y:S01]  /*3ed0*/  STG.E.128 desc[UR36][R16.64], R4 ;  /* 0x0000000410007986 */ /* 0x0017e2000c101d24 */
[----:B------:R-:W-:Y:S05]  /*3ee0*/  BRA `(.L_x_76) ;  /* 0x00000008006c7947 */ /* 0x000fea0003800000 */
.L_x_84:
[----:B------:R-:W-:-:S13]  /*3ef0*/  ISETP.NE.AND P0, PT, R0, 0xf, PT ;  /* 0x0000000f0000780c */ /* 0x000fda0003f05270 */
[----:B------:R-:W-:Y:S05]  /*3f00*/  @!P0 BRA `(.L_x_86) ;  /* 0x0000000000b48947 */ /* 0x000fea0003800000 */
[----:B------:R-:W-:-:S13]  /*3f10*/  ISETP.NE.AND P0, PT, R0, 0x17, PT ;  /* 0x000000170000780c */ /* 0x000fda0003f05270 */
[----:B------:R-:W-:Y:S05]  /*3f20*/  @!P0 BRA `(.L_x_87) ;  /* 0x0000000000548947 */ /* 0x000fea0003800000 */
[----:B------:R-:W-:-:S13]  /*3f30*/  ISETP.NE.AND P0, PT, R0, 0x18, PT ;  /* 0x000000180000780c */ /* 0x000fda0003f05270 */
[----:B------:R-:W-:Y:S05]  /*3f40*/  @P0 BRA `(.L_x_75) ;  /* 0x0000000400f40947 */ /* 0x000fea0003800000 */
[----:B------:R-:W-:Y:S01]  /*3f50*/  IMAD.U32 R5, R3, 0x10000, RZ ;  /* 0x0001000003057824 */ /* 0x000fe200078e00ff */
[----:B------:R-:W-:Y:S04]  /*3f60*/  BSSY B0, `(.L_x_88) ;  /* 0x000000e000007945 */ /* 0x000fe80003800000 */
[C---:B------:R-:W-:Y:S02]  /*3f70*/  LOP3.LUT R2, R5.reuse, 0x7fffffff, RZ, 0xc0, !PT ;  /* 0x7fffffff05027812 */ /* 0x040fe400078ec0ff */
[----:B------:R-:W-:Y:S02]  /*3f80*/  LOP3.LUT R0, R5, 0x80000000, RZ, 0xc0, !PT ;  /* 0x8000000005007812 */ /* 0x000fe400078ec0ff */
[----:B------:R-:W-:Y:S02]  /*3f90*/  ISETP.GT.U32.AND P0, PT, R2, 0x43efffff, PT ;  /* 0x43efffff0200780c */ /* 0x000fe40003f04070 */
[----:B------:R-:W-:Y:S01]  /*3fa0*/  SHF.R.U32.HI R3, RZ, 0x18, R0 ;  /* 0x00000018ff037819 */ /* 0x000fe20000011600 */
[----:B------:R-:W-:-:S10]  /*3fb0*/  IMAD.MOV.U32 R0, RZ, RZ, 0x7f ;  /* 0x0000007fff007424 */ /* 0x000fd400078e00ff */
[----:B------:R-:W-:Y:S05]  /*3fc0*/  @P0 BRA `(.L_x_89) ;  /* 0x00000000001c0947 */ /* 0x000fea0003800000 */
[----:B------:R-:W-:-:S13]  /*3fd0*/  ISETP.GE.U32.AND P0, PT, R2, 0x3c800000, PT ;  /* 0x3c8000000200780c */ /* 0x000fda0003f06070 */
[----:B------:R-:W-:Y:S01]  /*3fe0*/  @P0 SHF.R.U32.HI R0, RZ, 0x14, R5 ;  /* 0x00000014ff000819 */ /* 0x000fe20000011605 */
[----:B------:R-:W-:-:S03]  /*3ff0*/  @!P0 FADD.FTZ R2, R2, 16384 ;  /* 0x4680000002028421 */ /* 0x000fc60000010000 */
[----:B------:R-:W-:-:S04]  /*4000*/  @P0 LOP3.LUT R0, R0, 0x1, RZ, 0xc0, !PT ;  /* 0x0000000100000812 */ /* 0x000fc800078ec0ff */
[----:B------:R-:W-:-:S04]  /*4010*/  @P0 IADD3 R0, R5, 0x407ffff, R0 ;  /* 0x0407ffff05000810 */ /* 0x000fc80007ffe000 */
[----:B------:R-:W-:Y:S01]  /*4020*/  @P0 SHF.R.U32.HI R0, RZ, 0x14, R0 ;  /* 0x00000014ff000819 */ /* 0x000fe20000011600 */
[----:B------:R-:W-:-:S07]  /*4030*/  @!P0 VIADD R0, R2, 0xb9800000 ;  /* 0xb980000002008836 */ /* 0x000fce0000000000 */
.L_x_89:
[----:B------:R-:W-:Y:S05]  /*4040*/  BSYNC B0 ;  /* 0x0000000000007941 */ /* 0x000fea0003800000 */
.L_x_88:
[----:B------:R-:W-:-:S05]  /*4050*/  LOP3.LUT R3, R0, R3, RZ, 0xfc, !PT ;  /* 0x0000000300037212 */ /* 0x000fca00078efcff */
[----:B------:R0:W-:Y:S01]  /*4060*/  STG.E.U8 desc[UR36][R16.64], R3 ;  /* 0x0000000310007986 */ /* 0x0001e2000c101124 */
[----:B------:R-:W-:Y:S05]  /*4070*/  BRA `(.L_x_76) ;  /* 0x0000000800087947 */ /* 0x000fea0003800000 */
.L_x_87:
[----:B------:R-:W-:Y:S01]  /*4080*/  IMAD.U32 R3, R3, 0x10000, RZ ;  /* 0x0001000003037824 */ /* 0x000fe200078e00ff */
[----:B------:R-:W-:Y:S04]  /*4090*/  BSSY B0, `(.L_x_90) ;  /* 0x000000f000007945 */ /* 0x000fe80003800000 */
[----:B------:R-:W-:-:S04]  /*40a0*/  LOP3.LUT R2, R3, 0x7fffffff, RZ, 0xc0, !PT ;  /* 0x7fffffff03027812 */ /* 0x000fc800078ec0ff */
[----:B------:R-:W-:-:S13]  /*40b0*/  ISETP.GT.U32.AND P0, PT, R2, 0x477fffff, PT ;  /* 0x477fffff0200780c */ /* 0x000fda0003f04070 */
[----:B------:R-:W-:Y:S05]  /*40c0*/  @P0 BRA `(.L_x_91) ;  /* 0x0000000000200947 */ /* 0x000fea0003800000 */
[----:B------:R-:W-:-:S13]  /*40d0*/  ISETP.GE.U32.AND P0, PT, R2, 0x38800000, PT ;  /* 0x388000000200780c */ /* 0x000fda0003f06070 */
[----:B------:R-:W-:Y:S01]  /*40e0*/  @P0 SHF.R.U32.HI R0, RZ, 0x15, R3 ;  /* 0x00000015ff000819 */ /* 0x000fe20000011603 */
[----:B------:R-:W-:-:S03]  /*40f0*/  @!P0 FADD.FTZ R2, R2, 128 ;  /* 0x4300000002028421 */ /* 0x000fc60000010000 */
[----:B------:R-:W-:-:S04]  /*4100*/  @P0 LOP3.LUT R0, R0, 0x1, RZ, 0xc0, !PT ;  /* 0x0000000100000812 */ /* 0x000fc800078ec0ff */
[----:B------:R-:W-:-:S04]  /*4110*/  @P0 IADD3 R0, R3, 0x80fffff, R0 ;  /* 0x080fffff03000810 */ /* 0x000fc80007ffe000 */
[----:B------:R-:W-:Y:S01]  /*4120*/  @P0 SHF.R.U32.HI R0, RZ, 0x15, R0 ;  /* 0x00000015ff000819 */ /* 0x000fe20000011600 */
[----:B------:R-:W-:Y:S01]  /*4130*/  @!P0 VIADD R0, R2, 0xbd000000 ;  /* 0xbd00000002008836 */ /* 0x000fe20000000000 */
[----:B------:R-:W-:Y:S06]  /*4140*/  BRA `(.L_x_92) ;  /* 0x00000000000c7947 */ /* 0x000fec0003800000 */
.L_x_91:
[----:B------:R-:W-:Y:S01]  /*4150*/  IMAD.MOV.U32 R0, RZ, RZ, 0x7f ;  /* 0x0000007fff007424 */ /* 0x000fe200078e00ff */
[----:B------:R-:W-:-:S04]  /*4160*/  ISETP.GT.U32.AND P0, PT, R2, 0x7f800000, PT ;  /* 0x7f8000000200780c */ /* 0x000fc80003f04070 */
[----:B------:R-:W-:-:S09]  /*4170*/  SEL R0, R0, 0x7c, P0 ;  /* 0x0000007c00007807 */ /* 0x000fd20000000000 */
.L_x_92:
[----:B------:R-:W-:Y:S05]  /*4180*/  BSYNC B0 ;  /* 0x0000000000007941 */ /* 0x000fea0003800000 */
.L_x_90:
[----:B------:R-:W-:-:S04]  /*4190*/  LOP3.LUT R2, R3, 0x80000000, RZ, 0xc0, !PT ;  /* 0x8000000003027812 */ /* 0x000fc800078ec0ff */
[----:B------:R-:W-:-:S04]  /*41a0*/  SHF.R.U32.HI R3, RZ, 0x18, R2 ;  /* 0x00000018ff037819 */ /* 0x000fc80000011602 */
[----:B------:R-:W-:-:S05]  /*41b0*/  LOP3.LUT R3, R0, R3, RZ, 0xfc, !PT ;  /* 0x0000000300037212 */ /* 0x000fca00078efcff */
[----:B------:R1:W-:Y:S01]  /*41c0*/  STG.E.U8 desc[UR36][R16.64], R3 ;  /* 0x0000000310007986 */ /* 0x0003e2000c101124 */
[----:B------:R-:W-:Y:S05]  /*41d0*/  BRA `(.L_x_76) ;  /* 0x0000000400b07947 */ /* 0x000fea0003800000 */
.L_x_86:
[----:B------:R2:W-:Y:S01]  /*41e0*/  STG.E.U16 desc[UR36][R16.64], R3 ;  /* 0x0000000310007986 */ /* 0x0005e2000c101524 */
[----:B------:R-:W-:Y:S05]  /*41f0*/  BRA `(.L_x_76) ;  /* 0x0000000400a87947 */ /* 0x000fea0003800000 */
.L_x_83:
        /* <DEDUP_REMOVED lines=8> */
[----:B------:R-:W-:-:S06]  /*4280*/  IMAD.U32 R3, R3, 0x10000, RZ ;  /* 0x0001000003037824 */ /* 0x000fcc00078e00ff */
[----:B------:R-:W0:Y:S02]  /*4290*/  F2I.FTZ.U32.TRUNC.NTZ R3, R3 ;  /* 0x0000000300037305 */ /* 0x000e24000021f000 */
[----:B0-----:R0:W-:Y:S01]  /*42a0*/  STG.E.U16 desc[UR36][R16.64], R3 ;  /* 0x0000000310007986 */ /* 0x0011e2000c101524 */
[----:B------:R-:W-:Y:S05]  /*42b0*/  BRA `(.L_x_76) ;  /* 0x0000000400787947 */ /* 0x000fea0003800000 */
.L_x_95:
[----:B------:R-:W-:Y:S01]  /*42c0*/  IMAD.U32 R3, R3, 0x10000, RZ ;  /* 0x0001000003037824 */ /* 0x000fe200078e00ff */
[----:B------:R-:W-:Y:S01]  /*42d0*/  BSSY B0, `(.L_x_96) ;  /* 0x0000014000007945 */ /* 0x000fe20003800000 */
[----:B------:R-:W-:-:S03]  /*42e0*/  IMAD.MOV.U32 R8, RZ, RZ, 0x80 ;  /* 0x00000080ff087424 */ /* 0x000fc600078e00ff */
[----:B------:R-:W-:-:S04]  /*42f0*/  LOP3.LUT R2, R3, 0x7fffffff, RZ, 0xc0, !PT ;  /* 0x7fffffff03027812 */ /* 0x000fc800078ec0ff */
[----:B------:R-:W-:-:S13]  /*4300*/  ISETP.GT.U32.AND P0, PT, R2, 0x437fffff, PT ;  /* 0x437fffff0200780c */ /* 0x000fda0003f04070 */
[----:B------:R-:W-:Y:S05]  /*4310*/  @P0 BRA `(.L_x_97) ;  /* 0x00000000003c0947 */ /* 0x000fea0003800000 */
[----:B------:R-:W-:-:S13]  /*4320*/  ISETP.GE.U32.AND P0, PT, R2, 0x3c000000, PT ;  /* 0x3c0000000200780c */ /* 0x000fda0003f06070 */
[----:B------:R-:W-:-:S04]  /*4330*/  @P0 SHF.R.U32.HI R0, RZ, 0x14, R3 ;  /* 0x00000014ff000819 */ /* 0x000fc80000011603 */
[----:B------:R-:W-:-:S04]  /*4340*/  @P0 LOP3.LUT R0, R0, 0x1, RZ, 0xc0, !PT ;  /* 0x0000000100000812 */ /* 0x000fc800078ec0ff */
[----:B------:R-:W-:-:S04]  /*4350*/  @P0 IADD3 R0, R3, 0x487ffff, R0 ;  /* 0x0487ffff03000810 */ /* 0x000fc80007ffe000 */
[----:B------:R-:W-:-:S04]  /*4360*/  @P0 SHF.R.U32.HI R0, RZ, 0x14, R0 ;  /* 0x00000014ff000819 */ /* 0x000fc80000011600 */
[----:B------:R-:W-:Y:S01]  /*4370*/  @P0 LOP3.LUT R0, R0, 0xff, RZ, 0xc0, !PT ;  /* 0x000000ff00000812 */ /* 0x000fe200078ec0ff */
[----:B------:R-:W-:Y:S06]  /*4380*/  @P0 BRA `(.L_x_98) ;  /* 0x0000000000100947 */ /* 0x000fec0003800000 */
[----:B------:R-:W-:Y:S01]  /*4390*/  FADD.FTZ R0, R2, 8192 ;  /* 0x4600000002007421 */ /* 0x000fe20000010000 */
[----:B------:R-:W-:-:S04]  /*43a0*/  PRMT R8, RZ, 0x7610, R8 ;  /* 0x00007610ff087816 */ /* 0x000fc80000000008 */
[----:B------:R-:W-:-:S13]  /*43b0*/  LOP3.LUT P0, R0, R0, 0xff, RZ, 0xc0, !PT ;  /* 0x000000ff00007812 */ /* 0x000fda000780c0ff */
[----:B------:R-:W-:Y:S05]  /*43c0*/  @!P0 BRA `(.L_x_97) ;  /* 0x0000000000108947 */ /* 0x000fea0003800000 */
.L_x_98:
[----:B------:R-:W-:-:S04]  /*43d0*/  LOP3.LUT R2, R3, 0x80000000, RZ, 0xc0, !PT ;  /* 0x8000000003027812 */ /* 0x000fc800078ec0ff */
[----:B------:R-:W-:-:S04]  /*43e0*/  SHF.R.U32.HI R3, RZ, 0x18, R2 ;  /* 0x00000018ff037819 */ /* 0x000fc80000011602 */
[----:B------:R-:W-:-:S04]  /*43f0*/  LOP3.LUT R0, R0, R3, RZ, 0xfc, !PT ;  /* 0x0000000300007212 */ /* 0x000fc800078efcff */
[----:B------:R-:W-:-:S07]  /*4400*/  PRMT R8, R0, 0x7610, R8 ;  /* 0x0000761000087816 */ /* 0x000fce0000000008 */
.L_x_97:
[----:B------:R-:W-:Y:S05]  /*4410*/  BSYNC B0 ;  /* 0x0000000000007941 */ /* 0x000fea0003800000 */
.L_x_96:
[----:B------:R0:W-:Y:S01]  /*4420*/  STG.E.U8 desc[UR36][R16.64], R8 ;  /* 0x0000000810007986 */ /* 0x0001e2000c101124 */
[----:B------:R-:W-:Y:S05]  /*4430*/  BRA `(.L_x_76) ;  /* 0x0000000400187947 */ /* 0x000fea0003800000 */
.L_x_94:
        /* <DEDUP_REMOVED lines=17> */
.L_x_101:
[----:B------:R-:W-:-:S04]  /*4550*/  LOP3.LUT R2, R3, 0x80000000, RZ, 0xc0, !PT ;  /* 0x8000000003027812 */ /* 0x000fc800078ec0ff */
[----:B------:R-:W-:-:S04]  /*4560*/  SHF.R.U32.HI R3, RZ, 0x18, R2 ;  /* 0x00000018ff037819 */ /* 0x000fc80000011602 */
[----:B------:R-:W-:-:S04]  /*4570*/  LOP3.LUT R0, R0, R3, RZ, 0xfc, !PT ;  /* 0x0000000300007212 */ /* 0x000fc800078efcff */
[----:B------:R-:W-:-:S07]  /*4580*/  PRMT R8, R0, 0x7610, R8 ;  /* 0x0000761000087816 */ /* 0x000fce0000000008 */
.L_x_100:
[----:B------:R-:W-:Y:S05]  /*4590*/  BSYNC B0 ;  /* 0x0000000000007941 */ /* 0x000fea0003800000 */
.L_x_99:
[----:B------:R0:W-:Y:S01]  /*45a0*/  STG.E.U8 desc[UR36][R16.64], R8 ;  /* 0x0000000810007986 */ /* 0x0001e2000c101124 */
[----:B------:R-:W-:Y:S05]  /*45b0*/  BRA `(.L_x_76) ;  /* 0x0000000000b87947 */ /* 0x000fea0003800000 */
.L_x_93:
[----:B------:R-:W-:-:S13]  /*45c0*/  ISETP.NE.AND P0, PT, R0, 0x1c, PT ;  /* 0x0000001c0000780c */ /* 0x000fda0003f05270 */
[----:B------:R-:W-:Y:S05]  /*45d0*/  @!P0 BRA `(.L_x_102) ;  /* 0x0000000000a48947 */ /* 0x000fea0003800000 */
[----:B------:R-:W-:-:S13]  /*45e0*/  ISETP.NE.AND P0, PT, R0, 0x1d, PT ;  /* 0x0000001d0000780c */ /* 0x000fda0003f05270 */
[----:B------:R-:W-:Y:S05]  /*45f0*/  @!P0 BRA `(.L_x_103) ;  /* 0x00000000008c8947 */ /* 0x000fea0003800000 */
[----:B------:R-:W-:-:S13]  /*4600*/  ISETP.NE.AND P0, PT, R0, 0x2c, PT ;  /* 0x0000002c0000780c */ /* 0x000fda0003f05270 */
[----:B------:R-:W-:Y:S05]  /*4610*/  @P0 BRA `(.L_x_75) ;  /* 0x0000000000400947 */ /* 0x000fea0003800000 */
[----:B------:R-:W-:-:S05]  /*4620*/  IMAD.U32 R3, R3, 0x10000, RZ ;  /* 0x0001000003037824 */ /* 0x000fca00078e00ff */
[----:B------:R-:W-:-:S04]  /*4630*/  SHF.R.U32.HI R4, RZ, 0x17, R3 ;  /* 0x00000017ff047819 */ /* 0x000fc80000011603 */
[----:B------:R-:W-:-:S04]  /*4640*/  LOP3.LUT R2, R4, 0xff, RZ, 0xc0, !PT ;  /* 0x000000ff04027812 */ /* 0x000fc800078ec0ff */
[----:B------:R-:W-:-:S13]  /*4650*/  ISETP.NE.AND P1, PT, R2, 0xff, PT ;  /* 0x000000ff0200780c */ /* 0x000fda0003f25270 */
[--C-:B------:R-:W-:Y:S02]  /*4660*/  @P1 SHF.R.U32.HI R0, RZ, 0x16, R3.reuse ;  /* 0x00000016ff001819 */ /* 0x100fe40000011603 */
[----:B------:R-:W-:Y:S01]  /*4670*/  @P1 LOP3.LUT P0, RZ, R2, 0x3fffff, R3, 0xf8, !PT ;  /* 0x003fffff02ff1812 */ /* 0x000fe2000780f803 */
[----:B------:R-:W-:Y:S01]  /*4680*/  IMAD.MOV.U32 R3, RZ, RZ, 0xff ;  /* 0x000000ffff037424 */ /* 0x000fe200078e00ff */
[----:B------:R-:W-:-:S04]  /*4690*/  @P1 LOP3.LUT R0, R0, 0x1, RZ, 0xc0, !PT ;  /* 0x0000000100001812 */ /* 0x000fc800078ec0ff */
[----:B------:R-:W-:Y:S01]  /*46a0*/  @P1 ISETP.EQ.U32.AND P2, PT, R0, 0x1, P0 ;  /* 0x000000010000180c */ /* 0x000fe20000742070 */
[----:B------:R-:W-:Y:S01]  /*46b0*/  @P1 VIADD R0, R4, 0x1 ;  /* 0x0000000104001836 */ /* 0x000fe20000000000 */
[----:B------:R-:W-:Y:S02]  /*46c0*/  PLOP3.LUT P0, PT, PT, PT, PT, 0x80, 0x0 ;  /* 0x000000000000781c */ /* 0x000fe40003f0f070 */
[----:B------:R-:W-:-:S13]  /*46d0*/  @P1 PLOP3.LUT P0, PT, P2, PT, PT, 0x80, 0x0 ;  /* 0x000000000000181c */ /* 0x000fda000170f070 */
[----:B------:R-:W-:-:S04]  /*46e0*/  @!P0 IMAD.MOV R0, RZ, RZ, R4 ;  /* 0x000000ffff008224 */ /* 0x000fc800078e0204 */
[----:B------:R-:W-:-:S05]  /*46f0*/  @P1 IMAD.MOV.U32 R3, RZ, RZ, R0 ;  /* 0x000000ffff031224 */ /* 0x000fca00078e0000 */
[----:B------:R0:W-:Y:S01]  /*4700*/  STG.E.U8 desc[UR36][R16.64], R3 ;  /* 0x0000000310007986 */ /* 0x0001e2000c101124 */
[----:B------:R-:W-:Y:S05]  /*4710*/  BRA `(.L_x_76) ;  /* 0x0000000000607947 */ /* 0x000fea0003800000 */
.L_x_75:
        /* <DEDUP_REMOVED lines=16> */
.L_x_104:
[----:B------:R-:W-:Y:S05]  /*4820*/  BRA `(.L_x_76) ;  /* 0x00000000001c7947 */ /* 0x000fea0003800000 */
.L_x_103:
[----:B------:R-:W-:-:S06]  /*4830*/  IMAD.U32 R3, R3, 0x10000, RZ ;  /* 0x0001000003037824 */ /* 0x000fcc00078e00ff */
[----:B------:R-:W0:Y:S02]  /*4840*/  F2I.U64.TRUNC R2, R3 ;  /* 0x0000000300027311 */ /* 0x000e24000020d800 */
[----:B0-----:R0:W-:Y:S01]  /*4850*/  STG.E.64 desc[UR36][R16.64], R2 ;  /* 0x0000000210007986 */ /* 0x0011e2000c101b24 */
[----:B------:R-:W-:Y:S05]  /*4860*/  BRA `(.L_x_76) ;  /* 0x00000000000c7947 */ /* 0x000fea0003800000 */
.L_x_102:
[----:B------:R-:W-:-:S06]  /*4870*/  IMAD.U32 R3, R3, 0x10000, RZ ;  /* 0x0001000003037824 */ /* 0x000fcc00078e00ff */
[----:B------:R-:W0:Y:S02]  /*4880*/  F2I.FTZ.U32.TRUNC.NTZ R3, R3 ;  /* 0x0000000300037305 */ /* 0x000e24000021f000 */
[----:B0-----:R0:W-:Y:S02]  /*4890*/  STG.E desc[UR36][R16.64], R3 ;  /* 0x0000000310007986 */ /* 0x0011e4000c101924 */
.L_x_76:
[----:B------:R-:W-:-:S04]  /*48a0*/  IMAD R18, R18, 0x200, R23 ;  /* 0x0000020012127824 */ /* 0x000fc800078e0217 */
[----:B------:R-:W-:-:S07]  /*48b0*/  VIADD R19, R18, 0x80 ;  /* 0x0000008012137836 */ /* 0x000fce0000000000 */
.L_x_1:
[----:B------:R-:W-:Y:S05]  /*48c0*/  BSYNC B6 ;  /* 0x0000000000067941 */ /* 0x000fea0003800000 */
.L_x_0:
[----:B------:R-:W-:Y:S01]  /*48d0*/  ULDC UR4, c[0x0][0x210] ;  /* 0x0000840000047ab9 */ /* 0x000fe20000000800 */
[----:B------:R-:W-:Y:S01]  /*48e0*/  BSSY B6, `(.L_x_105) ;  /* 0x0000483000067945 */ /* 0x000fe20003800000 */
[----:B------:R-:W-:-:S13]  /*48f0*/  ISETP.GE.AND P0, PT, R19, UR4, PT ;  /* 0x0000000413007c0c */ /* 0x000fda000bf06270 */
[----:B------:R-:W-:Y:S05]  /*4900*/  @P0 BRA `(.L_x_106) ;  /* 0x0000004800000947 */ /* 0x000fea0003800000 */
[----:B---3--:R-:W3:Y:S01]  /*4910*/  LDC R6, c[0x0][0x218] ;  /* 0x00008600ff067b82 */ /* 0x008ee20000000800 */
[----:B------:R-:W-:Y:S02]  /*4920*/  IMAD.MOV.U32 R18, RZ, RZ, RZ ;  /* 0x000000ffff127224 */ /* 0x000fe400078e00ff */
[----:B0-----:R-:W-:Y:S02]  /*4930*/  IMAD.MOV.U32 R0, RZ, RZ, RZ ;  /* 0x000000ffff007224 */ /* 0x001fe400078e00ff */
[----:B-12-4-:R-:W-:Y:S01]  /*4940*/  IMAD.MOV.U32 R16, RZ, RZ, RZ ;  /* 0x000000ffff107224 */ /* 0x016fe200078e00ff */
[----:B---3--:R-:W-:-:S13]  /*4950*/  ISETP.NE.AND P0, PT, R6, RZ, PT ;  /* 0x000000ff0600720c */ /* 0x008fda0003f05270 */
[----:B------:R-:W-:Y:S05]  /*4960*/  @!P0 BRA `(.L_x_107) ;  /* 0x0000001400708947 */ /* 0x000fea0003800000 */
        /* <DEDUP_REMOVED lines=348> */
.L_x_107:
        /* <DEDUP_REMOVED lines=23> */
.L_x_111:
[----:B------:R-:W2:Y:S02]  /*60a0*/  LDG.E.U8 R2, desc[UR36][R2.64] ;  /* 0x0000002402027981 */ /* 0x000ea4000c1e1100 */
[----:B--2---:R-:W-:-:S04]  /*60b0*/  I2FP.F32.U32 R0, R2 ;  /* 0x0000000200007245 */ /* 0x004fc80000201000 */
[----:B------:R-:W-:-:S04]  /*60c0*/  F2FP.BF16.F32.PACK_AB R0, RZ, R0 ;  /* 0x00000000ff00723e */ /* 0x000fc800000010ff */
[----:B------:R-:W-:Y:S01]  /*60d0*/  PRMT R22, R0, 0x7610, R22 ;  /* 0x0000761000167816 */ /* 0x000fe20000000016 */
[----:B------:R-:W-:Y:S06]  /*60e0*/  BRA `(.L_x_113) ;  /* 0x0000000c00c87947 */ /* 0x000fec0003800000 */
.L_x_110:
        /* <DEDUP_REMOVED lines=11> */
.L_x_115:
[----:B------:R-:W2:Y:S02]  /*61a0*/  LDG.E R2, desc[UR36][R2.64] ;  /* 0x0000002402027981 */ /* 0x000ea4000c1e1900 */
[----:B--2---:R-:W-:-:S04]  /*61b0*/  I2FP.F32.S32 R0, R2 ;  /* 0x0000000200007245 */ /* 0x004fc80000201400 */
[----:B------:R-:W-:-:S04]  /*61c0*/  F2FP.BF16.F32.PACK_AB R0, RZ, R0 ;  /* 0x00000000ff00723e */ /* 0x000fc800000010ff */
[----:B------:R-:W-:Y:S01]  /*61d0*/  PRMT R22, R0, 0x7610, R22 ;  /* 0x0000761000167816 */ /* 0x000fe20000000016 */
[----:B------:R-:W-:Y:S06]  /*61e0*/  BRA `(.L_x_113) ;  /* 0x0000000c00887947 */ /* 0x000fec0003800000 */
.L_x_114:
[----:B------:R-:W2:Y:S02]  /*61f0*/  LDG.E.U16 R2, desc[UR36][R2.64] ;  /* 0x0000002402027981 */ /* 0x000ea4000c1e1500 */
[----:B--2---:R-:W0:Y:S02]  /*6200*/  I2F.S16 R0, R2 ;  /* 0x0000000200007306 */ /* 0x004e240000101400 */
[----:B0-----:R-:W-:-:S04]  /*6210*/  F2FP.BF16.F32.PACK_AB R0, RZ, R0 ;  /* 0x00000000ff00723e */ /* 0x001fc800000010ff */
[----:B------:R-:W-:Y:S01]  /*6220*/  PRMT R22, R0, 0x7610, R22 ;  /* 0x0000761000167816 */ /* 0x000fe20000000016 */
[----:B------:R-:W-:Y:S06]  /*6230*/  BRA `(.L_x_113) ;  /* 0x0000000c00747947 */ /* 0x000fec0003800000 */
.L_x_109:
        /* <DEDUP_REMOVED lines=9> */
.L_x_117:
[----:B------:R-:W2:Y:S02]  /*62d0*/  LDG.E.U16 R0, desc[UR36][R2.64] ;  /* 0x0000002402007981 */ /* 0x000ea4000c1e1500 */
[----:B--2---:R-:W-:-:S05]  /*62e0*/  HADD2.F32 R0, -RZ, R0.H0_H0 ;  /* 0x20000000ff007230 */ /* 0x004fca0000004100 */
[----:B------:R-:W-:-:S04]  /*62f0*/  F2FP.BF16.F32.PACK_AB R0, RZ, R0 ;  /* 0x00000000ff00723e */ /* 0x000fc800000010ff */
[----:B------:R-:W-:Y:S01]  /*6300*/  PRMT R22, R0, 0x7610, R22 ;  /* 0x0000761000167816 */ /* 0x000fe20000000016 */
[----:B------:R-:W-:Y:S06]  /*6310*/  BRA `(.L_x_113) ;  /* 0x0000000c003c7947 */ /* 0x000fec0003800000 */
.L_x_116:
        /* <DEDUP_REMOVED lines=9> */
.L_x_119:
[----:B------:R-:W2:Y:S02]  /*63b0*/  LDG.E.U16 R2, desc[UR36][R2.64] ;  /* 0x0000002402027981 */ /* 0x000ea4000c1e1500 */
[----:B--2---:R-:W-:-:S05]  /*63c0*/  HADD2.F32 R0, -RZ, R2.H0_H0 ;  /* 0x20000002ff007230 */ /* 0x004fca0000004100 */
[----:B------:R-:W-:-:S04]  /*63d0*/  F2FP.BF16.F32.PACK_AB R0, RZ, R0 ;  /* 0x00000000ff00723e */ /* 0x000fc800000010ff */
[----:B------:R-:W-:Y:S01]  /*63e0*/  PRMT R22, R0, 0x7610, R22 ;  /* 0x0000761000167816 */ /* 0x000fe20000000016 */
[----:B------:R-:W-:Y:S06]  /*63f0*/  BRA `(.L_x_113) ;  /* 0x0000000c00047947 */ /* 0x000fec0003800000 */
.L_x_118:
        /* <DEDUP_REMOVED lines=9> */
.L_x_108:
        /* <DEDUP_REMOVED lines=14> */
.L_x_122:
        /* <DEDUP_REMOVED lines=9> */
.L_x_121:
        /* <DEDUP_REMOVED lines=28> */
.L_x_124:
        /* <DEDUP_REMOVED lines=15> */
.L_x_123:
[----:B------:R0:W5:Y:S01]  /*68b0*/  LDG.E.U16 R22, desc[UR36][R2.64] ;  /* 0x0000002402167981 */ /* 0x000162000c1e1500 */
[----:B------:R-:W-:Y:S05]  /*68c0*/  BRA `(.L_x_113) ;  /* 0x0000000400d07947 */ /* 0x000fea0003800000 */
.L_x_120:
        /* <DEDUP_REMOVED lines=13> */
.L_x_127:
        /* <DEDUP_REMOVED lines=21> */
.L_x_131:
[----:B------:R-:W-:Y:S05]  /*6af0*/  BSYNC B1 ;  /* 0x0000000000017941 */ /* 0x000fea0003800000 */
.L_x_130:
[----:B------:R-:W-:Y:S01]  /*6b00*/  LEA R3, R0, 0x3b800000, 0x17 ;  /* 0x3b80000000037811 */ /* 0x000fe200078eb8ff */
[----:B------:R-:W-:-:S05]  /*6b10*/  IMAD.SHL.U32 R0, R2, 0x100000, RZ ;  /* 0x0010000002007824 */ /* 0x000fca00078e00ff */
[----:B------:R-:W-:-:S07]  /*6b20*/  LOP3.LUT R0, R3, R0, R4, 0xfe, !PT ;  /* 0x0000000003007212 */ /* 0x000fce00078efe04 */
.L_x_129:
[----:B------:R-:W-:Y:S05]  /*6b30*/  BSYNC B0 ;  /* 0x0000000000007941 */ /* 0x000fea0003800000 */
.L_x_128:
[----:B------:R-:W-:-:S04]  /*6b40*/  F2FP.BF16.F32.PACK_AB R0, RZ, R0 ;  /* 0x00000000ff00723e */ /* 0x000fc800000010ff */
[----:B------:R-:W-:Y:S01]  /*6b50*/  PRMT R22, R0, 0x7610, R22 ;  /* 0x0000761000167816 */ /* 0x000fe20000000016 */
[----:B------:R-:W-:Y:S06]  /*6b60*/  BRA `(.L_x_113) ;  /* 0x0000000400287947 */ /* 0x000fec0003800000 */
.L_x_126:
        /* <DEDUP_REMOVED lines=21> */
.L_x_135:
[----:B------:R-:W-:Y:S05]  /*6cc0*/  BSYNC B1 ;  /* 0x0000000000017941 */ /* 0x000fea0003800000 */
.L_x_134:
[----:B------:R-:W-:Y:S01]  /*6cd0*/  LEA R3, R0, 0x37800000, 0x17 ;  /* 0x3780000000037811 */ /* 0x000fe200078eb8ff */
[----:B------:R-:W-:-:S05]  /*6ce0*/  IMAD.SHL.U32 R0, R2, 0x200000, RZ ;  /* 0x0020000002007824 */ /* 0x000fca00078e00ff */
[----:B------:R-:W-:-:S07]  /*6cf0*/  LOP3.LUT R0, R3, R0, R4, 0xfe, !PT ;  /* 0x0000000003007212 */ /* 0x000fce00078efe04 */
.L_x_133:
[----:B------:R-:W-:Y:S05]  /*6d00*/  BSYNC B0 ;  /* 0x0000000000007941 */ /* 0x000fea0003800000 */
.L_x_132:
[----:B------:R-:W-:-:S04]  /*6d10*/  F2FP.BF16.F32.PACK_AB R0, RZ, R0 ;  /* 0x00000000ff00723e */ /* 0x000fc800000010ff */
[----:B------:R-:W-:Y:S01]  /*6d20*/  PRMT R22, R0, 0x7610, R22 ;  /* 0x0000761000167816 */ /* 0x000fe20000000016 */
[----:B------:R-:W-:Y:S06]  /*6d30*/  BRA `(.L_x_113) ;  /* 0x0000000000b47947 */ /* 0x000fec0003800000 */
.L_x_125:
        /* <DEDUP_REMOVED lines=14> */
.L_x_139:
[----:B------:R-:W-:Y:S05]  /*6e20*/  BSYNC B0 ;  /* 0x0000000000007941 */ /* 0x000fea0003800000 */
.L_x_138:
[----:B------:R-:W-:-:S04]  /*6e30*/  F2FP.BF16.F32.PACK_AB R0, RZ, R0 ;  /* 0x00000000ff00723e */ /* 0x000fc800000010ff */
[----:B------:R-:W-:Y:S01]  /*6e40*/  PRMT R22, R0, 0x7610, R22 ;  /* 0x0000761000167816 */ /* 0x000fe20000000016 */
[----:B------:R-:W-:Y:S06]  /*6e50*/  BRA `(.L_x_113) ;  /* 0x00000000006c7947 */ /* 0x000fec0003800000 */
.L_x_112:
        /* <DEDUP_REMOVED lines=16> */
.L_x_140:
[----:B------:R-:W-:Y:S01]  /*6f60*/  PRMT R22, RZ, 0x7610, R22 ;  /* 0x00007610ff167816 */ /* 0x000fe20000000016 */
[----:B------:R-:W-:Y:S06]  /*6f70*/  BRA `(.L_x_113) ;  /* 0x0000000000247947 */ /* 0x000fec0003800000 */
.L_x_137:
[----:B------:R-:W2:Y:S02]  /*6f80*/  LDG.E.64 R2, desc[UR36][R2.64] ;  /* 0x0000002402027981 */ /* 0x000ea4000c1e1b00 */
[----:B--2---:R-:W0:Y:S02]  /*6f90*/  I2F.U64 R0, R2 ;  /* 0x0000000200007312 */ /* 0x004e240000301000 */
[----:B0-----:R-:W-:-:S04]  /*6fa0*/  F2FP.BF16.F32.PACK_AB R0, RZ, R0 ;  /* 0x00000000ff00723e */ /* 0x001fc800000010ff */
[----:B------:R-:W-:Y:S01]  /*6fb0*/  PRMT R22, R0, 0x7610, R22 ;  /* 0x0000761000167816 */ /* 0x000fe20000000016 */
[----:B------:R-:W-:Y:S06]  /*6fc0*/  BRA `(.L_x_113) ;  /* 0x0000000000107947 */ /* 0x000fec0003800000 */
.L_x_136:
[----:B------:R-:W2:Y:S02]  /*6fd0*/  LDG.E R2, desc[UR36][R2.64] ;  /* 0x0000002402027981 */ /* 0x000ea4000c1e1900 */
[----:B--2---:R-:W-:-:S04]  /*6fe0*/  I2FP.F32.U32 R0, R2 ;  /* 0x0000000200007245 */ /* 0x004fc80000201000 */
[----:B------:R-:W-:-:S04]  /*6ff0*/  F2FP.BF16.F32.PACK_AB R0, RZ, R0 ;  /* 0x00000000ff00723e */ /* 0x000fc800000010ff */
[----:B------:R-:W-:-:S07]  /*7000*/  PRMT R22, R0, 0x7610, R22 ;  /* 0x0000761000167816 */ /* 0x000fce0000000016 */
.L_x_113:
        /* <DEDUP_REMOVED lines=19> */
.L_x_144:
[----:B------:R-:W2:Y:S02]  /*7140*/  LDG.E.U8 R2, desc[UR36][R2.64] ;  /* 0x0000002402027981 */ /* 0x000ea4000c1e1100 */
[----:B--2---:R-:W-:-:S04]  /*7150*/  I2FP.F32.U32 R0, R2 ;  /* 0x0000000200007245 */ /* 0x004fc80000201000 */
[----:B------:R-:W-:Y:S01]  /*7160*/  F2FP.BF16.F32.PACK_AB R0, RZ, R0 ;  /* 0x00000000ff00723e */ /* 0x000fe200000010ff */
[----:B------:R-:W-:Y:S06]  /*7170*/  BRA `(.L_x_146) ;  /* 0x0000000c00907947 */ /* 0x000fec0003800000 */
.L_x_143:
        /* <DEDUP_REMOVED lines=10> */
.L_x_148:
[----:B------:R-:W2:Y:S02]  /*7220*/  LDG.E R2, desc[UR36][R2.64] ;  /* 0x0000002402027981 */ /* 0x000ea4000c1e1900 */
[----:B--2---:R-:W-:-:S04]  /*7230*/  I2FP.F32.S32 R0, R2 ;  /* 0x0000000200007245 */ /* 0x004fc80000201400 */
[----:B------:R-:W-:Y:S01]  /*7240*/  F2FP.BF16.F32.PACK_AB R0, RZ, R0 ;  /* 0x00000000ff00723e */ /* 0x000fe200000010ff */
[----:B------:R-:W-:Y:S06]  /*7250*/  BRA `(.L_x_146) ;  /* 0x0000000c00587947 */ /* 0x000fec0003800000 */
.L_x_147:
[----:B------:R-:W2:Y:S02]  /*7260*/  LDG.E.U16 R2, desc[UR36][R2.64] ;  /* 0x0000002402027981 */ /* 0x000ea4000c1e1500 */
[----:B--2---:R-:W0:Y:S02]  /*7270*/  I2F.S16 R0, R2 ;  /* 0x0000000200007306 */ /* 0x004e240000101400 */
[----:B0-----:R-:W-:Y:S01]  /*7280*/  F2FP.BF16.F32.PACK_AB R0, RZ, R0 ;  /* 0x00000000ff00723e */ /* 0x001fe200000010ff */
[----:B------:R-:W-:Y:S06]  /*7290*/  BRA `(.L_x_146) ;  /* 0x0000000c00487947 */ /* 0x000fec0003800000 */
.L_x_142:
        /* <DEDUP_REMOVED lines=9> */
.L_x_150:
[----:B------:R-:W2:Y:S02]  /*7330*/  LDG.E.U16 R0, desc[UR36][R2.64] ;  /* 0x0000002402007981 */ /* 0x000ea4000c1e1500 */
[----:B--2---:R-:W-:-:S05]  /*7340*/  HADD2.F32 R0, -RZ, R0.H0_H0 ;  /* 0x20000000ff007230 */ /* 0x004fca0000004100 */
[----:B------:R-:W-:Y:S01]  /*7350*/  F2FP.BF16.F32.PACK_AB R0, RZ, R0 ;  /* 0x00000000ff00723e */ /* 0x000fe200000010ff */
[----:B------:R-:W-:Y:S06]  /*7360*/  BRA `(.L_x_146) ;  /* 0x0000000c00147947 */ /* 0x000fec0003800000 */
.L_x_149:
        /* <DEDUP_REMOVED lines=9> */
.L_x_152:
[----:B------:R-:W2:Y:S02]  /*7400*/  LDG.E.U16 R2, desc[UR36][R2.64] ;  /* 0x0000002402027981 */ /* 0x000ea4000c1e1500 */
[----:B--2---:R-:W-:-:S05]  /*7410*/  HADD2.F32 R0, -RZ, R2.H0_H0 ;  /* 0x20000002ff007230 */ /* 0x004fca0000004100 */
[----:B------:R-:W-:Y:S01]  /*7420*/  F2FP.BF16.F32.PACK_AB R0, RZ, R0 ;  /* 0x00000000ff00723e */ /* 0x000fe200000010ff */
[----:B------:R-:W-:Y:S06]  /*7430*/  BRA `(.L_x_146) ;  /* 0x0000000800e07947 */ /* 0x000fec0003800000 */
.L_x_151:
        /* <DEDUP_REMOVED lines=8> */
.L_x_141:
        /* <DEDUP_REMOVED lines=13> */
.L_x_155:
        /* <DEDUP_REMOVED lines=8> */
.L_x_154:
        /* <DEDUP_REMOVED lines=28> */
.L_x_157:
        /* <DEDUP_REMOVED lines=15> */
.L_x_156:
[----:B------:R0:W5:Y:S01]  /*78c0*/  LDG.E.U16 R0, desc[UR36][R2.64] ;  /* 0x0000002402007981 */ /* 0x000162000c1e1500 */
[----:B------:R-:W-:Y:S05]  /*78d0*/  BRA `(.L_x_146) ;  /* 0x0000000400b87947 */ /* 0x000fea0003800000 */
.L_x_153:
        /* <DEDUP_REMOVED lines=12> */
.L_x_160:
        /* <DEDUP_REMOVED lines=21> */
.L_x_164:
[----:B------:R-:W-:Y:S05]  /*7af0*/  BSYNC B1 ;  /* 0x0000000000017941 */ /* 0x000fea0003800000 */
.L_x_163:
[----:B------:R-:W-:Y:S01]  /*7b00*/  LEA R3, R0, 0x3b800000, 0x17 ;  /* 0x3b80000000037811 */ /* 0x000fe200078eb8ff */
[----:B------:R-:W-:-:S05]  /*7b10*/  IMAD.SHL.U32 R0, R2, 0x100000, RZ ;  /* 0x0010000002007824 */ /* 0x000fca00078e00ff */
[----:B------:R-:W-:-:S07]  /*7b20*/  LOP3.LUT R0, R3, R0, R4, 0xfe, !PT ;  /* 0x0000000003007212 */ /* 0x000fce00078efe04 */
.L_x_162:
[----:B------:R-:W-:Y:S05]  /*7b30*/  BSYNC B0 ;  /* 0x0000000000007941 */ /* 0x000fea0003800000 */
.L_x_161:
[----:B------:R-:W-:Y:S01]  /*7b40*/  F2FP.BF16.F32.PACK_AB R0, RZ, R0 ;  /* 0x00000000ff00723e */ /* 0x000fe200000010ff */
[----:B------:R-:W-:Y:S06]  /*7b50*/  BRA `(.L_x_146) ;  /* 0x0000000400187947 */ /* 0x000fec0003800000 */
.L_x_159:
        /* <DEDUP_REMOVED lines=21> */
.L_x_168:
[----:B------:R-:W-:Y:S05]  /*7cb0*/  BSYNC B1 ;  /* 0x0000000000017941 */ /* 0x000fea0003800000 */
.L_x_167:
[----:B------:R-:W-:Y:S01]  /*7cc0*/  LEA R3, R0, 0x37800000, 0x17 ;  /* 0x3780000000037811 */ /* 0x000fe200078eb8ff */
[----:B------:R-:W-:-:S05]  /*7cd0*/  IMAD.SHL.U32 R0, R2, 0x200000, RZ ;  /* 0x0020000002007824 */ /* 0x000fca00078e00ff */
[----:B------:R-:W-:-:S07]  /*7ce0*/  LOP3.LUT R0, R3, R0, R4, 0xfe, !PT ;  /* 0x0000000003007212 */ /* 0x000fce00078efe04 */
.L_x_166:
[----:B------:R-:W-:Y:S05]  /*7cf0*/  BSYNC B0 ;  /* 0x0000000000007941 */ /* 0x000fea0003800000 */
.L_x_165:
[----:B------:R-:W-:Y:S01]  /*7d00*/  F2FP.BF16.F32.PACK_AB R0, RZ, R0 ;  /* 0x00000000ff00723e */ /* 0x000fe200000010ff */
[----:B------:R-:W-:Y:S06]  /*7d10*/  BRA `(.L_x_146) ;  /* 0x0000000000a87947 */ /* 0x000fec0003800000 */
.L_x_158:
        /* <DEDUP_REMOVED lines=14> */
.L_x_172:
[----:B------:R-:W-:Y:S05]  /*7e00*/  BSYNC B0 ;  /* 0x0000000000007941 */ /* 0x000fea0003800000 */
.L_x_171:
[----:B------:R-:W-:Y:S01]  /*7e10*/  F2FP.BF16.F32.PACK_AB R0, RZ, R0 ;  /* 0x00000000ff00723e */ /* 0x000fe200000010ff */
[----:B------:R-:W-:Y:S06]  /*7e20*/  BRA `(.L_x_146) ;  /* 0x0000000000647947 */ /* 0x000fec0003800000 */
.L_x_145:
        /* <DEDUP_REMOVED lines=16> */
.L_x_173:
[----:B------:R-:W-:Y:S01]  /*7f30*/  PRMT R0, RZ, 0x7610, R0 ;  /* 0x00007610ff007816 */ /* 0x000fe20000000000 */
[----:B------:R-:W-:Y:S06]  /*7f40*/  BRA `(.L_x_146) ;  /* 0x00000000001c7947 */ /* 0x000fec0003800000 */
.L_x_170:
[----:B------:R-:W2:Y:S02]  /*7f50*/  LDG.E.64 R2, desc[UR36][R2.64] ;  /* 0x0000002402027981 */ /* 0x000ea4000c1e1b00 */
[----:B--2---:R-:W0:Y:S02]  /*7f60*/  I2F.U64 R0, R2 ;  /* 0x0000000200007312 */ /* 0x004e240000301000 */
[----:B0-----:R-:W-:Y:S01]  /*7f70*/  F2FP.BF16.F32.PACK_AB R0, RZ, R0 ;  /* 0x00000000ff00723e */ /* 0x001fe200000010ff */
[----:B------:R-:W-:Y:S06]  /*7f80*/  BRA `(.L_x_146) ;  /* 0x00000000000c7947 */ /* 0x000fec0003800000 */
.L_x_169:
[----:B------:R-:W2:Y:S02]  /*7f90*/  LDG.E R2, desc[UR36][R2.64] ;  /* 0x0000002402027981 */ /* 0x000ea4000c1e1900 */
[----:B--2---:R-:W-:-:S04]  /*7fa0*/  I2FP.F32.U32 R0, R2 ;  /* 0x0000000200007245 */ /* 0x004fc80000201000 */
[----:B------:R-:W-:-:S07]  /*7fb0*/  F2FP.BF16.F32.PACK_AB R0, RZ, R0 ;  /* 0x00000000ff00723e */ /* 0x000fce00000010ff */
.L_x_146:
[----:B------:R-:W-:Y:S01]  /*7fc0*/  ULDC.U8 UR4, c[0x0][0x49c] ;  /* 0x0001270000047ab9 */ /* 0x000fe20000000000 */
[----:B-----5:R-:W-:Y:S01]  /*7fd0*/  IMAD.U32 R22, R22, 0x10000, RZ ;  /* 0x0001000016167824 */ /* 0x020fe200078e00ff */
[----:B------:R-:W-:Y:S01]  /*7fe0*/  ISETP.NE.AND P0, PT, RZ, UR4, PT ;  /* 0x00000004ff007c0c */ /* 0x000fe2000bf05270 */
[----:B0-----:R-:W-:-:S12]  /*7ff0*/  IMAD.U32 R3, R0, 0x10000, RZ ;  /* 0x0001000000037824 */ /* 0x001fd800078e00ff */
[----:B------:R-:W-:Y:S05]  /*8000*/  @!P0 BRA `(.L_x_174) ;  /* 0x0000000000348947 */ /* 0x000fea0003800000 */
[----:B------:R-:W-:-:S13]  /*8010*/  FSETP.GTU.FTZ.AND P0, PT, R3, RZ, PT ;  /* 0x000000ff0300720b */ /* 0x000fda0003f1c000 */
[----:B------:R-:W0:Y:S08]  /*8020*/  @P0 LDC R5, c[0x0][0x494] ;  /* 0x00012500ff050b82 */ /* 0x000e300000000800 */
        /* <DEDUP_REMOVED lines=11> */
.L_x_174:
[----:B------:R-:W-:-:S13]  /*80e0*/  FSETP.GTU.FTZ.AND P0, PT, R3, RZ, PT ;  /* 0x000000ff0300720b */ /* 0x000fda0003f1c000 */
[----:B------:R-:W0:Y:S08]  /*80f0*/  @!P0 LDC R4, c[0x0][0x498] ;  /* 0x00012600ff048b82 */ /* 0x000e300000000800 */
[----:B------:R-:W1:Y:S08]  /*8100*/  @!P0 LDC R7, c[0x0][0x490] ;  /* 0x00012400ff078b82 */ /* 0x000e700000000800 */
[----:B------:R-:W2:Y:S01]  /*8110*/  @P0 LDC R5, c[0x0][0x494] ;  /* 0x00012500ff050b82 */ /* 0x000ea20000000800 */
[----:B0-----:R-:W-:-:S04]  /*8120*/  @!P0 FMUL.FTZ R0, R3, R4 ;  /* 0x0000000403008220 */ /* 0x001fc80000410000 */
[----:B------:R-:W-:Y:S01]  /*8130*/  @!P0 FMUL.FTZ R2, R0, 1.4426950216293334961 ;  /* 0x3fb8aa3b00028820 */ /* 0x000fe20000410000 */
[----:B------:R-:W-:-:S03]  /*8140*/  @!P0 FMUL.FTZ R0, R22, R4 ;  /* 0x0000000416008220 */ /* 0x000fc60000410000 */
[----:B------:R-:W0:Y:S01]  /*8150*/  @!P0 MUFU.EX2 R3, R2 ;  /* 0x0000000200038308 */ /* 0x000e220000000800 */
[----:B-1----:R-:W-:Y:S01]  /*8160*/  @!P0 FMUL.FTZ R0, R0, R7 ;  /* 0x0000000700008220 */ /* 0x002fe20000410000 */
[----:B--2---:R-:W-:-:S03]  /*8170*/  @P0 FMUL.FTZ R4, R22, R5 ;  /* 0x0000000516040220 */ /* 0x004fc60000410000 */
[----:B0-----:R-:W-:-:S05]  /*8180*/  @!P0 FMUL.FTZ R4, R0, R3 ;  /* 0x0000000300048220 */ /* 0x001fca0000410000 */
[----:B------:R-:W-:-:S04]  /*8190*/  F2FP.BF16.F32.PACK_AB R4, RZ, R4 ;  /* 0x00000004ff04723e */ /* 0x000fc800000010ff */
[----:B------:R-:W-:-:S07]  /*81a0*/  PRMT R3, R4, 0x7610, R3 ;  /* 0x0000761004037816 */ /* 0x000fce0000000003 */
.L_x_175:
        /* <DEDUP_REMOVED lines=16> */
.L_x_179:
[----:B------:R-:W-:-:S06]  /*82b0*/  IMAD.U32 R3, R3, 0x10000, RZ ;  /* 0x0001000003037824 */ /* 0x000fcc00078e00ff */
[----:B------:R-:W0:Y:S02]  /*82c0*/  F2I.S64.TRUNC R2, R3 ;  /* 0x0000000300027311 */ /* 0x000e24000020d900 */
[----:B0-----:R0:W-:Y:S01]  /*82d0*/  STG.E.U8 desc[UR36][R16.64], R2 ;  /* 0x0000000210007986 */ /* 0x0011e2000c101124 */
[----:B------:R-:W-:Y:S05]  /*82e0*/  BRA `(.L_x_181) ;  /* 0x0000000c00847947 */ /* 0x000fea0003800000 */
.L_x_178:
        /* <DEDUP_REMOVED lines=10> */
.L_x_183:
[----:B------:R-:W-:-:S06]  /*8390*/  IMAD.U32 R3, R3, 0x10000, RZ ;  /* 0x0001000003037824 */ /* 0x000fcc00078e00ff */
[----:B------:R-:W0:Y:S02]  /*83a0*/  F2I.FTZ.TRUNC.NTZ R3, R3 ;  /* 0x0000000300037305 */ /* 0x000e24000021f100 */
[----:B0-----:R0:W-:Y:S01]  /*83b0*/  STG.E desc[UR36][R16.64], R3 ;  /* 0x0000000310007986 */ /* 0x0011e2000c101924 */
[----:B------:R-:W-:Y:S05]  /*83c0*/  BRA `(.L_x_181) ;  /* 0x0000000c004c7947 */ /* 0x000fea0003800000 */
.L_x_182:
[----:B------:R-:W-:-:S06]  /*83d0*/  IMAD.U32 R3, R3, 0x10000, RZ ;  /* 0x0001000003037824 */ /* 0x000fcc00078e00ff */
[----:B------:R-:W0:Y:S02]  /*83e0*/  F2I.FTZ.TRUNC.NTZ R3, R3 ;  /* 0x0000000300037305 */ /* 0x000e24000021f100 */
[----:B0-----:R0:W-:Y:S01]  /*83f0*/  STG.E.U16 desc[UR36][R16.64], R3 ;  /* 0x0000000310007986 */ /* 0x0011e2000c101524 */
[----:B------:R-:W-:Y:S05]  /*8400*/  BRA `(.L_x_181) ;  /* 0x0000000c003c7947 */ /* 0x000fea0003800000 */
.L_x_177:
        /* <DEDUP_REMOVED lines=9> */
.L_x_185:
[----:B------:R-:W-:-:S05]  /*84a0*/  IMAD.U32 R0, R3, 0x10000, RZ ;  /* 0x0001000003007824 */ /* 0x000fca00078e00ff */
[----:B------:R-:W-:-:S05]  /*84b0*/  F2FP.F16.F32.PACK_AB R0, RZ, R0 ;  /* 0x00000000ff00723e */ /* 0x000fca00000000ff */
[----:B------:R0:W-:Y:S01]  /*84c0*/  STG.E.U16 desc[UR36][R16.64], R0 ;  /* 0x0000000010007986 */ /* 0x0001e2000c101524 */
[----:B------:R-:W-:Y:S05]  /*84d0*/  BRA `(.L_x_181) ;  /* 0x0000000c00087947 */ /* 0x000fea0003800000 */
.L_x_184:
        /* <DEDUP_REMOVED lines=10> */
.L_x_187:
[----:B------:R-:W-:-:S05]  /*8580*/  IMAD.U32 R3, R3, 0x10000, RZ ;  /* 0x0001000003037824 */ /* 0x000fca00078e00ff */
[----:B------:R-:W-:-:S04]  /*8590*/  F2FP.F16.F32.PACK_AB R3, RZ, R3 ;  /* 0x00000003ff03723e */ /* 0x000fc800000000ff */
[----:B------:R-:W-:-:S05]  /*85a0*/  PRMT R3, R3, 0x5410, RZ ;  /* 0x0000541003037816 */ /* 0x000fca00000000ff */
[----:B------:R0:W-:Y:S01]  /*85b0*/  STG.E desc[UR36][R16.64], R3 ;  /* 0x0000000310007986 */ /* 0x0001e2000c101924 */
[----:B------:R-:W-:Y:S05]  /*85c0*/  BRA `(.L_x_181) ;  /* 0x0000000800cc7947 */ /* 0x000fea0003800000 */
.L_x_186:
[----:B------:R-:W-:-:S04]  /*85d0*/  IMAD.U32 R2, R3, 0x10000, RZ ;  /* 0x0001000003027824 */ /* 0x000fc800078e00ff */
[----:B------:R-:W-:-:S06]  /*85e0*/  FMUL.FTZ R2, R2, 1 ;  /* 0x3f80000002027820 */ /* 0x000fcc0000410000 */
[----:B------:R-:W0:Y:S02]  /*85f0*/  F2F.F64.F32 R2, R2 ;  /* 0x0000000200027310 */ /* 0x000e240000201800 */
[----:B0-----:R0:W-:Y:S01]  /*8600*/  STG.E.64 desc[UR36][R16.64], R2 ;  /* 0x0000000210007986 */ /* 0x0011e2000c101b24 */
[----:B------:R-:W-:Y:S05]  /*8610*/  BRA `(.L_x_181) ;  /* 0x0000000800b87947 */ /* 0x000fea0003800000 */
.L_x_176:
        /* <DEDUP_REMOVED lines=13> */
.L_x_190:
[----:B------:R-:W-:Y:S01]  /*86f0*/  IMAD.U32 R3, R3, 0x10000, RZ ;  /* 0x0001000003037824 */ /* 0x000fe200078e00ff */
[----:B------:R-:W-:-:S03]  /*8700*/  CS2R R6, SRZ ;  /* 0x0000000000067805 */ /* 0x000fc6000001ff00 */
[----:B------:R-:W-:-:S04]  /*8710*/  FMUL.FTZ R3, R3, 1 ;  /* 0x3f80000003037820 */ /* 0x000fc80000410000 */
[----:B------:R-:W0:Y:S02]  /*8720*/  F2F.F64.F32 R4, R3 ;  /* 0x0000000300047310 */ /* 0x000e240000201800 */
[----:B0-----:R0:W-:Y:S01]  /*8730*/  STG.E.128 desc[UR36][R16.64], R4 ;  /* 0x0000000410007986 */ /* 0x0011e2000c101d24 */
[----:B------:R-:W-:Y:S05]  /*8740*/  BRA `(.L_x_181) ;  /* 0x00000008006c7947 */ /* 0x000fea0003800000 */
.L_x_189:
        /* <DEDUP_REMOVED lines=21> */
.L_x_194:
[----:B------:R-:W-:Y:S05]  /*88a0*/  BSYNC B0 ;  /* 0x0000000000007941 */ /* 0x000fea0003800000 */
.L_x_193:
[----:B------:R-:W-:-:S05]  /*88b0*/  LOP3.LUT R3, R0, R3, RZ, 0xfc, !PT ;  /* 0x0000000300037212 */ /* 0x000fca00078efcff */
[----:B------:R0:W-:Y:S01]  /*88c0*/  STG.E.U8 desc[UR36][R16.64], R3 ;  /* 0x0000000310007986 */ /* 0x0001e2000c101124 */
[----:B------:R-:W-:Y:S05]  /*88d0*/  BRA `(.L_x_181) ;  /* 0x0000000800087947 */ /* 0x000fea0003800000 */
.L_x_192:
        /* <DEDUP_REMOVED lines=13> */
.L_x_196:
[----:B------:R-:W-:Y:S01]  /*89b0*/  IMAD.MOV.U32 R0, RZ, RZ, 0x7f ;  /* 0x0000007fff007424 */ /* 0x000fe200078e00ff */
[----:B------:R-:W-:-:S04]  /*89c0*/  ISETP.GT.U32.AND P0, PT, R2, 0x7f800000, PT ;  /* 0x7f8000000200780c */ /* 0x000fc80003f04070 */
[----:B------:R-:W-:-:S09]  /*89d0*/  SEL R0, R0, 0x7c, P0 ;  /* 0x0000007c00007807 */ /* 0x000fd20000000000 */
.L_x_197:
[----:B------:R-:W-:Y:S05]  /*89e0*/  BSYNC B0 ;  /* 0x0000000000007941 */ /* 0x000fea0003800000 */
.L_x_195:
[----:B------:R-:W-:-:S04]  /*89f0*/  LOP3.LUT R2, R3, 0x80000000, RZ, 0xc0, !PT ;  /* 0x8000000003027812 */ /* 0x000fc800078ec0ff */
[----:B------:R-:W-:-:S04]  /*8a00*/  SHF.R.U32.HI R3, RZ, 0x18, R2 ;  /* 0x00000018ff037819 */ /* 0x000fc80000011602 */
[----:B------:R-:W-:-:S05]  /*8a10*/  LOP3.LUT R3, R0, R3, RZ, 0xfc, !PT ;  /* 0x0000000300037212 */ /* 0x000fca00078efcff */
[----:B------:R0:W-:Y:S01]  /*8a20*/  STG.E.U8 desc[UR36][R16.64], R3 ;  /* 0x0000000310007986 */ /* 0x0001e2000c101124 */
[----:B------:R-:W-:Y:S05]  /*8a30*/  BRA `(.L_x_181) ;  /* 0x0000000400b07947 */ /* 0x000fea0003800000 */
.L_x_191:
[----:B------:R0:W-:Y:S01]  /*8a40*/  STG.E.U16 desc[UR36][R16.64], R3 ;  /* 0x0000000310007986 */ /* 0x0001e2000c101524 */
[----:B------:R-:W-:Y:S05]  /*8a50*/  BRA `(.L_x_181) ;  /* 0x0000000400a87947 */ /* 0x000fea0003800000 */
.L_x_188:
        /* <DEDUP_REMOVED lines=12> */
.L_x_200:
        /* <DEDUP_REMOVED lines=17> */
.L_x_203:
[----:B------:R-:W-:-:S04]  /*8c30*/  LOP3.LUT R2, R3, 0x80000000, RZ, 0xc0, !PT ;  /* 0x8000000003027812 */ /* 0x000fc800078ec0ff */
[----:B------:R-:W-:-:S04]  /*8c40*/  SHF.R.U32.HI R3, RZ, 0x18, R2 ;  /* 0x00000018ff037819 */ /* 0x000fc80000011602 */
[----:B------:R-:W-:-:S04]  /*8c50*/  LOP3.LUT R0, R0, R3, RZ, 0xfc, !PT ;  /* 0x0000000300007212 */ /* 0x000fc800078efcff */
[----:B------:R-:W-:-:S07]  /*8c60*/  PRMT R8, R0, 0x7610, R8 ;  /* 0x0000761000087816 */ /* 0x000fce0000000008 */
.L_x_202:
[----:B------:R-:W-:Y:S05]  /*8c70*/  BSYNC B0 ;  /* 0x0000000000007941 */ /* 0x000fea0003800000 */
.L_x_201:
[----:B------:R3:W-:Y:S01]  /*8c80*/  STG.E.U8 desc[UR36][R16.64], R8 ;  /* 0x0000000810007986 */ /* 0x0007e2000c101124 */
[----:B------:R-:W-:Y:S05]  /*8c90*/  BRA `(.L_x_181) ;  /* 0x0000000400187947 */ /* 0x000fea0003800000 */
.L_x_199:
        /* <DEDUP_REMOVED lines=17> */
.L_x_206:
[----:B------:R-:W-:-:S04]  /*8db0*/  LOP3.LUT R2, R3, 0x80000000, RZ, 0xc0, !PT ;  /* 0x8000000003027812 */ /* 0x000fc800078ec0ff */
[----:B------:R-:W-:-:S04]  /*8dc0*/  SHF.R.U32.HI R3, RZ, 0x18, R2 ;  /* 0x00000018ff037819 */ /* 0x000fc80000011602 */
[----:B------:R-:W-:-:S04]  /*8dd0*/  LOP3.LUT R0, R0, R3, RZ, 0xfc, !PT ;  /* 0x0000000300007212 */ /* 0x000fc800078efcff */
[----:B------:R-:W-:-:S07]  /*8de0*/  PRMT R8, R0, 0x7610, R8 ;  /* 0x0000761000087816 */ /* 0x000fce0000000008 */
.L_x_205:
[----:B------:R-:W-:Y:S05]  /*8df0*/  BSYNC B0 ;  /* 0x0000000000007941 */ /* 0x000fea0003800000 */
.L_x_204:
[----:B------:R0:W-:Y:S01]  /*8e00*/  STG.E.U8 desc[UR36][R16.64], R8 ;  /* 0x0000000810007986 */ /* 0x0001e2000c101124 */
[----:B------:R-:W-:Y:S05]  /*8e10*/  BRA `(.L_x_181) ;  /* 0x0000000000b87947 */ /* 0x000fea0003800000 */
.L_x_198:
        /* <DEDUP_REMOVED lines=22> */
.L_x_180:
[----:B------:R-:W-:Y:S01]  /*8f80*/  MOV R0, 0x0 ;  /* 0x0000000000007802 */ /* 0x000fe20000000f00 */
[----:B------:R-:W-:Y:S01]  /*8f90*/  ULDC.64 UR4, c[0x4][0x128] ;  /* 0x01004a0000047ab9 */ /* 0x000fe20000000a00 */
[----:B------:R-:W-:Y:S01]  /*8fa0*/  ULDC.64 UR6, c[0x4][0x40] ;  /* 0x0100100000067ab9 */ /* 0x000fe20000000a00 */
[----:B------:R-:W-:Y:S01]  /*8fb0*/  IMAD.U32 R4, RZ, RZ, UR4 ;  /* 0x00000004ff047e24 */ /* 0x000fe2000f8e00ff */
[----:B------:R0:W1:Y:S01]  /*8fc0*/  LDC.64 R2, c[0x4][R0] ;  /* 0x0100000000027b82 */ /* 0x0000620000000a00 */
[----:B------:R-:W-:Y:S01]  /*8fd0*/  IMAD.U32 R5, RZ, RZ, UR5 ;  /* 0x00000005ff057e24 */ /* 0x000fe2000f8e00ff */
[----:B------:R-:W-:Y:S01]  /*8fe0*/  ULDC.64 UR4, c[0x4][0x130] ;  /* 0x01004c0000047ab9 */ /* 0x000fe20000000a00 */
[----:B------:R-:W-:Y:S02]  /*8ff0*/  IMAD.U32 R10, RZ, RZ, UR6 ;  /* 0x00000006ff0a7e24 */ /* 0x000fe4000f8e00ff */
[----:B------:R-:W-:Y:S02]  /*9000*/  IMAD.U32 R6, RZ, RZ, UR4 ;  /* 0x00000004ff067e24 */ /* 0x000fe4000f8e00ff */
[----:B------:R-:W-:-:S02]  /*9010*/  IMAD.U32 R7, RZ, RZ, UR5 ;  /* 0x00000005ff077e24 */ /* 0x000fc4000f8e00ff */
[----:B------:R-:W-:Y:S02]  /*9020*/  IMAD.U32 R11, RZ, RZ, UR7 ;  /* 0x00000007ff0b7e24 */ /* 0x000fe4000f8e00ff */
[----:B------:R-:W-:Y:S02]  /*9030*/  IMAD.MOV.U32 R8, RZ, RZ, 0x65 ;  /* 0x00000065ff087424 */ /* 0x000fe400078e00ff */
[----:B------:R-:W-:Y:S02]  /*9040*/  IMAD.MOV.U32 R12, RZ, RZ, 0x1 ;  /* 0x00000001ff0c7424 */ /* 0x000fe400078e00ff */
[----:B0-----:R-:W-:-:S07]  /*9050*/  IMAD.MOV.U32 R13, RZ, RZ, RZ ;  /* 0x000000ffff0d7224 */ /* 0x001fce00078e00ff */
[----:B------:R-:W-:-:S07]  /*9060*/  LEPC R20, `(.L_x_209) ;  /* 0x000000001014794e */ /* 0x000fce0000000000 */
[----:B-1----:R-:W-:Y:S05]  /*9070*/  CALL.ABS.NOINC R2 ;  /* 0x0000000002007343 */ /* 0x002fea0003c00000 */
.L_x_209:
[----:B------:R-:W-:Y:S05]  /*9080*/  BRA `(.L_x_181) ;  /* 0x00000000001c7947 */ /* 0x000fea0003800000 */
.L_x_208:
[----:B------:R-:W-:-:S06]  /*9090*/  IMAD.U32 R3, R3, 0x10000, RZ ;  /* 0x0001000003037824 */ /* 0x000fcc00078e00ff */
[----:B------:R-:W0:Y:S02]  /*90a0*/  F2I.U64.TRUNC R2, R3 ;  /* 0x0000000300027311 */ /* 0x000e24000020d800 */
[----:B0-----:R2:W-:Y:S01]  /*90b0*/  STG.E.64 desc[UR36][R16.64], R2 ;  /* 0x0000000210007986 */ /* 0x0015e2000c101b24 */
[----:B------:R-:W-:Y:S05]  /*90c0*/  BRA `(.L_x_181) ;  /* 0x00000000000c7947 */ /* 0x000fea0003800000 */
.L_x_207:
[----:B------:R-:W-:-:S06]  /*90d0*/  IMAD.U32 R3, R3, 0x10000, RZ ;  /* 0x0001000003037824 */ /* 0x000fcc00078e00ff */
[----:B------:R-:W0:Y:S02]  /*90e0*/  F2I.FTZ.U32.TRUNC.NTZ R3, R3 ;  /* 0x0000000300037305 */ /* 0x000e24000021f000 */
[----:B0-----:R0:W-:Y:S02]  /*90f0*/  STG.E desc[UR36][R16.64], R3 ;  /* 0x0000000310007986 */ /* 0x0011e4000c101924 */
.L_x_181:
[----:B------:R-:W-:-:S07]  /*9100*/  VIADD R19, R19, 0x80 ;  /* 0x0000008013137836 */ /* 0x000fce0000000000 */
.L_x_106:
[----:B------:R-:W-:Y:S05]  /*9110*/  BSYNC B6 ;  /* 0x0000000000067941 */ /* 0x000fea0003800000 */
.L_x_105:
[----:B------:R-:W-:Y:S01]  /*9120*/  ULDC UR4, c[0x0][0x210] ;  /* 0x0000840000047ab9 */ /* 0x000fe20000000800 */
[----:B------:R-:W-:Y:S01]  /*9130*/  BSSY B6, `(.L_x_210) ;  /* 0x0000483000067945 */ /* 0x000fe20003800000 */
[----:B------:R-:W-:-:S13]  /*9140*/  ISETP.GE.AND P0, PT, R19, UR4, PT ;  /* 0x0000000413007c0c */ /* 0x000fda000bf06270 */
[----:B------:R-:W-:Y:S05]  /*9150*/  @P0 BRA `(.L_x_211) ;  /* 0x0000004800000947 */ /* 0x000fea0003800000 */
[----:B0--3--:R-:W0:Y:S01]  /*9160*/  LDC R6, c[0x0][0x218] ;  /* 0x00008600ff067b82 */ /* 0x009e220000000800 */
[----:B------:R-:W-:Y:S02]  /*9170*/  IMAD.MOV.U32 R18, RZ, RZ, RZ ;  /* 0x000000ffff127224 */ /* 0x000fe400078e00ff */
[----:B------:R-:W-:Y:S02]  /*9180*/  IMAD.MOV.U32 R0, RZ, RZ, RZ ;  /* 0x000000ffff007224 */ /* 0x000fe400078e00ff */
[----:B-12-4-:R-:W-:Y:S01]  /*9190*/  IMAD.MOV.U32 R16, RZ, RZ, RZ ;  /* 0x000000ffff107224 */ /* 0x016fe200078e00ff */
[----:B0-----:R-:W-:-:S13]  /*91a0*/  ISETP.NE.AND P0, PT, R6, RZ, PT ;  /* 0x000000ff0600720c */ /* 0x001fda0003f05270 */
        /* <DEDUP_REMOVED lines=349> */
.L_x_212:
        /* <DEDUP_REMOVED lines=23> */
.L_x_216:
[----:B------:R-:W2:Y:S02]  /*a8f0*/  LDG.E.U8 R2, desc[UR36][R2.64] ;  /* 0x0000002402027981 */ /* 0x000ea4000c1e1100 */
[----:B--2---:R-:W-:-:S04]  /*a900*/  I2FP.F32.U32 R0, R2 ;  /* 0x0000000200007245 */ /* 0x004fc80000201000 */
[----:B------:R-:W-:-:S04]  /*a910*/  F2FP.BF16.F32.PACK_AB R0, RZ, R0 ;  /* 0x00000000ff00723e */ /* 0x000fc800000010ff */
[----:B------:R-:W-:Y:S01]  /*a920*/  PRMT R22, R0, 0x7610, R22 ;  /* 0x0000761000167816 */ /* 0x000fe20000000016 */
[----:B------:R-:W-:Y:S06]  /*a930*/  BRA `(.L_x_218) ;  /* 0x0000000c00c87947 */ /* 0x000fec0003800000 */
.L_x_215:
        /* <DEDUP_REMOVED lines=11> */
.L_x_220:
[----:B------:R-:W2:Y:S02]  /*a9f0*/  LDG.E R2, desc[UR36][R2.64] ;  /* 0x0000002402027981 */ /* 0x000ea4000c1e1900 */
[----:B--2---:R-:W-:-:S04]  /*aa00*/  I2FP.F32.S32 R0, R2 ;  /* 0x0000000200007245 */ /* 0x004fc80000201400 */
[----:B------:R-:W-:-:S04]  /*aa10*/  F2FP.BF16.F32.PACK_AB R0, RZ, R0 ;  /* 0x00000000ff00723e */ /* 0x000fc800000010ff */
[----:B------:R-:W-:Y:S01]  /*aa20*/  PRMT R22, R0, 0x7610, R22 ;  /* 0x0000761000167816 */ /* 0x000fe20000000016 */
[----:B------:R-:W-:Y:S06]  /*aa30*/  BRA `(.L_x_218) ;  /* 0x0000000c00887947 */ /* 0x000fec0003800000 */
.L_x_219:
[----:B------:R-:W2:Y:S02]  /*aa40*/  LDG.E.U16 R2, desc[UR36][R2.64] ;  /* 0x0000002402027981 */ /* 0x000ea4000c1e1500 */
[----:B--2---:R-:W0:Y:S02]  /*aa50*/  I2F.S16 R0, R2 ;  /* 0x0000000200007306 */ /* 0x004e240000101400 */
[----:B0-----:R-:W-:-:S04]  /*aa60*/  F2FP.BF16.F32.PACK_AB R0, RZ, R0 ;  /* 0x00000000ff00723e */ /* 0x001fc800000010ff */
[----:B------:R-:W-:Y:S01]  /*aa70*/  PRMT R22, R0, 0x7610, R22 ;  /* 0x0000761000167816 */ /* 0x000fe20000000016 */
[----:B------:R-:W-:Y:S06]  /*aa80*/  BRA `(.L_x_218) ;  /* 0x0000000c00747947 */ /* 0x000fec0003800000 */
.L_x_214:
        /* <DEDUP_REMOVED lines=9> */
.L_x_222:
[----:B------:R-:W2:Y:S02]  /*ab20*/  LDG.E.U16 R0, desc[UR36][R2.64] ;  /* 0x0000002402007981 */ /* 0x000ea4000c1e1500 */
[----:B--2---:R-:W-:-:S05]  /*ab30*/  HADD2.F32 R0, -RZ, R0.H0_H0 ;  /* 0x20000000ff007230 */ /* 0x004fca0000004100 */
[----:B------:R-:W-:-:S04]  /*ab40*/  F2FP.BF16.F32.PACK_AB R0, RZ, R0 ;  /* 0x00000000ff00723e */ /* 0x000fc800000010ff */
[----:B------:R-:W-:Y:S01]  /*ab50*/  PRMT R22, R0, 0x7610, R22 ;  /* 0x0000761000167816 */ /* 0x000fe20000000016 */
[----:B------:R-:W-:Y:S06]  /*ab60*/  BRA `(.L_x_218) ;  /* 0x0000000c003c7947 */ /* 0x000fec0003800000 */
.L_x_221:
        /* <DEDUP_REMOVED lines=9> */
.L_x_224:
[----:B------:R-:W2:Y:S02]  /*ac00*/  LDG.E.U16 R2, desc[UR36][R2.64] ;  /* 0x0000002402027981 */ /* 0x000ea4000c1e1500 */
[----:B--2---:R-:W-:-:S05]  /*ac10*/  HADD2.F32 R0, -RZ, R2.H0_H0 ;  /* 0x20000002ff007230 */ /* 0x004fca0000004100 */
[----:B------:R-:W-:-:S04]  /*ac20*/  F2FP.BF16.F32.PACK_AB R0, RZ, R0 ;  /* 0x00000000ff00723e */ /* 0x000fc800000010ff */
[----:B------:R-:W-:Y:S01]  /*ac30*/  PRMT R22, R0, 0x7610, R22 ;  /* 0x0000761000167816 */ /* 0x000fe20000000016 */
[----:B------:R-:W-:Y:S06]  /*ac40*/  BRA `(.L_x_218) ;  /* 0x0000000c00047947 */ /* 0x000fec0003800000 */
.L_x_223:
        /* <DEDUP_REMOVED lines=9> */
.L_x_213:
        /* <DEDUP_REMOVED lines=14> */
.L_x_227:
        /* <DEDUP_REMOVED lines=9> */
.L_x_226:
        /* <DEDUP_REMOVED lines=28> */
.L_x_229:
        /* <DEDUP_REMOVED lines=15> */
.L_x_228:
[----:B------:R0:W5:Y:S01]  /*b100*/  LDG.E.U16 R22, desc[UR36][R2.64] ;  /* 0x0000002402167981 */ /* 0x000162000c1e1500 */
[----:B------:R-:W-:Y:S05]  /*b110*/  BRA `(.L_x_218) ;  /* 0x0000000400d07947 */ /* 0x000fea0003800000 */
.L_x_225:
        /* <DEDUP_REMOVED lines=13> */
.L_x_232:
        /* <DEDUP_REMOVED lines=21> */
.L_x_236:
[----:B------:R-:W-:Y:S05]  /*b340*/  BSYNC B1 ;  /* 0x0000000000017941 */ /* 0x000fea0003800000 */
.L_x_235:
[----:B------:R-:W-:Y:S01]  /*b350*/  LEA R3, R0, 0x3b800000, 0x17 ;  /* 0x3b80000000037811 */ /* 0x000fe200078eb8ff */
[----:B------:R-:W-:-:S05]  /*b360*/  IMAD.SHL.U32 R0, R2, 0x100000, RZ ;  /* 0x0010000002007824 */ /* 0x000fca00078e00ff */
[----:B------:R-:W-:-:S07]  /*b370*/  LOP3.LUT R0, R3, R0, R4, 0xfe, !PT ;  /* 0x0000000003007212 */ /* 0x000fce00078efe04 */
.L_x_234:
[----:B------:R-:W-:Y:S05]  /*b380*/  BSYNC B0 ;  /* 0x0000000000007941 */ /* 0x000fea0003800000 */
.L_x_233:
[----:B------:R-:W-:-:S04]  /*b390*/  F2FP.BF16.F32.PACK_AB R0, RZ, R0 ;  /* 0x00000000ff00723e */ /* 0x000fc800000010ff */
[----:B------:R-:W-:Y:S01]  /*b3a0*/  PRMT R22, R0, 0x7610, R22 ;  /* 0x0000761000167816 */ /* 0x000fe20000000016 */
[----:B------:R-:W-:Y:S06]  /*b3b0*/  BRA `(.L_x_218) ;  /* 0x0000000400287947 */ /* 0x000fec0003800000 */
.L_x_231:
        /* <DEDUP_REMOVED lines=21> */
.L_x_240:
[----:B------:R-:W-:Y:S05]  /*b510*/  BSYNC B1 ;  /* 0x0000000000017941 */ /* 0x000fea0003800000 */
.L_x_239:
[----:B------:R-:W-:Y:S01]  /*b520*/  LEA R3, R0, 0x37800000, 0x17 ;  /* 0x3780000000037811 */ /* 0x000fe200078eb8ff */
[----:B------:R-:W-:-:S05]  /*b530*/  IMAD.SHL.U32 R0, R2, 0x200000, RZ ;  /* 0x0020000002007824 */ /* 0x000fca00078e00ff */
[----:B------:R-:W-:-:S07]  /*b540*/  LOP3.LUT R0, R3, R0, R4, 0xfe, !PT ;  /* 0x0000000003007212 */ /* 0x000fce00078efe04 */
.L_x_238:
[----:B------:R-:W-:Y:S05]  /*b550*/  BSYNC B0 ;  /* 0x0000000000007941 */ /* 0x000fea0003800000 */
.L_x_237:
[----:B------:R-:W-:-:S04]  /*b560*/  F2FP.BF16.F32.PACK_AB R0, RZ, R0 ;  /* 0x00000000ff00723e */ /* 0x000fc800000010ff */
[----:B------:R-:W-:Y:S01]  /*b570*/  PRMT R22, R0, 0x7610, R22 ;  /* 0x0000761000167816 */ /* 0x000fe20000000016 */
[----:B------:R-:W-:Y:S06]  /*b580*/  BRA `(.L_x_218) ;  /* 0x0000000000b47947 */ /* 0x000fec0003800000 */
.L_x_230:
        /* <DEDUP_REMOVED lines=14> */
.L_x_244:
[----:B------:R-:W-:Y:S05]  /*b670*/  BSYNC B0 ;  /* 0x0000000000007941 */ /* 0x000fea0003800000 */
.L_x_243:
[----:B------:R-:W-:-:S04]  /*b680*/  F2FP.BF16.F32.PACK_AB R0, RZ, R0 ;  /* 0x00000000ff00723e */ /* 0x000fc800000010ff */
[----:B------:R-:W-:Y:S01]  /*b690*/  PRMT R22, R0, 0x7610, R22 ;  /* 0x0000761000167816 */ /* 0x000fe20000000016 */
[----:B------:R-:W-:Y:S06]  /*b6a0*/  BRA `(.L_x_218) ;  /* 0x00000000006c7947 */ /* 0x000fec0003800000 */
.L_x_217:
        /* <DEDUP_REMOVED lines=16> */
.L_x_245:
[----:B------:R-:W-:Y:S01]  /*b7b0*/  PRMT R22, RZ, 0x7610, R22 ;  /* 0x00007610ff167816 */ /* 0x000fe20000000016 */
[----:B------:R-:W-:Y:S06]  /*b7c0*/  BRA `(.L_x_218) ;  /* 0x0000000000247947 */ /* 0x000fec0003800000 */
.L_x_242:
[----:B------:R-:W2:Y:S02]  /*b7d0*/  LDG.E.64 R2, desc[UR36][R2.64] ;  /* 0x0000002402027981 */ /* 0x000ea4000c1e1b00 */
[----:B--2---:R-:W0:Y:S02]  /*b7e0*/  I2F.U64 R0, R2 ;  /* 0x0000000200007312 */ /* 0x004e240000301000 */
[----:B0-----:R-:W-:-:S04]  /*b7f0*/  F2FP.BF16.F32.PACK_AB R0, RZ, R0 ;  /* 0x00000000ff00723e */ /* 0x001fc800000010ff */
[----:B------:R-:W-:Y:S01]  /*b800*/  PRMT R22, R0, 0x7610, R22 ;  /* 0x0000761000167816 */ /* 0x000fe20000000016 */
[----:B------:R-:W-:Y:S06]  /*b810*/  BRA `(.L_x_218) ;  /* 0x0000000000107947 */ /* 0x000fec0003800000 */
.L_x_241:
[----:B------:R-:W2:Y:S02]  /*b820*/  LDG.E R2, desc[UR36][R2.64] ;  /* 0x0000002402027981 */ /* 0x000ea4000c1e1900 */
[----:B--2---:R-:W-:-:S04]  /*b830*/  I2FP.F32.U32 R0, R2 ;  /* 0x0000000200007245 */ /* 0x004fc80000201000 */
[----:B------:R-:W-:-:S04]  /*b840*/  F2FP.BF16.F32.PACK_AB R0, RZ, R0 ;  /* 0x00000000ff00723e */ /* 0x000fc800000010ff */
[----:B------:R-:W-:-:S07]  /*b850*/  PRMT R22, R0, 0x7610, R22 ;  /* 0x0000761000167816 */ /* 0x000fce0000000016 */
.L_x_218:
        /* <DEDUP_REMOVED lines=19> */
.L_x_249:
[----:B------:R-:W2:Y:S02]  /*b990*/  LDG.E.U8 R2, desc[UR36][R2.64] ;  /* 0x0000002402027981 */ /* 0x000ea4000c1e1100 */
[----:B--2---:R-:W-:-:S04]  /*b9a0*/  I2FP.F32.U32 R0, R2 ;  /* 0x0000000200007245 */ /* 0x004fc80000201000 */
[----:B------:R-:W-:Y:S01]  /*b9b0*/  F2FP.BF16.F32.PACK_AB R0, RZ, R0 ;  /* 0x00000000ff00723e */ /* 0x000fe200000010ff */
[----:B------:R-:W-:Y:S06]  /*b9c0*/  BRA `(.L_x_251) ;  /* 0x0000000c00907947 */ /* 0x000fec0003800000 */
.L_x_248:
        /* <DEDUP_REMOVED lines=10> */
.L_x_253:
[----:B------:R-:W2:Y:S02]  /*ba70*/  LDG.E R2, desc[UR36][R2.64] ;  /* 0x0000002402027981 */ /* 0x000ea4000c1e1900 */
[----:B--2---:R-:W-:-:S04]  /*ba80*/  I2FP.F32.S32 R0, R2 ;  /* 0x0000000200007245 */ /* 0x004fc80000201400 */
[----:B------:R-:W-:Y:S01]  /*ba90*/  F2FP.BF16.F32.PACK_AB R0, RZ, R0 ;  /* 0x00000000ff00723e */ /* 0x000fe200000010ff */
[----:B------:R-:W-:Y:S06]  /*baa0*/  BRA `(.L_x_251) ;  /* 0x0000000c00587947 */ /* 0x000fec0003800000 */
.L_x_252:
[----:B------:R-:W2:Y:S02]  /*bab0*/  LDG.E.U16 R2, desc[UR36][R2.64] ;  /* 0x0000002402027981 */ /* 0x000ea4000c1e1500 */
[----:B--2---:R-:W0:Y:S02]  /*bac0*/  I2F.S16 R0, R2 ;  /* 0x0000000200007306 */ /* 0x004e240000101400 */
[----:B0-----:R-:W-:Y:S01]  /*bad0*/  F2FP.BF16.F32.PACK_AB R0, RZ, R0 ;  /* 0x00000000ff00723e */ /* 0x001fe200000010ff */
[----:B------:R-:W-:Y:S06]  /*bae0*/  BRA `(.L_x_251) ;  /* 0x0000000c00487947 */ /* 0x000fec0003800000 */
.L_x_247:
        /* <DEDUP_REMOVED lines=9> */
.L_x_255:
[----:B------:R-:W2:Y:S02]  /*bb80*/  LDG.E.U16 R0, desc[UR36][R2.64] ;  /* 0x0000002402007981 */ /* 0x000ea4000c1e1500 */
[----:B--2---:R-:W-:-:S05]  /*bb90*/  HADD2.F32 R0, -RZ, R0.H0_H0 ;  /* 0x20000000ff007230 */ /* 0x004fca0000004100 */
[----:B------:R-:W-:Y:S01]  /*bba0*/  F2FP.BF16.F32.PACK_AB R0, RZ, R0 ;  /* 0x00000000ff00723e */ /* 0x000fe200000010ff */
[----:B------:R-:W-:Y:S06]  /*bbb0*/  BRA `(.L_x_251) ;  /* 0x0000000c00147947 */ /* 0x000fec0003800000 */
.L_x_254:
        /* <DEDUP_REMOVED lines=9> */
.L_x_257:
[----:B------:R-:W2:Y:S02]  /*bc50*/  LDG.E.U16 R2, desc[UR36][R2.64] ;  /* 0x0000002402027981 */ /* 0x000ea4000c1e1500 */
[----:B--2---:R-:W-:-:S05]  /*bc60*/  HADD2.F32 R0, -RZ, R2.H0_H0 ;  /* 0x20000002ff007230 */ /* 0x004fca0000004100 */
[----:B------:R-:W-:Y:S01]  /*bc70*/  F2FP.BF16.F32.PACK_AB R0, RZ, R0 ;  /* 0x00000000ff00723e */ /* 0x000fe200000010ff */
[----:B------:R-:W-:Y:S06]  /*bc80*/  BRA `(.L_x_251) ;  /* 0x0000000800e07947 */ /* 0x000fec0003800000 */
.L_x_256:
        /* <DEDUP_REMOVED lines=8> */
.L_x_246:
        /* <DEDUP_REMOVED lines=13> */
.L_x_260:
        /* <DEDUP_REMOVED lines=8> */
.L_x_259:
        /* <DEDUP_REMOVED lines=28> */
.L_x_262:
        /* <DEDUP_REMOVED lines=15> */
.L_x_261:
[----:B------:R0:W5:Y:S01]  /*c110*/  LDG.E.U16 R0, desc[UR36][R2.64] ;  /* 0x0000002402007981 */ /* 0x000162000c1e1500 */
[----:B------:R-:W-:Y:S05]  /*c120*/  BRA `(.L_x_251) ;  /* 0x0000000400b87947 */ /* 0x000fea0003800000 */
.L_x_258:
        /* <DEDUP_REMOVED lines=12> */
.L_x_265:
        /* <DEDUP_REMOVED lines=21> */
.L_x_269:
[----:B------:R-:W-:Y:S05]  /*c340*/  BSYNC B1 ;  /* 0x0000000000017941 */ /* 0x000fea0003800000 */
.L_x_268:
[----:B------:R-:W-:Y:S01]  /*c350*/  LEA R3, R0, 0x3b800000, 0x17 ;  /* 0x3b80000000037811 */ /* 0x000fe200078eb8ff */
[----:B------:R-:W-:-:S05]  /*c360*/  IMAD.SHL.U32 R0, R2, 0x100000, RZ ;  /* 0x0010000002007824 */ /* 0x000fca00078e00ff */
[----:B------:R-:W-:-:S07]  /*c370*/  LOP3.LUT R0, R3, R0, R4, 0xfe, !PT ;  /* 0x0000000003007212 */ /* 0x000fce00078efe04 */
.L_x_267:
[----:B------:R-:W-:Y:S05]  /*c380*/  BSYNC B0 ;  /* 0x0000000000007941 */ /* 0x000fea0003800000 */
.L_x_266:
[----:B------:R-:W-:Y:S01]  /*c390*/  F2FP.BF16.F32.PACK_AB R0, RZ, R0 ;  /* 0x00000000ff00723e */ /* 0x000fe200000010ff */
[----:B------:R-:W-:Y:S06]  /*c3a0*/  BRA `(.L_x_251) ;  /* 0x0000000400187947 */ /* 0x000fec0003800000 */
.L_x_264:
        /* <DEDUP_REMOVED lines=21> */
.L_x_273:
[----:B------:R-:W-:Y:S05]  /*c500*/  BSYNC B1 ;  /* 0x0000000000017941 */ /* 0x000fea0003800000 */
.L_x_272:
[----:B------:R-:W-:Y:S01]  /*c510*/  LEA R3, R0, 0x37800000, 0x17 ;  /* 0x3780000000037811 */ /* 0x000fe200078eb8ff */
[----:B------:R-:W-:-:S05]  /*c520*/  IMAD.SHL.U32 R0, R2, 0x200000, RZ ;  /* 0x0020000002007824 */ /* 0x000fca00078e00ff */
[----:B------:R-:W-:-:S07]  /*c530*/  LOP3.LUT R0, R3, R0, R4, 0xfe, !PT ;  /* 0x0000000003007212 */ /* 0x000fce00078efe04 */
.L_x_271:
[----:B------:R-:W-:Y:S05]  /*c540*/  BSYNC B0 ;  /* 0x0000000000007941 */ /* 0x000fea0003800000 */
.L_x_270:
[----:B------:R-:W-:Y:S01]  /*c550*/  F2FP.BF16.F32.PACK_AB R0, RZ, R0 ;  /* 0x00000000ff00723e */ /* 0x000fe200000010ff */
[----:B------:R-:W-:Y:S06]  /*c560*/  BRA `(.L_x_251) ;  /* 0x0000000000a87947 */ /* 0x000fec0003800000 */
.L_x_263:
        /* <DEDUP_REMOVED lines=14> */
.L_x_277:
[----:B------:R-:W-:Y:S05]  /*c650*/  BSYNC B0 ;  /* 0x0000000000007941 */ /* 0x000fea0003800000 */
.L_x_276:
[----:B------:R-:W-:Y:S01]  /*c660*/  F2FP.BF16.F32.PACK_AB R0, RZ, R0 ;  /* 0x00000000ff00723e */ /* 0x000fe200000010ff */
[----:B------:R-:W-:Y:S06]  /*c670*/  BRA `(.L_x_251) ;  /* 0x0000000000647947 */ /* 0x000fec0003800000 */
.L_x_250:
        /* <DEDUP_REMOVED lines=16> */
.L_x_278:
[----:B------:R-:W-:Y:S01]  /*c780*/  PRMT R0, RZ, 0x7610, R0 ;  /* 0x00007610ff007816 */ /* 0x000fe20000000000 */
[----:B------:R-:W-:Y:S06]  /*c790*/  BRA `(.L_x_251) ;  /* 0x00000000001c7947 */ /* 0x000fec0003800000 */
.L_x_275:
[----:B------:R-:W2:Y:S02]  /*c7a0*/  LDG.E.64 R2, desc[UR36][R2.64] ;  /* 0x0000002402027981 */ /* 0x000ea4000c1e1b00 */
[----:B--2---:R-:W0:Y:S02]  /*c7b0*/  I2F.U64 R0, R2 ;  /* 0x0000000200007312 */ /* 0x004e240000301000 */
[----:B0-----:R-:W-:Y:S01]  /*c7c0*/  F2FP.BF16.F32.PACK_AB R0, RZ, R0 ;  /* 0x00000000ff00723e */ /* 0x001fe200000010ff */
[----:B------:R-:W-:Y:S06]  /*c7d0*/  BRA `(.L_x_251) ;  /* 0x00000000000c7947 */ /* 0x000fec0003800000 */
.L_x_274:
[----:B------:R-:W2:Y:S02]  /*c7e0*/  LDG.E R2, desc[UR36][R2.64] ;  /* 0x0000002402027981 */ /* 0x000ea4000c1e1900 */
[----:B--2---:R-:W-:-:S04]  /*c7f0*/  I2FP.F32.U32 R0, R2 ;  /* 0x0000000200007245 */ /* 0x004fc80000201000 */
[----:B------:R-:W-:-:S07]  /*c800*/  F2FP.BF16.F32.PACK_AB R0, RZ, R0 ;  /* 0x00000000ff00723e */ /* 0x000fce00000010ff */
.L_x_251:
        /* <DEDUP_REMOVED lines=18> */
.L_x_279:
        /* <DEDUP_REMOVED lines=13> */
.L_x_280:
        /* <DEDUP_REMOVED lines=16> */
.L_x_284:
[----:B------:R-:W-:-:S06]  /*cb00*/  IMAD.U32 R3, R3, 0x10000, RZ ;  /* 0x0001000003037824 */ /* 0x000fcc00078e00ff */
[----:B------:R-:W0:Y:S02]  /*cb10*/  F2I.S64.TRUNC R2, R3 ;  /* 0x0000000300027311 */ /* 0x000e24000020d900 */
[----:B0-----:R4:W-:Y:S01]  /*cb20*/  STG.E.U8 desc[UR36][R16.64], R2 ;  /* 0x0000000210007986 */ /* 0x0019e2000c101124 */
[----:B------:R-:W-:Y:S05]  /*cb30*/  BRA `(.L_x_286) ;  /* 0x0000000c00847947 */ /* 0x000fea0003800000 */
.L_x_283:
        /* <DEDUP_REMOVED lines=10> */
.L_x_288:
[----:B------:R-:W-:-:S06]  /*cbe0*/  IMAD.U32 R3, R3, 0x10000, RZ ;  /* 0x0001000003037824 */ /* 0x000fcc00078e00ff */
[----:B------:R-:W0:Y:S02]  /*cbf0*/  F2I.FTZ.TRUNC.NTZ R3, R3 ;  /* 0x0000000300037305 */ /* 0x000e24000021f100 */
[----:B0-----:R2:W-:Y:S01]  /*cc00*/  STG.E desc[UR36][R16.64], R3 ;  /* 0x0000000310007986 */ /* 0x0015e2000c101924 */
[----:B------:R-:W-:Y:S05]  /*cc10*/  BRA `(.L_x_286) ;  /* 0x0000000c004c7947 */ /* 0x000fea0003800000 */
.L_x_287:
[----:B------:R-:W-:-:S06]  /*cc20*/  IMAD.U32 R3, R3, 0x10000, RZ ;  /* 0x0001000003037824 */ /* 0x000fcc00078e00ff */
[----:B------:R-:W0:Y:S02]  /*cc30*/  F2I.FTZ.TRUNC.NTZ R3, R3 ;  /* 0x0000000300037305 */ /* 0x000e24000021f100 */
[----:B0-----:R0:W-:Y:S01]  /*cc40*/  STG.E.U16 desc[UR36][R16.64], R3 ;  /* 0x0000000310007986 */ /* 0x0011e2000c101524 */
[----:B------:R-:W-:Y:S05]  /*cc50*/  BRA `(.L_x_286) ;  /* 0x0000000c003c7947 */ /* 0x000fea0003800000 */
.L_x_282:
        /* <DEDUP_REMOVED lines=9> */
.L_x_290:
[----:B------:R-:W-:-:S05]  /*ccf0*/  IMAD.U32 R0, R3, 0x10000, RZ ;  /* 0x0001000003007824 */ /* 0x000fca00078e00ff */
[----:B------:R-:W-:-:S05]  /*cd00*/  F2FP.F16.F32.PACK_AB R0, RZ, R0 ;  /* 0x00000000ff00723e */ /* 0x000fca00000000ff */
[----:B------:R0:W-:Y:S01]  /*cd10*/  STG.E.U16 desc[UR36][R16.64], R0 ;  /* 0x0000000010007986 */ /* 0x0001e2000c101524 */
[----:B------:R-:W-:Y:S05]  /*cd20*/  BRA `(.L_x_286) ;  /* 0x0000000c00087947 */ /* 0x000fea0003800000 */
.L_x_289:
        /* <DEDUP_REMOVED lines=10> */
.L_x_292:
[----:B------:R-:W-:-:S05]  /*cdd0*/  IMAD.U32 R3, R3, 0x10000, RZ ;  /* 0x0001000003037824 */ /* 0x000fca00078e00ff */
[----:B------:R-:W-:-:S04]  /*cde0*/  F2FP.F16.F32.PACK_AB R3, RZ, R3 ;  /* 0x00000003ff03723e */ /* 0x000fc800000000ff */
[----:B------:R-:W-:-:S05]  /*cdf0*/  PRMT R3, R3, 0x5410, RZ ;  /* 0x0000541003037816 */ /* 0x000fca00000000ff */
[----:B------:R0:W-:Y:S01]  /*ce00*/  STG.E desc[UR36][R16.64], R3 ;  /* 0x0000000310007986 */ /* 0x0001e2000c101924 */
[----:B------:R-:W-:Y:S05]  /*ce10*/  BRA `(.L_x_286) ;  /* 0x0000000800cc7947 */ /* 0x000fea0003800000 */
.L_x_291:
[----:B------:R-:W-:-:S04]  /*ce20*/  IMAD.U32 R2, R3, 0x10000, RZ ;  /* 0x0001000003027824 */ /* 0x000fc800078e00ff */
[----:B------:R-:W-:-:S06]  /*ce30*/  FMUL.FTZ R2, R2, 1 ;  /* 0x3f80000002027820 */ /* 0x000fcc0000410000 */
[----:B------:R-:W0:Y:S02]  /*ce40*/  F2F.F64.F32 R2, R2 ;  /* 0x0000000200027310 */ /* 0x000e240000201800 */
[----:B0-----:R0:W-:Y:S01]  /*ce50*/  STG.E.64 desc[UR36][R16.64], R2 ;  /* 0x0000000210007986 */ /* 0x0011e2000c101b24 */
[----:B------:R-:W-:Y:S05]  /*ce60*/  BRA `(.L_x_286) ;  /* 0x0000000800b87947 */ /* 0x000fea0003800000 */
.L_x_281:
        /* <DEDUP_REMOVED lines=13> */
.L_x_295:
[----:B------:R-:W-:Y:S01]  /*cf40*/  IMAD.U32 R3, R3, 0x10000, RZ ;  /* 0x0001000003037824 */ /* 0x000fe200078e00ff */
[----:B------:R-:W-:-:S03]  /*cf50*/  CS2R R6, SRZ ;  /* 0x0000000000067805 */ /* 0x000fc6000001ff00 */
[----:B------:R-:W-:-:S04]  /*cf60*/  FMUL.FTZ R3, R3, 1 ;  /* 0x3f80000003037820 */ /* 0x000fc80000410000 */
[----:B------:R-:W0:Y:S02]  /*cf70*/  F2F.F64.F32 R4, R3 ;  /* 0x0000000300047310 */ /* 0x000e240000201800 */
[----:B0-----:R0:W-:Y:S01]  /*cf80*/  STG.E.128 desc[UR36][R16.64], R4 ;  /* 0x0000000410007986 */ /* 0x0011e2000c101d24 */
[----:B------:R-:W-:Y:S05]  /*cf90*/  BRA `(.L_x_286) ;  /* 0x00000008006c7947 */ /* 0x000fea0003800000 */
.L_x_294:
        /* <DEDUP_REMOVED lines=21> */
.L_x_299:
[----:B------:R-:W-:Y:S05]  /*d0f0*/  BSYNC B0 ;  /* 0x0000000000007941 */ /* 0x000fea0003800000 */
.L_x_298:
[----:B------:R-:W-:-:S05]  /*d100*/  LOP3.LUT R3, R0, R3, RZ, 0xfc, !PT ;  /* 0x0000000300037212 */ /* 0x000fca00078efcff */
[----:B------:R0:W-:Y:S01]  /*d110*/  STG.E.U8 desc[UR36][R16.64], R3 ;  /* 0x0000000310007986 */ /* 0x0001e2000c101124 */
[----:B------:R-:W-:Y:S05]  /*d120*/  BRA `(.L_x_286) ;  /* 0x0000000800087947 */ /* 0x000fea0003800000 */
.L_x_297:
        /* <DEDUP_REMOVED lines=13> */
.L_x_301:
[----:B------:R-:W-:Y:S01]  /*d200*/  IMAD.MOV.U32 R0, RZ, RZ, 0x7f ;  /* 0x0000007fff007424 */ /* 0x000fe200078e00ff */
[----:B------:R-:W-:-:S04]  /*d210*/  ISETP.GT.U32.AND P0, PT, R2, 0x7f800000, PT ;  /* 0x7f8000000200780c */ /* 0x000fc80003f04070 */
[----:B------:R-:W-:-:S09]  /*d220*/  SEL R0, R0, 0x7c, P0 ;  /* 0x0000007c00007807 */ /* 0x000fd20000000000 */
.L_x_302:
[----:B------:R-:W-:Y:S05]  /*d230*/  BSYNC B0 ;  /* 0x0000000000007941 */ /* 0x000fea0003800000 */
.L_x_300:
[----:B------:R-:W-:-:S04]  /*d240*/  LOP3.LUT R2, R3, 0x80000000, RZ, 0xc0, !PT ;  /* 0x8000000003027812 */ /* 0x000fc800078ec0ff */
[----:B------:R-:W-:-:S04]  /*d250*/  SHF.R.U32.HI R3, RZ, 0x18, R2 ;  /* 0x00000018ff037819 */ /* 0x000fc80000011602 */
[----:B------:R-:W-:-:S05]  /*d260*/  LOP3.LUT R3, R0, R3, RZ, 0xfc, !PT ;  /* 0x0000000300037212 */ /* 0x000fca00078efcff */
[----:B------:R0:W-:Y:S01]  /*d270*/  STG.E.U8 desc[UR36][R16.64], R3 ;  /* 0x0000000310007986 */ /* 0x0001e2000c101124 */
[----:B------:R-:W-:Y:S05]  /*d280*/  BRA `(.L_x_286) ;  /* 0x0000000400b07947 */ /* 0x000fea0003800000 */
.L_x_296:
[----:B------:R0:W-:Y:S01]  /*d290*/  STG.E.U16 desc[UR36][R16.64], R3 ;  /* 0x0000000310007986 */ /* 0x0001e2000c101524 */
[----:B------:R-:W-:Y:S05]  /*d2a0*/  BRA `(.L_x_286) ;  /* 0x0000000400a87947 */ /* 0x000fea0003800000 */
.L_x_293:
        /* <DEDUP_REMOVED lines=12> */
.L_x_305:
        /* <DEDUP_REMOVED lines=17> */
.L_x_308:
[----:B------:R-:W-:-:S04]  /*d480*/  LOP3.LUT R2, R3, 0x80000000, RZ, 0xc0, !PT ;  /* 0x8000000003027812 */ /* 0x000fc800078ec0ff */
[----:B------:R-:W-:-:S04]  /*d490*/  SHF.R.U32.HI R3, RZ, 0x18, R2 ;  /* 0x00000018ff037819 */ /* 0x000fc80000011602 */
[----:B------:R-:W-:-:S04]  /*d4a0*/  LOP3.LUT R0, R0, R3, RZ, 0xfc, !PT ;  /* 0x0000000300007212 */ /* 0x000fc800078efcff */
[----:B------:R-:W-:-:S07]  /*d4b0*/  PRMT R8, R0, 0x7610, R8 ;  /* 0x0000761000087816 */ /* 0x000fce0000000008 */
.L_x_307:
[----:B------:R-:W-:Y:S05]  /*d4c0*/  BSYNC B0 ;  /* 0x0000000000007941 */ /* 0x000fea0003800000 */
.L_x_306:
[----:B------:R0:W-:Y:S01]  /*d4d0*/  STG.E.U8 desc[UR36][R16.64], R8 ;  /* 0x0000000810007986 */ /* 0x0001e2000c101124 */
[----:B------:R-:W-:Y:S05]  /*d4e0*/  BRA `(.L_x_286) ;  /* 0x0000000400187947 */ /* 0x000fea0003800000 */
.L_x_304:
        /* <DEDUP_REMOVED lines=17> */
.L_x_311:
[----:B------:R-:W-:-:S04]  /*d600*/  LOP3.LUT R2, R3, 0x80000000, RZ, 0xc0, !PT ;  /* 0x8000000003027812 */ /* 0x000fc800078ec0ff */
[----:B------:R-:W-:-:S04]  /*d610*/  SHF.R.U32.HI R3, RZ, 0x18, R2 ;  /* 0x00000018ff037819 */ /* 0x000fc80000011602 */
[----:B------:R-:W-:-:S04]  /*d620*/  LOP3.LUT R0, R0, R3, RZ, 0xfc, !PT ;  /* 0x0000000300007212 */ /* 0x000fc800078efcff */
[----:B------:R-:W-:-:S07]  /*d630*/  PRMT R8, R0, 0x7610, R8 ;  /* 0x0000761000087816 */ /* 0x000fce0000000008 */
.L_x_310:
[----:B------:R-:W-:Y:S05]  /*d640*/  BSYNC B0 ;  /* 0x0000000000007941 */ /* 0x000fea0003800000 */
.L_x_309:
[----:B------:R0:W-:Y:S01]  /*d650*/  STG.E.U8 desc[UR36][R16.64], R8 ;  /* 0x0000000810007986 */ /* 0x0001e2000c101124 */
[----:B------:R-:W-:Y:S05]  /*d660*/  BRA `(.L_x_286) ;  /* 0x0000000000b87947 */ /* 0x000fea0003800000 */
.L_x_303:
        /* <DEDUP_REMOVED lines=22> */
.L_x_285:
        /* <DEDUP_REMOVED lines=16> */
.L_x_314:
[----:B------:R-:W-:Y:S05]  /*d8d0*/  BRA `(.L_x_286) ;  /* 0x00000000001c7947 */ /* 0x000fea0003800000 */
.L_x_313:
[----:B------:R-:W-:-:S06]  /*d8e0*/  IMAD.U32 R3, R3, 0x10000, RZ ;  /* 0x0001000003037824 */ /* 0x000fcc00078e00ff */
[----:B------:R-:W0:Y:S02]  /*d8f0*/  F2I.U64.TRUNC R2, R3 ;  /* 0x0000000300027311 */ /* 0x000e24000020d800 */
[----:B0-----:R0:W-:Y:S01]  /*d900*/  STG.E.64 desc[UR36][R16.64], R2 ;  /* 0x0000000210007986 */ /* 0x0011e2000c101b24 */
[----:B------:R-:W-:Y:S05]  /*d910*/  BRA `(.L_x_286) ;  /* 0x00000000000c7947 */ /* 0x000fea0003800000 */
.L_x_312:
[----:B------:R-:W-:-:S06]  /*d920*/  IMAD.U32 R3, R3, 0x10000, RZ ;  /* 0x0001000003037824 */ /* 0x000fcc00078e00ff */
[----:B------:R-:W0:Y:S02]  /*d930*/  F2I.FTZ.U32.TRUNC.NTZ R3, R3 ;  /* 0x0000000300037305 */ /* 0x000e24000021f000 */
[----:B0-----:R0:W-:Y:S02]  /*d940*/  STG.E desc[UR36][R16.64], R3 ;  /* 0x0000000310007986 */ /* 0x0011e4000c101924 */
.L_x_286:
[----:B------:R-:W-:-:S07]  /*d950*/  VIADD R19, R19, 0x80 ;  /* 0x0000008013137836 */ /* 0x000fce0000000000 */
.L_x_211:
[----:B------:R-:W-:Y:S05]  /*d960*/  BSYNC B6 ;  /* 0x0000000000067941 */ /* 0x000fea0003800000 */
.L_x_210:
[----:B------:R-:W-:Y:S02]  /*d970*/  ULDC UR4, c[0x0][0x210] ;  /* 0x0000840000047ab9 */ /* 0x000fe40000000800 */
[----:B------:R-:W-:-:S13]  /*d980*/  ISETP.GE.AND P0, PT, R19, UR4, PT ;  /* 0x0000000413007c0c */ /* 0x000fda000bf06270 */
[----:B------:R-:W-:Y:S05]  /*d990*/  @P0 EXIT ;  /* 0x000000000000094d */ /* 0x000fea0003800000 */
        /* <DEDUP_REMOVED lines=354> */
.L_x_315:
        /* <DEDUP_REMOVED lines=23> */
.L_x_319:
[----:B------:R-:W2:Y:S02]  /*f130*/  LDG.E.U8 R2, desc[UR36][R2.64] ;  /* 0x0000002402027981 */ /* 0x000ea4000c1e1100 */
[----:B--2---:R-:W-:-:S04]  /*f140*/  I2FP.F32.U32 R0, R2 ;  /* 0x0000000200007245 */ /* 0x004fc80000201000 */
[----:B------:R-:W-:-:S04]  /*f150*/  F2FP.BF16.F32.PACK_AB R0, RZ, R0 ;  /* 0x00000000ff00723e */ /* 0x000fc800000010ff */
[----:B------:R-:W-:Y:S01]  /*f160*/  PRMT R19, R0, 0x7610, R19 ;  /* 0x0000761000137816 */ /* 0x000fe20000000013 */
[----:B------:R-:W-:Y:S06]  /*f170*/  BRA `(.L_x_321) ;  /* 0x0000000c00c87947 */ /* 0x000fec0003800000 */
.L_x_318:
        /* <DEDUP_REMOVED lines=11> */
.L_x_323:
[----:B------:R-:W2:Y:S02]  /*f230*/  LDG.E R2, desc[UR36][R2.64] ;  /* 0x0000002402027981 */ /* 0x000ea4000c1e1900 */
[----:B--2---:R-:W-:-:S04]  /*f240*/  I2FP.F32.S32 R0, R2 ;  /* 0x0000000200007245 */ /* 0x004fc80000201400 */
[----:B------:R-:W-:-:S04]  /*f250*/  F2FP.BF16.F32.PACK_AB R0, RZ, R0 ;  /* 0x00000000ff00723e */ /* 0x000fc800000010ff */
[----:B------:R-:W-:Y:S01]  /*f260*/  PRMT R19, R0, 0x7610, R19 ;  /* 0x0000761000137816 */ /* 0x000fe20000000013 */
[----:B------:R-:W-:Y:S06]  /*f270*/  BRA `(.L_x_321) ;  /* 0x0000000c00887947 */ /* 0x000fec0003800000 */
.L_x_322:
[----:B------:R-:W2:Y:S02]  /*f280*/  LDG.E.U16 R2, desc[UR36][R2.64] ;  /* 0x0000002402027981 */ /* 0x000ea4000c1e1500 */
[----:B--2---:R-:W0:Y:S02]  /*f290*/  I2F.S16 R0, R2 ;  /* 0x0000000200007306 */ /* 0x004e240000101400 */
[----:B0-----:R-:W-:-:S04]  /*f2a0*/  F2FP.BF16.F32.PACK_AB R0, RZ, R0 ;  /* 0x00000000ff00723e */ /* 0x001fc800000010ff */
[----:B------:R-:W-:Y:S01]  /*f2b0*/  PRMT R19, R0, 0x7610, R19 ;  /* 0x0000761000137816 */ /* 0x000fe20000000013 */
[----:B------:R-:W-:Y:S06]  /*f2c0*/  BRA `(.L_x_321) ;  /* 0x0000000c00747947 */ /* 0x000fec0003800000 */
.L_x_317:
        /* <DEDUP_REMOVED lines=9> */
.L_x_325:
[----:B------:R-:W2:Y:S02]  /*f360*/  LDG.E.U16 R0, desc[UR36][R2.64] ;  /* 0x0000002402007981 */ /* 0x000ea4000c1e1500 */
[----:B--2---:R-:W-:-:S05]  /*f370*/  HADD2.F32 R0, -RZ, R0.H0_H0 ;  /* 0x20000000ff007230 */ /* 0x004fca0000004100 */
[----:B------:R-:W-:-:S04]  /*f380*/  F2FP.BF16.F32.PACK_AB R0, RZ, R0 ;  /* 0x00000000ff00723e */ /* 0x000fc800000010ff */
[----:B------:R-:W-:Y:S01]  /*f390*/  PRMT R19, R0, 0x7610, R19 ;  /* 0x0000761000137816 */ /* 0x000fe20000000013 */
[----:B------:R-:W-:Y:S06]  /*f3a0*/  BRA `(.L_x_321) ;  /* 0x0000000c003c7947 */ /* 0x000fec0003800000 */
.L_x_324:
        /* <DEDUP_REMOVED lines=9> */
.L_x_327:
[----:B------:R-:W2:Y:S02]  /*f440*/  LDG.E.U16 R2, desc[UR36][R2.64] ;  /* 0x0000002402027981 */ /* 0x000ea4000c1e1500 */
[----:B--2---:R-:W-:-:S05]  /*f450*/  HADD2.F32 R0, -RZ, R2.H0_H0 ;  /* 0x20000002ff007230 */ /* 0x004fca0000004100 */
[----:B------:R-:W-:-:S04]  /*f460*/  F2FP.BF16.F32.PACK_AB R0, RZ, R0 ;  /* 0x00000000ff00723e */ /* 0x000fc800000010ff */
[----:B------:R-:W-:Y:S01]  /*f470*/  PRMT R19, R0, 0x7610, R19 ;  /* 0x0000761000137816 */ /* 0x000fe20000000013 */
[----:B------:R-:W-:Y:S06]  /*f480*/  BRA `(.L_x_321) ;  /* 0x0000000c00047947 */ /* 0x000fec0003800000 */
.L_x_326:
        /* <DEDUP_REMOVED lines=9> */
.L_x_316:
        /* <DEDUP_REMOVED lines=14> */
.L_x_330:
        /* <DEDUP_REMOVED lines=9> */
.L_x_329:
        /* <DEDUP_REMOVED lines=28> */
.L_x_332:
        /* <DEDUP_REMOVED lines=15> */
.L_x_331:
[----:B------:R0:W5:Y:S01]  /*f940*/  LDG.E.U16 R19, desc[UR36][R2.64] ;  /* 0x0000002402137981 */ /* 0x000162000c1e1500 */
[----:B------:R-:W-:Y:S05]  /*f950*/  BRA `(.L_x_321) ;  /* 0x0000000400d07947 */ /* 0x000fea0003800000 */
.L_x_328:
        /* <DEDUP_REMOVED lines=13> */
.L_x_335:
        /* <DEDUP_REMOVED lines=21> */
.L_x_339:
[----:B------:R-:W-:Y:S05]  /*fb80*/  BSYNC B1 ;  /* 0x0000000000017941 */ /* 0x000fea0003800000 */
.L_x_338:
[----:B------:R-:W-:Y:S01]  /*fb90*/  LEA R3, R0, 0x3b800000, 0x17 ;  /* 0x3b80000000037811 */ /* 0x000fe200078eb8ff */
[----:B------:R-:W-:-:S05]  /*fba0*/  IMAD.SHL.U32 R0, R2, 0x100000, RZ ;  /* 0x0010000002007824 */ /* 0x000fca00078e00ff */
[----:B------:R-:W-:-:S07]  /*fbb0*/  LOP3.LUT R0, R3, R0, R4, 0xfe, !PT ;  /* 0x0000000003007212 */ /* 0x000fce00078efe04 */
.L_x_337:
[----:B------:R-:W-:Y:S05]  /*fbc0*/  BSYNC B0 ;  /* 0x0000000000007941 */ /* 0x000fea0003800000 */
.L_x_336:
[----:B------:R-:W-:-:S04]  /*fbd0*/  F2FP.BF16.F32.PACK_AB R0, RZ, R0 ;  /* 0x00000000ff00723e */ /* 0x000fc800000010ff */
[----:B------:R-:W-:Y:S01]  /*fbe0*/  PRMT R19, R0, 0x7610, R19 ;  /* 0x0000761000137816 */ /* 0x000fe20000000013 */
[----:B------:R-:W-:Y:S06]  /*fbf0*/  BRA `(.L_x_321) ;  /* 0x0000000400287947 */ /* 0x000fec0003800000 */
.L_x_334:
        /* <DEDUP_REMOVED lines=21> */
.L_x_343:
[----:B------:R-:W-:Y:S05]  /*fd50*/  BSYNC B1 ;  /* 0x0000000000017941 */ /* 0x000fea0003800000 */
.L_x_342:
[----:B------:R-:W-:Y:S01]  /*fd60*/  LEA R3, R0, 0x37800000, 0x17 ;  /* 0x3780000000037811 */ /* 0x000fe200078eb8ff */
[----:B------:R-:W-:-:S05]  /*fd70*/  IMAD.SHL.U32 R0, R2, 0x200000, RZ ;  /* 0x0020000002007824 */ /* 0x000fca00078e00ff */
[----:B------:R-:W-:-:S07]  /*fd80*/  LOP3.LUT R0, R3, R0, R4, 0xfe, !PT ;  /* 0x0000000003007212 */ /* 0x000fce00078efe04 */
.L_x_341:
[----:B------:R-:W-:Y:S05]  /*fd90*/  BSYNC B0 ;  /* 0x0000000000007941 */ /* 0x000fea0003800000 */
.L_x_340:
[----:B------:R-:W-:-:S04]  /*fda0*/  F2FP.BF16.F32.PACK_AB R0, RZ, R0 ;  /* 0x00000000ff00723e */ /* 0x000fc800000010ff */
[----:B------:R-:W-:Y:S01]  /*fdb0*/  PRMT R19, R0, 0x7610, R19 ;  /* 0x0000761000137816 */ /* 0x000fe20000000013 */
[----:B------:R-:W-:Y:S06]  /*fdc0*/  BRA `(.L_x_321) ;  /* 0x0000000000b47947 */ /* 0x000fec0003800000 */
.L_x_333:
        /* <DEDUP_REMOVED lines=14> */
.L_x_347:
[----:B------:R-:W-:Y:S05]  /*feb0*/  BSYNC B0 ;  /* 0x0000000000007941 */ /* 0x000fea0003800000 */
.L_x_346:
[----:B------:R-:W-:-:S04]  /*fec0*/  F2FP.BF16.F32.PACK_AB R0, RZ, R0 ;  /* 0x00000000ff00723e */ /* 0x000fc800000010ff */
[----:B------:R-:W-:Y:S01]  /*fed0*/  PRMT R19, R0, 0x7610, R19 ;  /* 0x0000761000137816 */ /* 0x000fe20000000013 */
[----:B------:R-:W-:Y:S06]  /*fee0*/  BRA `(.L_x_321) ;  /* 0x00000000006c7947 */ /* 0x000fec0003800000 */
.L_x_320:
        /* <DEDUP_REMOVED lines=16> */
.L_x_348:
[----:B------:R-:W-:Y:S01]  /*fff0*/  PRMT R19, RZ, 0x7610, R19 ;  /* 0x00007610ff137816 */ /* 0x000fe20000000013 */
[----:B------:R-:W-:Y:S06]  /*10000*/  BRA `(.L_x_321) ;  /* 0x0000000000247947 */ /* 0x000fec0003800000 */
.L_x_345:
[----:B------:R-:W2:Y:S02]  /*10010*/  LDG.E.64 R2, desc[UR36][R2.64] ;  /* 0x0000002402027981 */ /* 0x000ea4000c1e1b00 */
[----:B--2---:R-:W0:Y:S02]  /*10020*/  I2F.U64 R0, R2 ;  /* 0x0000000200007312 */ /* 0x004e240000301000 */
[----:B0-----:R-:W-:-:S04]  /*10030*/  F2FP.BF16.F32.PACK_AB R0, RZ, R0 ;  /* 0x00000000ff00723e */ /* 0x001fc800000010ff */
[----:B------:R-:W-:Y:S01]  /*10040*/  PRMT R19, R0, 0x7610, R19 ;  /* 0x0000761000137816 */ /* 0x000fe20000000013 */
[----:B------:R-:W-:Y:S06]  /*10050*/  BRA `(.L_x_321) ;  /* 0x0000000000107947 */ /* 0x000fec0003800000 */
.L_x_344:
[----:B------:R-:W2:Y:S02]  /*10060*/  LDG.E R2, desc[UR36][R2.64] ;  /* 0x0000002402027981 */ /* 0x000ea4000c1e1900 */
[----:B--2---:R-:W-:-:S04]  /*10070*/  I2FP.F32.U32 R0, R2 ;  /* 0x0000000200007245 */ /* 0x004fc80000201000 */
[----:B------:R-:W-:-:S04]  /*10080*/  F2FP.BF16.F32.PACK_AB R0, RZ, R0 ;  /* 0x00000000ff00723e */ /* 0x000fc800000010ff */
[----:B------:R-:W-:-:S07]  /*10090*/  PRMT R19, R0, 0x7610, R19 ;  /* 0x0000761000137816 */ /* 0x000fce0000000013 */
.L_x_321:
        /* <DEDUP_REMOVED lines=19> */
.L_x_352:
[----:B------:R-:W2:Y:S02]  /*101d0*/  LDG.E.U8 R2, desc[UR36][R2.64] ;  /* 0x0000002402027981 */ /* 0x000ea4000c1e1100 */
[----:B--2---:R-:W-:-:S04]  /*101e0*/  I2FP.F32.U32 R0, R2 ;  /* 0x0000000200007245 */ /* 0x004fc80000201000 */
[----:B------:R-:W-:Y:S01]  /*101f0*/  F2FP.BF16.F32.PACK_AB R0, RZ, R0 ;  /* 0x00000000ff00723e */ /* 0x000fe200000010ff */
[----:B------:R-:W-:Y:S06]  /*10200*/  BRA `(.L_x_354) ;  /* 0x0000000c00907947 */ /* 0x000fec0003800000 */
.L_x_351:
        /* <DEDUP_REMOVED lines=10> */
.L_x_356:
[----:B------:R-:W2:Y:S02]  /*102b0*/  LDG.E R2, desc[UR36][R2.64] ;  /* 0x0000002402027981 */ /* 0x000ea4000c1e1900 */
[----:B--2---:R-:W-:-:S04]  /*102c0*/  I2FP.F32.S32 R0, R2 ;  /* 0x0000000200007245 */ /* 0x004fc80000201400 */
[----:B------:R-:W-:Y:S01]  /*102d0*/  F2FP.BF16.F32.PACK_AB R0, RZ, R0 ;  /* 0x00000000ff00723e */ /* 0x000fe200000010ff */
[----:B------:R-:W-:Y:S06]  /*102e0*/  BRA `(.L_x_354) ;  /* 0x0000000c00587947 */ /* 0x000fec0003800000 */
.L_x_355:
[----:B------:R-:W2:Y:S02]  /*102f0*/  LDG.E.U16 R2, desc[UR36][R2.64] ;  /* 0x0000002402027981 */ /* 0x000ea4000c1e1500 */
[----:B--2---:R-:W0:Y:S02]  /*10300*/  I2F.S16 R0, R2 ;  /* 0x0000000200007306 */ /* 0x004e240000101400 */
[----:B0-----:R-:W-:Y:S01]  /*10310*/  F2FP.BF16.F32.PACK_AB R0, RZ, R0 ;  /* 0x00000000ff00723e */ /* 0x001fe200000010ff */
[----:B------:R-:W-:Y:S06]  /*10320*/  BRA `(.L_x_354) ;  /* 0x0000000c00487947 */ /* 0x000fec0003800000 */
.L_x_350:
        /* <DEDUP_REMOVED lines=9> */
.L_x_358:
[----:B------:R-:W2:Y:S02]  /*103c0*/  LDG.E.U16 R0, desc[UR36][R2.64] ;  /* 0x0000002402007981 */ /* 0x000ea4000c1e1500 */
[----:B--2---:R-:W-:-:S05]  /*103d0*/  HADD2.F32 R0, -RZ, R0.H0_H0 ;  /* 0x20000000ff007230 */ /* 0x004fca0000004100 */
[----:B------:R-:W-:Y:S01]  /*103e0*/  F2FP.BF16.F32.PACK_AB R0, RZ, R0 ;  /* 0x00000000ff00723e */ /* 0x000fe200000010ff */
[----:B------:R-:W-:Y:S06]  /*103f0*/  BRA `(.L_x_354) ;  /* 0x0000000c00147947 */ /* 0x000fec0003800000 */
.L_x_357:
        /* <DEDUP_REMOVED lines=9> */
.L_x_360:
[----:B------:R-:W2:Y:S02]  /*10490*/  LDG.E.U16 R2, desc[UR36][R2.64] ;  /* 0x0000002402027981 */ /* 0x000ea4000c1e1500 */
[----:B--2---:R-:W-:-:S05]  /*104a0*/  HADD2.F32 R0, -RZ, R2.H0_H0 ;  /* 0x20000002ff007230 */ /* 0x004fca0000004100 */
[----:B------:R-:W-:Y:S01]  /*104b0*/  F2FP.BF16.F32.PACK_AB R0, RZ, R0 ;  /* 0x00000000ff00723e */ /* 0x000fe200000010ff */
[----:B------:R-:W-:Y:S06]  /*104c0*/  BRA `(.L_x_354) ;  /* 0x0000000800e07947 */ /* 0x000fec0003800000 */
.L_x_359:
        /* <DEDUP_REMOVED lines=8> */
.L_x_349:
        /* <DEDUP_REMOVED lines=13> */
.L_x_363:
        /* <DEDUP_REMOVED lines=8> */
.L_x_362:
        /* <DEDUP_REMOVED lines=28> */
.L_x_365:
        /* <DEDUP_REMOVED lines=15> */
.L_x_364:
[----:B------:R0:W5:Y:S01]  /*10950*/  LDG.E.U16 R0, desc[UR36][R2.64] ;  /* 0x0000002402007981 */ /* 0x000162000c1e1500 */
[----:B------:R-:W-:Y:S05]  /*10960*/  BRA `(.L_x_354) ;  /* 0x0000000400b87947 */ /* 0x000fea0003800000 */
.L_x_361:
        /* <DEDUP_REMOVED lines=12> */
.L_x_368:
        /* <DEDUP_REMOVED lines=21> */
.L_x_372:
[----:B------:R-:W-:Y:S05]  /*10b80*/  BSYNC B1 ;  /* 0x0000000000017941 */ /* 0x000fea0003800000 */
.L_x_371:
[----:B------:R-:W-:Y:S01]  /*10b90*/  LEA R3, R0, 0x3b800000, 0x17 ;  /* 0x3b80000000037811 */ /* 0x000fe200078eb8ff */
[----:B------:R-:W-:-:S05]  /*10ba0*/  IMAD.SHL.U32 R0, R2, 0x100000, RZ ;  /* 0x0010000002007824 */ /* 0x000fca00078e00ff */
[----:B------:R-:W-:-:S07]  /*10bb0*/  LOP3.LUT R0, R3, R0, R4, 0xfe, !PT ;  /* 0x0000000003007212 */ /* 0x000fce00078efe04 */
.L_x_370:
[----:B------:R-:W-:Y:S05]  /*10bc0*/  BSYNC B0 ;  /* 0x0000000000007941 */ /* 0x000fea0003800000 */
.L_x_369:
[----:B------:R-:W-:Y:S01]  /*10bd0*/  F2FP.BF16.F32.PACK_AB R0, RZ, R0 ;  /* 0x00000000ff00723e */ /* 0x000fe200000010ff */
[----:B------:R-:W-:Y:S06]  /*10be0*/  BRA `(.L_x_354) ;  /* 0x0000000400187947 */ /* 0x000fec0003800000 */
.L_x_367:
        /* <DEDUP_REMOVED lines=21> */
.L_x_376:
[----:B------:R-:W-:Y:S05]  /*10d40*/  BSYNC B1 ;  /* 0x0000000000017941 */ /* 0x000fea0003800000 */
.L_x_375:
[----:B------:R-:W-:Y:S01]  /*10d50*/  LEA R3, R0, 0x37800000, 0x17 ;  /* 0x3780000000037811 */ /* 0x000fe200078eb8ff */
[----:B------:R-:W-:-:S05]  /*10d60*/  IMAD.SHL.U32 R0, R2, 0x200000, RZ ;  /* 0x0020000002007824 */ /* 0x000fca00078e00ff */
[----:B------:R-:W-:-:S07]  /*10d70*/  LOP3.LUT R0, R3, R0, R4, 0xfe, !PT ;  /* 0x0000000003007212 */ /* 0x000fce00078efe04 */
.L_x_374:
[----:B------:R-:W-:Y:S05]  /*10d80*/  BSYNC B0 ;  /* 0x0000000000007941 */ /* 0x000fea0003800000 */
.L_x_373:
[----:B------:R-:W-:Y:S01]  /*10d90*/  F2FP.BF16.F32.PACK_AB R0, RZ, R0 ;  /* 0x00000000ff00723e */ /* 0x000fe200000010ff */
[----:B------:R-:W-:Y:S06]  /*10da0*/  BRA `(.L_x_354) ;  /* 0x0000000000a87947 */ /* 0x000fec0003800000 */
.L_x_366:
        /* <DEDUP_REMOVED lines=14> */
.L_x_380:
[----:B------:R-:W-:Y:S05]  /*10e90*/  BSYNC B0 ;  /* 0x0000000000007941 */ /* 0x000fea0003800000 */
.L_x_379:
[----:B------:R-:W-:Y:S01]  /*10ea0*/  F2FP.BF16.F32.PACK_AB R0, RZ, R0 ;  /* 0x00000000ff00723e */ /* 0x000fe200000010ff */
[----:B------:R-:W-:Y:S06]  /*10eb0*/  BRA `(.L_x_354) ;  /* 0x0000000000647947 */ /* 0x000fec0003800000 */
.L_x_353:
        /* <DEDUP_REMOVED lines=16> */
.L_x_381:
[----:B------:R-:W-:Y:S01]  /*10fc0*/  PRMT R0, RZ, 0x7610, R0 ;  /* 0x00007610ff007816 */ /* 0x000fe20000000000 */
[----:B------:R-:W-:Y:S06]  /*10fd0*/  BRA `(.L_x_354) ;  /* 0x00000000001c7947 */ /* 0x000fec0003800000 */
.L_x_378:
[----:B------:R-:W2:Y:S02]  /*10fe0*/  LDG.E.64 R2, desc[UR36][R2.64] ;  /* 0x0000002402027981 */ /* 0x000ea4000c1e1b00 */
[----:B--2---:R-:W0:Y:S02]  /*10ff0*/  I2F.U64 R0, R2 ;  /* 0x0000000200007312 */ /* 0x004e240000301000 */
[----:B0-----:R-:W-:Y:S01]  /*11000*/  F2FP.BF16.F32.PACK_AB R0, RZ, R0 ;  /* 0x00000000ff00723e */ /* 0x001fe200000010ff */
[----:B------:R-:W-:Y:S06]  /*11010*/  BRA `(.L_x_354) ;  /* 0x00000000000c7947 */ /* 0x000fec0003800000 */
.L_x_377:
[----:B------:R-:W2:Y:S02]  /*11020*/  LDG.E R2, desc[UR36][R2.64] ;  /* 0x0000002402027981 */ /* 0x000ea4000c1e1900 */
[----:B--2---:R-:W-:-:S04]  /*11030*/  I2FP.F32.U32 R0, R2 ;  /* 0x0000000200007245 */ /* 0x004fc80000201000 */
[----:B------:R-:W-:-:S07]  /*11040*/  F2FP.BF16.F32.PACK_AB R0, RZ, R0 ;  /* 0x00000000ff00723e */ /* 0x000fce00000010ff */
.L_x_354:
        /* <DEDUP_REMOVED lines=18> */
.L_x_382:
        /* <DEDUP_REMOVED lines=13> */
.L_x_383:
        /* <DEDUP_REMOVED lines=14> */
[----:B0-----:R-:W-:Y:S01]  /*11320*/  STG.E.U8 desc[UR36][R16.64], R3 ;  /* 0x0000000310007986 */ /* 0x001fe2000c101124 */
[----:B------:R-:W-:Y:S05]  /*11330*/  EXIT ;  /* 0x000000000000794d */ /* 0x000fea0003800000 */
.L_x_387:
[----:B------:R-:W-:-:S06]  /*11340*/  IMAD.U32 R3, R3, 0x10000, RZ ;  /* 0x0001000003037824 */ /* 0x000fcc00078e00ff */
[----:B------:R-:W0:Y:S02]  /*11350*/  F2I.S64.TRUNC R2, R3 ;  /* 0x0000000300027311 */ /* 0x000e24000020d900 */
[----:B0-----:R-:W-:Y:S01]  /*11360*/  STG.E.U8 desc[UR36][R16.64], R2 ;  /* 0x0000000210007986 */ /* 0x001fe2000c101124 */
[----:B------:R-:W-:Y:S05]  /*11370*/  EXIT ;  /* 0x000000000000794d */ /* 0x000fea0003800000 */
.L_x_386:
        /* <DEDUP_REMOVED lines=8> */
[----:B0-----:R-:W-:Y:S01]  /*11400*/  STG.E.64 desc[UR36][R16.64], R2 ;  /* 0x0000000210007986 */ /* 0x001fe2000c101b24 */
[----:B------:R-:W-:Y:S05]  /*11410*/  EXIT ;  /* 0x000000000000794d */ /* 0x000fea0003800000 */
.L_x_390:
[----:B------:R-:W-:-:S06]  /*11420*/  IMAD.U32 R3, R3, 0x10000, RZ ;  /* 0x0001000003037824 */ /* 0x000fcc00078e00ff */
[----:B------:R-:W0:Y:S02]  /*11430*/  F2I.FTZ.TRUNC.NTZ R3, R3 ;  /* 0x0000000300037305 */ /* 0x000e24000021f100 */
[----:B0-----:R-:W-:Y:S01]  /*11440*/  STG.E desc[UR36][R16.64], R3 ;  /* 0x0000000310007986 */ /* 0x001fe2000c101924 */
[----:B------:R-:W-:Y:S05]  /*11450*/  EXIT ;  /* 0x000000000000794d */ /* 0x000fea0003800000 */
.L_x_389:
[----:B------:R-:W-:-:S06]  /*11460*/  IMAD.U32 R3, R3, 0x10000, RZ ;  /* 0x0001000003037824 */ /* 0x000fcc00078e00ff */
[----:B------:R-:W0:Y:S02]  /*11470*/  F2I.FTZ.TRUNC.NTZ R3, R3 ;  /* 0x0000000300037305 */ /* 0x000e24000021f100 */
[----:B0-----:R-:W-:Y:S01]  /*11480*/  STG.E.U16 desc[UR36][R16.64], R3 ;  /* 0x0000000310007986 */ /* 0x001fe2000c101524 */
[----:B------:R-:W-:Y:S05]  /*11490*/  EXIT ;  /* 0x000000000000794d */ /* 0x000fea0003800000 */
.L_x_385:
[----:B------:R-:W-:-:S13]  /*114a0*/  ISETP.GT.AND P0, PT, R0, 0x6, PT ;  /* 0x000000060000780c */ /* 0x000fda0003f04270 */
[----:B------:R-:W-:Y:S05]  /*114b0*/  @P0 BRA `(.L_x_391) ;  /* 0x00000000002c0947 */ /* 0x000fea0003800000 */
[----:B------:R-:W-:-:S13]  /*114c0*/  ISETP.NE.AND P0, PT, R0, 0x5, PT ;  /* 0x000000050000780c */ /* 0x000fda0003f05270 */
[----:B------:R-:W-:Y:S05]  /*114d0*/  @!P0 BRA `(.L_x_392) ;  /* 0x0000000000148947 */ /* 0x000fea0003800000 */
[----:B------:R-:W-:-:S13]  /*114e0*/  ISETP.NE.AND P0, PT, R0, 0x6, PT ;  /* 0x000000060000780c */ /* 0x000fda0003f05270 */
[----:B------:R-:W-:Y:S05]  /*114f0*/  @P0 BRA `(.L_x_388) ;  /* 0x0000000800c40947 */ /* 0x000fea0003800000 */
[----:B------:R-:W-:-:S05]  /*11500*/  IMAD.U32 R3, R3, 0x10000, RZ ;  /* 0x0001000003037824 */ /* 0x000fca00078e00ff */
[----:B------:R-:W-:Y:S01]  /*11510*/  STG.E desc[UR36][R16.64], R3 ;  /* 0x0000000310007986 */ /* 0x000fe2000c101924 */
[----:B------:R-:W-:Y:S05]  /*11520*/  EXIT ;  /* 0x000000000000794d */ /* 0x000fea0003800000 */
.L_x_392:
[----:B------:R-:W-:-:S05]  /*11530*/  IMAD.U32 R0, R3, 0x10000, RZ ;  /* 0x0001000003007824 */ /* 0x000fca00078e00ff */
[----:B------:R-:W-:-:S05]  /*11540*/  F2FP.F16.F32.PACK_AB R0, RZ, R0 ;  /* 0x00000000ff00723e */ /* 0x000fca00000000ff */
[----:B------:R-:W-:Y:S01]  /*11550*/  STG.E.U16 desc[UR36][R16.64], R0 ;  /* 0x0000000010007986 */ /* 0x000fe2000c101524 */
[----:B------:R-:W-:Y:S05]  /*11560*/  EXIT ;  /* 0x000000000000794d */ /* 0x000fea0003800000 */
.L_x_391:
        /* <DEDUP_REMOVED lines=8> */
[----:B------:R-:W-:Y:S01]  /*115f0*/  STG.E.64 desc[UR36][R16.64], R2 ;  /* 0x0000000210007986 */ /* 0x000fe2000c101b24 */
[----:B------:R-:W-:Y:S05]  /*11600*/  EXIT ;  /* 0x000000000000794d */ /* 0x000fea0003800000 */
.L_x_394:
[----:B------:R-:W-:-:S05]  /*11610*/  IMAD.U32 R3, R3, 0x10000, RZ ;  /* 0x0001000003037824 */ /* 0x000fca00078e00ff */
[----:B------:R-:W-:-:S04]  /*11620*/  F2FP.F16.F32.PACK_AB R3, RZ, R3 ;  /* 0x00000003ff03723e */ /* 0x000fc800000000ff */
[----:B------:R-:W-:-:S05]  /*11630*/  PRMT R3, R3, 0x5410, RZ ;  /* 0x0000541003037816 */ /* 0x000fca00000000ff */
[----:B------:R-:W-:Y:S01]  /*11640*/  STG.E desc[UR36][R16.64], R3 ;  /* 0x0000000310007986 */ /* 0x000fe2000c101924 */
[----:B------:R-:W-:Y:S05]  /*11650*/  EXIT ;  /* 0x000000000000794d */ /* 0x000fea0003800000 */
.L_x_393:
[----:B------:R-:W-:-:S04]  /*11660*/  IMAD.U32 R2, R3, 0x10000, RZ ;  /* 0x0001000003027824 */ /* 0x000fc800078e00ff */
[----:B------:R-:W-:-:S06]  /*11670*/  FMUL.FTZ R2, R2, 1 ;  /* 0x3f80000002027820 */ /* 0x000fcc0000410000 */
[----:B------:R-:W0:Y:S02]  /*11680*/  F2F.F64.F32 R2, R2 ;  /* 0x0000000200027310 */ /* 0x000e240000201800 */
[----:B0-----:R-:W-:Y:S01]  /*11690*/  STG.E.64 desc[UR36][R16.64], R2 ;  /* 0x0000000210007986 */ /* 0x001fe2000c101b24 */
[----:B------:R-:W-:Y:S05]  /*116a0*/  EXIT ;  /* 0x000000000000794d */ /* 0x000fea0003800000 */
.L_x_384:
        /* <DEDUP_REMOVED lines=11> */
[----:B------:R-:W-:Y:S01]  /*11760*/  STG.E.U8 desc[UR36][R16.64], R3 ;  /* 0x0000000310007986 */ /* 0x000fe2000c101124 */
[----:B------:R-:W-:Y:S05]  /*11770*/  EXIT ;  /* 0x000000000000794d */ /* 0x000fea0003800000 */
.L_x_397:
[----:B------:R-:W-:Y:S01]  /*11780*/  IMAD.U32 R3, R3, 0x10000, RZ ;  /* 0x0001000003037824 */ /* 0x000fe200078e00ff */
[----:B------:R-:W-:-:S03]  /*11790*/  CS2R R6, SRZ ;  /* 0x0000000000067805 */ /* 0x000fc6000001ff00 */
[----:B------:R-:W-:-:S04]  /*117a0*/  FMUL.FTZ R3, R3, 1 ;  /* 0x3f80000003037820 */ /* 0x000fc80000410000 */
[----:B------:R-:W0:Y:S02]  /*117b0*/  F2F.F64.F32 R4, R3 ;  /* 0x0000000300047310 */ /* 0x000e240000201800 */
[----:B0-----:R-:W-:Y:S01]  /*117c0*/  STG.E.128 desc[UR36][R16.64], R4 ;  /* 0x0000000410007986 */ /* 0x001fe2000c101d24 */
[----:B------:R-:W-:Y:S05]  /*117d0*/  EXIT ;  /* 0x000000000000794d */ /* 0x000fea0003800000 */
.L_x_396:
        /* <DEDUP_REMOVED lines=21> */
.L_x_401:
[----:B------:R-:W-:Y:S05]  /*11930*/  BSYNC B0 ;  /* 0x0000000000007941 */ /* 0x000fea0003800000 */
.L_x_400:
[----:B------:R-:W-:-:S05]  /*11940*/  LOP3.LUT R3, R0, R3, RZ, 0xfc, !PT ;  /* 0x0000000300037212 */ /* 0x000fca00078efcff */
[----:B------:R-:W-:Y:S01]  /*11950*/  STG.E.U8 desc[UR36][R16.64], R3 ;  /* 0x0000000310007986 */ /* 0x000fe2000c101124 */
[----:B------:R-:W-:Y:S05]  /*11960*/  EXIT ;  /* 0x000000000000794d */ /* 0x000fea0003800000 */
.L_x_399:
        /* <DEDUP_REMOVED lines=13> */
.L_x_403:
[----:B------:R-:W-:Y:S01]  /*11a40*/  IMAD.MOV.U32 R0, RZ, RZ, 0x7f ;  /* 0x0000007fff007424 */ /* 0x000fe200078e00ff */
[----:B------:R-:W-:-:S04]  /*11a50*/  ISETP.GT.U32.AND P0, PT, R2, 0x7f800000, PT ;  /* 0x7f8000000200780c */ /* 0x000fc80003f04070 */
[----:B------:R-:W-:-:S09]  /*11a60*/  SEL R0, R0, 0x7c, P0 ;  /* 0x0000007c00007807 */ /* 0x000fd20000000000 */
.L_x_404:
[----:B------:R-:W-:Y:S05]  /*11a70*/  BSYNC B0 ;  /* 0x0000000000007941 */ /* 0x000fea0003800000 */
.L_x_402:
[----:B------:R-:W-:-:S04]  /*11a80*/  LOP3.LUT R2, R3, 0x80000000, RZ, 0xc0, !PT ;  /* 0x8000000003027812 */ /* 0x000fc800078ec0ff */
[----:B------:R-:W-:-:S04]  /*11a90*/  SHF.R.U32.HI R3, RZ, 0x18, R2 ;  /* 0x00000018ff037819 */ /* 0x000fc80000011602 */
[----:B------:R-:W-:-:S05]  /*11aa0*/  LOP3.LUT R3, R0, R3, RZ, 0xfc, !PT ;  /* 0x0000000300037212 */ /* 0x000fca00078efcff */
[----:B------:R-:W-:Y:S01]  /*11ab0*/  STG.E.U8 desc[UR36][R16.64], R3 ;  /* 0x0000000310007986 */ /* 0x000fe2000c101124 */
[----:B------:R-:W-:Y:S05]  /*11ac0*/  EXIT ;  /* 0x000000000000794d */ /* 0x000fea0003800000 */
.L_x_398:
[----:B------:R-:W-:Y:S01]  /*11ad0*/  STG.E.U16 desc[UR36][R16.64], R3 ;  /* 0x0000000310007986 */ /* 0x000fe2000c101524 */
[----:B------:R-:W-:Y:S05]  /*11ae0*/  EXIT ;  /* 0x000000000000794d */ /* 0x000fea0003800000 */
.L_x_395:
        /* <DEDUP_REMOVED lines=10> */
[----:B0-----:R-:W-:Y:S01]  /*11b90*/  STG.E.U16 desc[UR36][R16.64], R3 ;  /* 0x0000000310007986 */ /* 0x001fe2000c101524 */
[----:B------:R-:W-:Y:S05]  /*11ba0*/  EXIT ;  /* 0x000000000000794d */ /* 0x000fea0003800000 */
.L_x_407:
        /* <DEDUP_REMOVED lines=17> */
.L_x_410:
[----:B------:R-:W-:-:S04]  /*11cc0*/  LOP3.LUT R2, R3, 0x80000000, RZ, 0xc0, !PT ;  /* 0x8000000003027812 */ /* 0x000fc800078ec0ff */
[----:B------:R-:W-:-:S04]  /*11cd0*/  SHF.R.U32.HI R3, RZ, 0x18, R2 ;  /* 0x00000018ff037819 */ /* 0x000fc80000011602 */
[----:B------:R-:W-:-:S04]  /*11ce0*/  LOP3.LUT R0, R0, R3, RZ, 0xfc, !PT ;  /* 0x0000000300007212 */ /* 0x000fc800078efcff */
[----:B------:R-:W-:-:S07]  /*11cf0*/  PRMT R8, R0, 0x7610, R8 ;  /* 0x0000761000087816 */ /* 0x000fce0000000008 */
.L_x_409:
[----:B------:R-:W-:Y:S05]  /*11d00*/  BSYNC B0 ;  /* 0x0000000000007941 */ /* 0x000fea0003800000 */
.L_x_408:
[----:B------:R-:W-:Y:S01]  /*11d10*/  STG.E.U8 desc[UR36][R16.64], R8 ;  /* 0x0000000810007986 */ /* 0x000fe2000c101124 */
[----:B------:R-:W-:Y:S05]  /*11d20*/  EXIT ;  /* 0x000000000000794d */ /* 0x000fea0003800000 */
.L_x_406:
        /* <DEDUP_REMOVED lines=17> */
.L_x_413:
[----:B------:R-:W-:-:S04]  /*11e40*/  LOP3.LUT R2, R3, 0x80000000, RZ, 0xc0, !PT ;  /* 0x8000000003027812 */ /* 0x000fc800078ec0ff */
[----:B------:R-:W-:-:S04]  /*11e50*/  SHF.R.U32.HI R3, RZ, 0x18, R2 ;  /* 0x00000018ff037819 */ /* 0x000fc80000011602 */
[----:B------:R-:W-:-:S04]  /*11e60*/  LOP3.LUT R0, R0, R3, RZ, 0xfc, !PT ;  /* 0x0000000300007212 */ /* 0x000fc800078efcff */
[----:B------:R-:W-:-:S07]  /*11e70*/  PRMT R8, R0, 0x7610, R8 ;  /* 0x0000761000087816 */ /* 0x000fce0000000008 */
.L_x_412:
[----:B------:R-:W-:Y:S05]  /*11e80*/  BSYNC B0 ;  /* 0x0000000000007941 */ /* 0x000fea0003800000 */
.L_x_411:
[----:B------:R-:W-:Y:S01]  /*11e90*/  STG.E.U8 desc[UR36][R16.64], R8 ;  /* 0x0000000810007986 */ /* 0x000fe2000c101124 */
[----:B------:R-:W-:Y:S05]  /*11ea0*/  EXIT ;  /* 0x000000000000794d */ /* 0x000fea0003800000 */
.L_x_405:
        /* <DEDUP_REMOVED lines=20> */
[----:B------:R-:W-:Y:S01]  /*11ff0*/  STG.E.U8 desc[UR36][R16.64], R3 ;  /* 0x0000000310007986 */ /* 0x000fe2000c101124 */
[----:B------:R-:W-:Y:S05]  /*12000*/  EXIT ;  /* 0x000000000000794d */ /* 0x000fea0003800000 */
.L_x_388:
        /* <DEDUP_REMOVED lines=16> */
.L_x_416:
[----:B------:R-:W-:Y:S05]  /*12110*/  EXIT ;  /* 0x000000000000794d */ /* 0x000fea0003800000 */
.L_x_415:
[----:B------:R-:W-:-:S06]  /*12120*/  IMAD.U32 R3, R3, 0x10000, RZ ;  /* 0x0001000003037824 */ /* 0x000fcc00078e00ff */
[----:B------:R-:W0:Y:S02]  /*12130*/  F2I.U64.TRUNC R2, R3 ;  /* 0x0000000300027311 */ /* 0x000e24000020d800 */
[----:B0-----:R-:W-:Y:S01]  /*12140*/  STG.E.64 desc[UR36][R16.64], R2 ;  /* 0x0000000210007986 */ /* 0x001fe2000c101b24 */
[----:B------:R-:W-:Y:S05]  /*12150*/  EXIT ;  /* 0x000000000000794d */ /* 0x000fea0003800000 */
.L_x_414:
[----:B------:R-:W-:-:S06]  /*12160*/  IMAD.U32 R3, R3, 0x10000, RZ ;  /* 0x0001000003037824 */ /* 0x000fcc00078e00ff */
[----:B------:R-:W0:Y:S02]  /*12170*/  F2I.FTZ.U32.TRUNC.NTZ R3, R3 ;  /* 0x0000000300037305 */ /* 0x000e24000021f000 */
[----:B0-----:R-:W-:Y:S01]  /*12180*/  STG.E desc[UR36][R16.64], R3 ;  /* 0x0000000310007986 */ /* 0x001fe2000c101924 */
[----:B------:R-:W-:Y:S05]  /*12190*/  EXIT ;  /* 0x000000000000794d */ /* 0x000fea0003800000 */
.L_x_417:
[----:B------:R-:W-:-:S00]  /*121a0*/  BRA `(.L_x_417) ;  /* 0xfffffffc00fc7947 */ /* 0x000fc0000383ffff */
[----:B------:R-:W-:-:S00]  /*121b0*/  NOP ;  /* 0x0000000000007918 */ /* 0x000fc00000000000 */
        /* <DEDUP_REMOVED lines=12> */
.L_x_7825:


//--------------------- .text._ZN2at6native27unrolled_elementwise_kernelIZZZNS0_60_GLOBAL__N__171e0b9f_22_ActivationEluKernel_cu_f5210f67_353819elu_backward_kernelERNS_18TensorIteratorBaseERKN3c106ScalarES8_S8_bENKUlvE_clEvENKUlvE2_clEvEUlNS5_8BFloat16ESB_E_St5arrayIPcLm3EELi4E23TrivialOffsetCalculatorILi2EjESG_ILi1EjENS0_6memory12LoadWithCastILi2EEENSJ_13StoreWithCastILi1EEEEEviT_T0_T2_T3_T4_T5_ --------------------------
	.section	.text._ZN2at6native27unrolled_elementwise_kernelIZZZNS0_60_GLOBAL__N__171e0b9f_22_ActivationEluKernel_cu_f5210f67_353819elu_backward_kernelERNS_18TensorIteratorBaseERKN3c106ScalarES8_S8_bENKUlvE_clEvENKUlvE2_clEvEUlNS5_8BFloat16ESB_E_St5arrayIPcLm3EELi4E23TrivialOffsetCalculatorILi2EjESG_ILi1EjENS0_6memory12LoadWithCastILi2EEENSJ_13StoreWithCastILi1EEEEEviT_T0_T2_T3_T4_T5_,"ax",@progbits
	.align	128
        .global         _ZN2at6native27unrolled_elementwise_kernelIZZZNS0_60_GLOBAL__N__171e0b9f_22_ActivationEluKernel_cu_f5210f67_353819elu_backward_kernelERNS_18TensorIteratorBaseERKN3c106ScalarES8_S8_bENKUlvE_clEvENKUlvE2_clEvEUlNS5_8BFloat16ESB_E_St5arrayIPcLm3EELi4E23TrivialOffsetCalculatorILi2EjESG_ILi1EjENS0_6memory12LoadWithCastILi2EEENSJ_13StoreWithCastILi1EEEEEviT_T0_T2_T3_T4_T5_
        .type           _ZN2at6native27unrolled_elementwise_kernelIZZZNS0_60_GLOBAL__N__171e0b9f_22_ActivationEluKernel_cu_f5210f67_353819elu_backward_kernelERNS_18TensorIteratorBaseERKN3c106ScalarES8_S8_bENKUlvE_clEvENKUlvE2_clEvEUlNS5_8BFloat16ESB_E_St5arrayIPcLm3EELi4E23TrivialOffsetCalculatorILi2EjESG_ILi1EjENS0_6memory12LoadWithCastILi2EEENSJ_13StoreWithCastILi1EEEEEviT_T0_T2_T3_T4_T5_,@function
        .size           _ZN2at6native27unrolled_elementwise_kernelIZZZNS0_60_GLOBAL__N__171e0b9f_22_ActivationEluKernel_cu_f5210f67_353819elu_backward_kernelERNS_18TensorIteratorBaseERKN3c106ScalarES8_S8_bENKUlvE_clEvENKUlvE2_clEvEUlNS5_8BFloat16ESB_E_St5arrayIPcLm3EELi4E23TrivialOffsetCalculatorILi2EjESG_ILi1EjENS0_6memory12LoadWithCastILi2EEENSJ_13StoreWithCastILi1EEEEEviT_T0_T2_T3_T4_T5_,(.L_x_7826 - _ZN2at6native27unrolled_elementwise_kernelIZZZNS0_60_GLOBAL__N__171e0b9f_22_ActivationEluKernel_cu_f5210f67_353819elu_backward_kernelERNS_18TensorIteratorBaseERKN3c106ScalarES8_S8_bENKUlvE_clEvENKUlvE2_clEvEUlNS5_8BFloat16ESB_E_St5arrayIPcLm3EELi4E23TrivialOffsetCalculatorILi2EjESG_ILi1EjENS0_6memory12LoadWithCastILi2EEENSJ_13StoreWithCastILi1EEEEEviT_T0_T2_T3_T4_T5_)
        .other          _ZN2at6native27unrolled_elementwise_kernelIZZZNS0_60_GLOBAL__N__171e0b9f_22_ActivationEluKernel_cu_f5210f67_353819elu_backward_kernelERNS_18TensorIteratorBaseERKN3c106ScalarES8_S8_bENKUlvE_clEvENKUlvE2_clEvEUlNS5_8BFloat16ESB_E_St5arrayIPcLm3EELi4E23TrivialOffsetCalculatorILi2EjESG_ILi1EjENS0_6memory12LoadWithCastILi2EEENSJ_13StoreWithCastILi1EEEEEviT_T0_T2_T3_T4_T5_,@"STO_CUDA_ENTRY STV_DEFAULT"
_ZN2at6native27unrolled_elementwise_kernelIZZZNS0_60_GLOBAL__N__171e0b9f_22_ActivationEluKernel_cu_f5210f67_353819elu_backward_kernelERNS_18TensorIteratorBaseERKN3c106ScalarES8_S8_bENKUlvE_clEvENKUlvE2_clEvEUlNS5_8BFloat16ESB_E_St5arrayIPcLm3EELi4E23TrivialOffsetCalculatorILi2EjESG_ILi1EjENS0_6memory12LoadWithCastILi2EEENSJ_13StoreWithCastILi1EEEEEviT_T0_T2_T3_T4_T5_:
.text._ZN2at6native27unrolled_elementwise_kernelIZZZNS0_60_GLOBAL__N__171e0b9f_22_ActivationEluKernel_cu_f5210f67_353819elu_backward_kernelERNS_18TensorIteratorBaseERKN3c106ScalarES8_S8_bENKUlvE_clEvENKUlvE2_clEvEUlNS5_8BFloat16ESB_E_St5arrayIPcLm3EELi4E23TrivialOffsetCalculatorILi2EjESG_ILi1EjENS0_6memory12LoadWithCastILi2EEENSJ_13StoreWithCastILi1EEEEEviT_T0_T2_T3_T4_T5_:
[----:B------:R-:W0:Y:S01]  /*0000*/  LDC R1, c[0x0][0x28] ;  /* 0x00000a00ff017b82 */ /* 0x000e220000000800 */
[----:B------:R-:W1:Y:S07]  /*0010*/  S2R R16, SR_CTAID.X ;  /* 0x0000000000107919 */ /* 0x000e6e0000002500 */
[----:B------:R-:W1:Y:S01]  /*0020*/  LDC R3, c[0x0][0x210] ;  /* 0x00008400ff037b82 */ /* 0x000e620000000800 */
[----:B------:R-:W-:Y:S01]  /*0030*/  ULDC.64 UR36, c[0x0][0x208] ;  /* 0x0000820000247ab9 */ /* 0x000fe20000000a00 */
[----:B------:R-:W-:Y:S01]  /*0040*/  BSSY B6, `(.L_x_418) ;  /* 0x0000224000067945 */ /* 0x000fe20003800000 */
[----:B------:R-:W2:Y:S01]  /*0050*/  S2R R27, SR_TID.X ;  /* 0x00000000001b7919 */ /* 0x000ea20000002100 */
[----:B------:R-:W-:-:S02]  /*0060*/  PRMT R17, RZ, 0x7610, R17 ;  /* 0x00007610ff117816 */ /* 0x000fc40000000011 */
[----:B------:R-:W-:Y:S02]  /*0070*/  PRMT R18, RZ, 0x7610, R18 ;  /* 0x00007610ff127816 */ /* 0x000fe40000000012 */
[----:B------:R-:W3:Y:S01]  /*0080*/  LDC.U8 R2, c[0x0][0x24c] ;  /* 0x00009300ff027b82 */ /* 0x000ee20000000000 */
[----:B------:R-:W-:-:S07]  /*0090*/  PRMT R19, RZ, 0x7610, R19 ;  /* 0x00007610ff137816 */ /* 0x000fce0000000013 */
[----:B------:R-:W4:Y:S01]  /*00a0*/  LDC.U8 R23, c[0x0][0x24d] ;  /* 0x00009340ff177b82 */ /* 0x000f220000000000 */
[----:B-1----:R-:W-:-:S05]  /*00b0*/  IMAD R28, R16, -0x200, R3 ;  /* 0xfffffe00101c7824 */ /* 0x002fca00078e0203 */
[----:B--2---:R-:W-:-:S13]  /*00c0*/  ISETP.GE.AND P0, PT, R27, R28, PT ;  /* 0x0000001c1b00720c */ /* 0x004fda0003f06270 */
[----:B0--34-:R-:W-:Y:S05]  /*00d0*/  @P0 BRA `(.L_x_419) ;  /* 0x0000002000680947 */ /* 0x019fea0003800000 */
[----:B------:R-:W0:Y:S01]  /*00e0*/  LDC.64 R4, c[0x0][0x238] ;  /* 0x00008e00ff047b82 */ /* 0x000e220000000a00 */
[----:B------:R-:W-:Y:S01]  /*00f0*/  PRMT R0, R2, 0x9910, RZ ;  /* 0x0000991002007816 */ /* 0x000fe200000000ff */
[----:B------:R-:W-:Y:S01]  /*0100*/  IMAD R19, R16, 0x200, R27 ;  /* 0x0000020010137824 */ /* 0x000fe200078e021b */
[----:B------:R-:W-:Y:S02]  /*0110*/  ULDC UR4, c[0x0][0x250] ;  /* 0x0000940000047ab9 */ /* 0x000fe40000000800 */
[----:B------:R-:W-:Y:S01]  /*0120*/  ISETP.GT.AND P0, PT, R0, 0x9, PT ;  /* 0x000000090000780c */ /* 0x000fe20003f04270 */
[----:B------:R-:W-:-:S05]  /*0130*/  IMAD R3, R19, UR4, RZ ;  /* 0x0000000413037c24 */ /* 0x000fca000f8e02ff */
[----:B0-----:R-:W-:-:S05]  /*0140*/  IADD3 R4, P1, R3, R4, RZ ;  /* 0x0000000403047210 */ /* 0x001fca0007f3e0ff */
[----:B------:R-:W-:Y:S02]  /*0150*/  IMAD.X R5, RZ, RZ, R5, P1 ;  /* 0x000000ffff057224 */ /* 0x000fe400008e0605 */
[----:B------:R-:W-:Y:S06]  /*0160*/  @P0 BRA `(.L_x_420) ;  /* 0x0000000400300947 */ /* 0x000fec0003800000 */
        /* <DEDUP_REMOVED lines=13> */
.L_x_423:
[----:B------:R-:W2:Y:S02]  /*0240*/  LDG.E.U8 R4, desc[UR36][R4.64] ;  /* 0x0000002404047981 */ /* 0x000ea4000c1e1100 */
[----:B--2---:R-:W-:-:S04]  /*0250*/  I2FP.F32.U32 R0, R4 ;  /* 0x0000000400007245 */ /* 0x004fc80000201000 */
[----:B------:R-:W-:-:S04]  /*0260*/  F2FP.BF16.F32.PACK_AB R0, RZ, R0 ;  /* 0x00000000ff00723e */ /* 0x000fc800000010ff */
[----:B------:R-:W-:Y:S01]  /*0270*/  PRMT R18, R0, 0x7610, R18 ;  /* 0x0000761000127816 */ /* 0x000fe20000000012 */
[----:B------:R-:W-:Y:S06]  /*0280*/  BRA `(.L_x_425) ;  /* 0x0000000c00c87947 */ /* 0x000fec0003800000 */
.L_x_422:
        /* <DEDUP_REMOVED lines=11> */
.L_x_427:
[----:B------:R-:W2:Y:S02]  /*0340*/  LDG.E R4, desc[UR36][R4.64] ;  /* 0x0000002404047981 */ /* 0x000ea4000c1e1900 */
[----:B--2---:R-:W-:-:S04]  /*0350*/  I2FP.F32.S32 R0, R4 ;  /* 0x0000000400007245 */ /* 0x004fc80000201400 */
[----:B------:R-:W-:-:S04]  /*0360*/  F2FP.BF16.F32.PACK_AB R0, RZ, R0 ;  /* 0x00000000ff00723e */ /* 0x000fc800000010ff */
[----:B------:R-:W-:Y:S01]  /*0370*/  PRMT R18, R0, 0x7610, R18 ;  /* 0x0000761000127816 */ /* 0x000fe20000000012 */
[----:B------:R-:W-:Y:S06]  /*0380*/  BRA `(.L_x_425) ;  /* 0x0000000c00887947 */ /* 0x000fec0003800000 */
.L_x_426:
[----:B------:R-:W2:Y:S02]  /*0390*/  LDG.E.U16 R4, desc[UR36][R4.64] ;  /* 0x0000002404047981 */ /* 0x000ea4000c1e1500 */
[----:B--2---:R-:W0:Y:S02]  /*03a0*/  I2F.S16 R0, R4 ;  /* 0x0000000400007306 */ /* 0x004e240000101400 */
[----:B0-----:R-:W-:-:S04]  /*03b0*/  F2FP.BF16.F32.PACK_AB R0, RZ, R0 ;  /* 0x00000000ff00723e */ /* 0x001fc800000010ff */
[----:B------:R-:W-:Y:S01]  /*03c0*/  PRMT R18, R0, 0x7610, R18 ;  /* 0x0000761000127816 */ /* 0x000fe20000000012 */
[----:B------:R-:W-:Y:S06]  /*03d0*/  BRA `(.L_x_425) ;  /* 0x0000000c00747947 */ /* 0x000fec0003800000 */
.L_x_421:
        /* <DEDUP_REMOVED lines=9> */
.L_x_429:
[----:B------:R-:W2:Y:S02]  /*0470*/  LDG.E.U16 R0, desc[UR36][R4.64] ;  /* 0x0000002404007981 */ /* 0x000ea4000c1e1500 */
[----:B--2---:R-:W-:-:S05]  /*0480*/  HADD2.F32 R0, -RZ, R0.H0_H0 ;  /* 0x20000000ff007230 */ /* 0x004fca0000004100 */
[----:B------:R-:W-:-:S04]  /*0490*/  F2FP.BF16.F32.PACK_AB R0, RZ, R0 ;  /* 0x00000000ff00723e */ /* 0x000fc800000010ff */
[----:B------:R-:W-:Y:S01]  /*04a0*/  PRMT R18, R0, 0x7610, R18 ;  /* 0x0000761000127816 */ /* 0x000fe20000000012 */
[----:B------:R-:W-:Y:S06]  /*04b0*/  BRA `(.L_x_425) ;  /* 0x0000000c003c7947 */ /* 0x000fec0003800000 */
.L_x_428:
        /* <DEDUP_REMOVED lines=9> */
.L_x_431:
[----:B------:R-:W2:Y:S02]  /*0550*/  LDG.E.U16 R4, desc[UR36][R4.64] ;  /* 0x0000002404047981 */ /* 0x000ea4000c1e1500 */
[----:B--2---:R-:W-:-:S05]  /*0560*/  HADD2.F32 R0, -RZ, R4.H0_H0 ;  /* 0x20000004ff007230 */ /* 0x004fca0000004100 */
[----:B------:R-:W-:-:S04]  /*0570*/  F2FP.BF16.F32.PACK_AB R0, RZ, R0 ;  /* 0x00000000ff00723e */ /* 0x000fc800000010ff */
[----:B------:R-:W-:Y:S01]  /*0580*/  PRMT R18, R0, 0x7610, R18 ;  /* 0x0000761000127816 */ /* 0x000fe20000000012 */
[----:B------:R-:W-:Y:S06]  /*0590*/  BRA `(.L_x_425) ;  /* 0x0000000c00047947 */ /* 0x000fec0003800000 */
.L_x_430:
        /* <DEDUP_REMOVED lines=9> */
.L_x_420:
        /* <DEDUP_REMOVED lines=14> */
.L_x_434:
        /* <DEDUP_REMOVED lines=9> */
.L_x_433:
        /* <DEDUP_REMOVED lines=28> */
.L_x_436:
[----:B------:R-:W2:Y:S02]  /*0960*/  LDG.E.U8 R4, desc[UR36][R4.64] ;  /* 0x0000002404047981 */ /* 0x000ea4000c1e1100 */
[----:B--2---:R-:W-:-:S05]  /*0970*/  IMAD.SHL.U32 R0, R4, 0x2000000, RZ ;  /* 0x0200000004007824 */ /* 0x004fca00078e00ff */
[----:B------:R-:W-:-:S13]  /*0980*/  ISETP.GE.U32.AND P0, PT, R0, 0x8000000, PT ;  /* 0x080000000000780c */ /* 0x000fda0003f06070 */
[C---:B------:R-:W-:Y:S02]  /*0990*/  @!P0 IMAD.SHL.U32 R0, R4.reuse, 0x100, RZ ;  /* 0x0000010004008824 */ /* 0x040fe400078e00ff */
[----:B------:R-:W-:-:S03]  /*09a0*/  @P0 IMAD.SHL.U32 R3, R4, 0x200000, RZ ;  /* 0x0020000004030824 */ /* 0x000fc600078e00ff */
[----:B------:R-:W-:Y:S02]  /*09b0*/  @!P0 LOP3.LUT R0, R0, 0x7f00, RZ, 0xc0, !PT ;  /* 0x00007f0000008812 */ /* 0x000fe400078ec0ff */
[----:B------:R-:W-:Y:S02]  /*09c0*/  @P0 LOP3.LUT R3, R3, 0x70000000, RZ, 0xfc, !PT ;  /* 0x7000000003030812 */ /* 0x000fe400078efcff */
[----:B------:R-:W-:-:S03]  /*09d0*/  @!P0 LOP3.LUT R0, R0, 0x3f000000, RZ, 0xfc, !PT ;  /* 0x3f00000000008812 */ /* 0x000fc600078efcff */
[----:B------:R-:W-:Y:S02]  /*09e0*/  @P0 FMUL.FTZ R3, R3, 1.9259299443872358531e-34 ;  /* 0x0780000003030820 */ /* 0x000fe40000410000 */
[----:B------:R-:W-:Y:S01]  /*09f0*/  @!P0 FADD.FTZ R3, R0, -0.5 ;  /* 0xbf00000000038421 */ /* 0x000fe20000010000 */
[----:B------:R-:W-:-:S05]  /*0a00*/  IMAD.SHL.U32 R0, R4, 0x1000000, RZ ;  /* 0x0100000004007824 */ /* 0x000fca00078e00ff */
[----:B------:R-:W-:-:S04]  /*0a10*/  LOP3.LUT R0, R3, 0x80000000, R0, 0xf8, !PT ;  /* 0x8000000003007812 */ /* 0x000fc800078ef800 */
[----:B------:R-:W-:-:S04]  /*0a20*/  F2FP.BF16.F32.PACK_AB R0, RZ, R0 ;  /* 0x00000000ff00723e */ /* 0x000fc800000010ff */
[----:B------:R-:W-:Y:S01]  /*0a30*/  PRMT R18, R0, 0x7610, R18 ;  /* 0x0000761000127816 */ /* 0x000fe20000000012 */
[----:B------:R-:W-:Y:S06]  /*0a40*/  BRA `(.L_x_425) ;  /* 0x0000000400d87947 */ /* 0x000fec0003800000 */
.L_x_435:
[----:B------:R0:W5:Y:S01]  /*0a50*/  LDG.E.U16 R18, desc[UR36][R4.64] ;  /* 0x0000002404127981 */ /* 0x000162000c1e1500 */
[----:B------:R-:W-:Y:S05]  /*0a60*/  BRA `(.L_x_425) ;  /* 0x0000000400d07947 */ /* 0x000fea0003800000 */
.L_x_432:
        /* <DEDUP_REMOVED lines=13> */
.L_x_439:
        /* <DEDUP_REMOVED lines=21> */
.L_x_443:
[----:B------:R-:W-:Y:S05]  /*0c90*/  BSYNC B1 ;  /* 0x0000000000017941 */ /* 0x000fea0003800000 */
.L_x_442:
[----:B------:R-:W-:Y:S01]  /*0ca0*/  LEA R5, R0, 0x3b800000, 0x17 ;  /* 0x3b80000000057811 */ /* 0x000fe200078eb8ff */
[----:B------:R-:W-:-:S05]  /*0cb0*/  IMAD.SHL.U32 R0, R3, 0x100000, RZ ;  /* 0x0010000003007824 */ /* 0x000fca00078e00ff */
[----:B------:R-:W-:-:S07]  /*0cc0*/  LOP3.LUT R0, R5, R0, R6, 0xfe, !PT ;  /* 0x0000000005007212 */ /* 0x000fce00078efe06 */
.L_x_441:
[----:B------:R-:W-:Y:S05]  /*0cd0*/  BSYNC B0 ;  /* 0x0000000000007941 */ /* 0x000fea0003800000 */
.L_x_440:
[----:B------:R-:W-:-:S04]  /*0ce0*/  F2FP.BF16.F32.PACK_AB R0, RZ, R0 ;  /* 0x00000000ff00723e */ /* 0x000fc800000010ff */
[----:B------:R-:W-:Y:S01]  /*0cf0*/  PRMT R18, R0, 0x7610, R18 ;  /* 0x0000761000127816 */ /* 0x000fe20000000012 */
[----:B------:R-:W-:Y:S06]  /*0d00*/  BRA `(.L_x_425) ;  /* 0x0000000400287947 */ /* 0x000fec0003800000 */
.L_x_438:
        /* <DEDUP_REMOVED lines=21> */
.L_x_447:
[----:B------:R-:W-:Y:S05]  /*0e60*/  BSYNC B1 ;  /* 0x0000000000017941 */ /* 0x000fea0003800000 */
.L_x_446:
[----:B------:R-:W-:Y:S01]  /*0e70*/  LEA R5, R0, 0x37800000, 0x17 ;  /* 0x3780000000057811 */ /* 0x000fe200078eb8ff */
[----:B------:R-:W-:-:S05]  /*0e80*/  IMAD.SHL.U32 R0, R3, 0x200000, RZ ;  /* 0x0020000003007824 */ /* 0x000fca00078e00ff */
[----:B------:R-:W-:-:S07]  /*0e90*/  LOP3.LUT R0, R5, R0, R6, 0xfe, !PT ;  /* 0x0000000005007212 */ /* 0x000fce00078efe06 */
.L_x_445:
[----:B------:R-:W-:Y:S05]  /*0ea0*/  BSYNC B0 ;  /* 0x0000000000007941 */ /* 0x000fea0003800000 */
.L_x_444:
[----:B------:R-:W-:-:S04]  /*0eb0*/  F2FP.BF16.F32.PACK_AB R0, RZ, R0 ;  /* 0x00000000ff00723e */ /* 0x000fc800000010ff */
[----:B------:R-:W-:Y:S01]  /*0ec0*/  PRMT R18, R0, 0x7610, R18 ;  /* 0x0000761000127816 */ /* 0x000fe20000000012 */
[----:B------:R-:W-:Y:S06]  /*0ed0*/  BRA `(.L_x_425) ;  /* 0x0000000000b47947 */ /* 0x000fec0003800000 */
.L_x_437:
        /* <DEDUP_REMOVED lines=14> */
.L_x_451:
[----:B------:R-:W-:Y:S05]  /*0fc0*/  BSYNC B0 ;  /* 0x0000000000007941 */ /* 0x000fea0003800000 */
.L_x_450:
[----:B------:R-:W-:-:S04]  /*0fd0*/  F2FP.BF16.F32.PACK_AB R0, RZ, R0 ;  /* 0x00000000ff00723e */ /* 0x000fc800000010ff */
[----:B------:R-:W-:Y:S01]  /*0fe0*/  PRMT R18, R0, 0x7610, R18 ;  /* 0x0000761000127816 */ /* 0x000fe20000000012 */
[----:B------:R-:W-:Y:S06]  /*0ff0*/  BRA `(.L_x_425) ;  /* 0x00000000006c7947 */ /* 0x000fec0003800000 */
.L_x_424:
        /* <DEDUP_REMOVED lines=16> */
.L_x_452:
[----:B------:R-:W-:Y:S01]  /*1100*/  PRMT R18, RZ, 0x7610, R18 ;  /* 0x00007610ff127816 */ /* 0x000fe20000000012 */
[----:B------:R-:W-:Y:S06]  /*1110*/  BRA `(.L_x_425) ;  /* 0x0000000000247947 */ /* 0x000fec0003800000 */
.L_x_449:
[----:B------:R-:W2:Y:S02]  /*1120*/  LDG.E.64 R4, desc[UR36][R4.64] ;  /* 0x0000002404047981 */ /* 0x000ea4000c1e1b00 */
[----:B--2---:R-:W0:Y:S02]  /*1130*/  I2F.U64 R0, R4 ;  /* 0x0000000400007312 */ /* 0x004e240000301000 */
[----:B0-----:R-:W-:-:S04]  /*1140*/  F2FP.BF16.F32.PACK_AB R0, RZ, R0 ;  /* 0x00000000ff00723e */ /* 0x001fc800000010ff */
[----:B------:R-:W-:Y:S01]  /*1150*/  PRMT R18, R0, 0x7610, R18 ;  /* 0x0000761000127816 */ /* 0x000fe20000000012 */
[----:B------:R-:W-:Y:S06]  /*1160*/  BRA `(.L_x_425) ;  /* 0x0000000000107947 */ /* 0x000fec0003800000 */
.L_x_448:
[----:B------:R-:W2:Y:S02]  /*1170*/  LDG.E R4, desc[UR36][R4.64] ;  /* 0x0000002404047981 */ /* 0x000ea4000c1e1900 */
[----:B--2---:R-:W-:-:S04]  /*1180*/  I2FP.F32.U32 R0, R4 ;  /* 0x0000000400007245 */ /* 0x004fc80000201000 */
[----:B------:R-:W-:-:S04]  /*1190*/  F2FP.BF16.F32.PACK_AB R0, RZ, R0 ;  /* 0x00000000ff00723e */ /* 0x000fc800000010ff */
[----:B------:R-:W-:-:S07]  /*11a0*/  PRMT R18, R0, 0x7610, R18 ;  /* 0x0000761000127816 */ /* 0x000fce0000000012 */
.L_x_425:
[----:B0-----:R-:W0:Y:S01]  /*11b0*/  LDC.64 R4, c[0x0][0x240] ;  /* 0x00009000ff047b82 */ /* 0x001e220000000a00 */
[----:B------:R-:W-:Y:S01]  /*11c0*/  PRMT R0, R23, 0x9910, RZ ;  /* 0x0000991017007816 */ /* 0x000fe200000000ff */
[----:B------:R-:W-:Y:S02]  /*11d0*/  ULDC UR4, c[0x0][0x254] ;  /* 0x0000950000047ab9 */ /* 0x000fe40000000800 */
[----:B------:R-:W-:Y:S01]  /*11e0*/  IMAD R19, R19, UR4, RZ ;  /* 0x0000000413137c24 */ /* 0x000fe2000f8e02ff */
[----:B------:R-:W-:-:S04]  /*11f0*/  ISETP.GT.AND P0, PT, R0, 0x9, PT ;  /* 0x000000090000780c */ /* 0x000fc80003f04270 */
[----:B0-----:R-:W-:-:S05]  /*1200*/  IADD3 R4, P1, R19, R4, RZ ;  /* 0x0000000413047210 */ /* 0x001fca0007f3e0ff */
[----:B------:R-:W-:-:S04]  /*1210*/  IMAD.X R5, RZ, RZ, R5, P1 ;  /* 0x000000ffff057224 */ /* 0x000fc800008e0605 */
        /* <DEDUP_REMOVED lines=14> */
.L_x_456:
[----:B------:R-:W2:Y:S02]  /*1300*/  LDG.E.U8 R4, desc[UR36][R4.64] ;  /* 0x0000002404047981 */ /* 0x000ea4000c1e1100 */
[----:B--2---:R-:W-:-:S04]  /*1310*/  I2FP.F32.U32 R0, R4 ;  /* 0x0000000400007245 */ /* 0x004fc80000201000 */
[----:B------:R-:W-:-:S04]  /*1320*/  F2FP.BF16.F32.PACK_AB R0, RZ, R0 ;  /* 0x00000000ff00723e */ /* 0x000fc800000010ff */
[----:B------:R-:W-:Y:S01]  /*1330*/  PRMT R19, R0, 0x7610, R19 ;  /* 0x0000761000137816 */ /* 0x000fe20000000013 */
[----:B------:R-:W-:Y:S06]  /*1340*/  BRA `(.L_x_458) ;  /* 0x0000000c00c87947 */ /* 0x000fec0003800000 */
.L_x_455:
        /* <DEDUP_REMOVED lines=11> */
.L_x_460:
[----:B------:R-:W2:Y:S02]  /*1400*/  LDG.E R4, desc[UR36][R4.64] ;  /* 0x0000002404047981 */ /* 0x000ea4000c1e1900 */
[----:B--2---:R-:W-:-:S04]  /*1410*/  I2FP.F32.S32 R0, R4 ;  /* 0x0000000400007245 */ /* 0x004fc80000201400 */
[----:B------:R-:W-:-:S04]  /*1420*/  F2FP.BF16.F32.PACK_AB R0, RZ, R0 ;  /* 0x00000000ff00723e */ /* 0x000fc800000010ff */
[----:B------:R-:W-:Y:S01]  /*1430*/  PRMT R19, R0, 0x7610, R19 ;  /* 0x0000761000137816 */ /* 0x000fe20000000013 */
[----:B------:R-:W-:Y:S06]  /*1440*/  BRA `(.L_x_458) ;  /* 0x0000000c00887947 */ /* 0x000fec0003800000 */
.L_x_459:
[----:B------:R-:W2:Y:S02]  /*1450*/  LDG.E.U16 R4, desc[UR36][R4.64] ;  /* 0x0000002404047981 */ /* 0x000ea4000c1e1500 */
[----:B--2---:R-:W0:Y:S02]  /*1460*/  I2F.S16 R0, R4 ;  /* 0x0000000400007306 */ /* 0x004e240000101400 */
[----:B0-----:R-:W-:-:S04]  /*1470*/  F2FP.BF16.F32.PACK_AB R0, RZ, R0 ;  /* 0x00000000ff00723e */ /* 0x001fc800000010ff */
[----:B------:R-:W-:Y:S01]  /*1480*/  PRMT R19, R0, 0x7610, R19 ;  /* 0x0000761000137816 */ /* 0x000fe20000000013 */
[----:B------:R-:W-:Y:S06]  /*1490*/  BRA `(.L_x_458) ;  /* 0x0000000c00747947 */ /* 0x000fec0003800000 */
.L_x_454:
        /* <DEDUP_REMOVED lines=9> */
.L_x_462:
[----:B------:R-:W2:Y:S02]  /*1530*/  LDG.E.U16 R0, desc[UR36][R4.64] ;  /* 0x0000002404007981 */ /* 0x000ea4000c1e1500 */
[----:B--2---:R-:W-:-:S05]  /*1540*/  HADD2.F32 R0, -RZ, R0.H0_H0 ;  /* 0x20000000ff007230 */ /* 0x004fca0000004100 */
[----:B------:R-:W-:-:S04]  /*1550*/  F2FP.BF16.F32.PACK_AB R0, RZ, R0 ;  /* 0x00000000ff00723e */ /* 0x000fc800000010ff */
[----:B------:R-:W-:Y:S01]  /*1560*/  PRMT R19, R0, 0x7610, R19 ;  /* 0x0000761000137816 */ /* 0x000fe20000000013 */
[----:B------:R-:W-:Y:S06]  /*1570*/  BRA `(.L_x_458) ;  /* 0x0000000c003c7947 */ /* 0x000fec0003800000 */
.L_x_461:
        /* <DEDUP_REMOVED lines=9> */
.L_x_464:
[----:B------:R-:W2:Y:S02]  /*1610*/  LDG.E.U16 R4, desc[UR36][R4.64] ;  /* 0x0000002404047981 */ /* 0x000ea4000c1e1500 */
[----:B--2---:R-:W-:-:S05]  /*1620*/  HADD2.F32 R0, -RZ, R4.H0_H0 ;  /* 0x20000004ff007230 */ /* 0x004fca0000004100 */
[----:B------:R-:W-:-:S04]  /*1630*/  F2FP.BF16.F32.PACK_AB R0, RZ, R0 ;  /* 0x00000000ff00723e */ /* 0x000fc800000010ff */
[----:B------:R-:W-:Y:S01]  /*1640*/  PRMT R19, R0, 0x7610, R19 ;  /* 0x0000761000137816 */ /* 0x000fe20000000013 */
[----:B------:R-:W-:Y:S06]  /*1650*/  BRA `(.L_x_458) ;  /* 0x0000000c00047947 */ /* 0x000fec0003800000 */
.L_x_463:
        /* <DEDUP_REMOVED lines=9> */
.L_x_453:
        /* <DEDUP_REMOVED lines=14> */
.L_x_467:
        /* <DEDUP_REMOVED lines=9> */
.L_x_466:
        /* <DEDUP_REMOVED lines=28> */
.L_x_469:
        /* <DEDUP_REMOVED lines=15> */
.L_x_468:
[----:B------:R0:W5:Y:S01]  /*1b10*/  LDG.E.U16 R19, desc[UR36][R4.64] ;  /* 0x0000002404137981 */ /* 0x000162000c1e1500 */
[----:B------:R-:W-:Y:S05]  /*1b20*/  BRA `(.L_x_458) ;  /* 0x0000000400d07947 */ /* 0x000fea0003800000 */
.L_x_465:
        /* <DEDUP_REMOVED lines=13> */
.L_x_472:
        /* <DEDUP_REMOVED lines=21> */
.L_x_476:
[----:B------:R-:W-:Y:S05]  /*1d50*/  BSYNC B1 ;  /* 0x0000000000017941 */ /* 0x000fea0003800000 */
.L_x_475:
[----:B------:R-:W-:Y:S01]  /*1d60*/  LEA R5, R0, 0x3b800000, 0x17 ;  /* 0x3b80000000057811 */ /* 0x000fe200078eb8ff */
[----:B------:R-:W-:-:S05]  /*1d70*/  IMAD.SHL.U32 R0, R3, 0x100000, RZ ;  /* 0x0010000003007824 */ /* 0x000fca00078e00ff */
[----:B------:R-:W-:-:S07]  /*1d80*/  LOP3.LUT R0, R5, R0, R6, 0xfe, !PT ;  /* 0x0000000005007212 */ /* 0x000fce00078efe06 */
.L_x_474:
[----:B------:R-:W-:Y:S05]  /*1d90*/  BSYNC B0 ;  /* 0x0000000000007941 */ /* 0x000fea0003800000 */
.L_x_473:
[----:B------:R-:W-:-:S04]  /*1da0*/  F2FP.BF16.F32.PACK_AB R0, RZ, R0 ;  /* 0x00000000ff00723e */ /* 0x000fc800000010ff */
[----:B------:R-:W-:Y:S01]  /*1db0*/  PRMT R19, R0, 0x7610, R19 ;  /* 0x0000761000137816 */ /* 0x000fe20000000013 */
[----:B------:R-:W-:Y:S06]  /*1dc0*/  BRA `(.L_x_458) ;  /* 0x0000000400287947 */ /* 0x000fec0003800000 */
.L_x_471:
        /* <DEDUP_REMOVED lines=21> */
.L_x_480:
[----:B------:R-:W-:Y:S05]  /*1f20*/  BSYNC B1 ;  /* 0x0000000000017941 */ /* 0x000fea0003800000 */
.L_x_479:
[----:B------:R-:W-:Y:S01]  /*1f30*/  LEA R5, R0, 0x37800000, 0x17 ;  /* 0x3780000000057811 */ /* 0x000fe200078eb8ff */
[----:B------:R-:W-:-:S05]  /*1f40*/  IMAD.SHL.U32 R0, R3, 0x200000, RZ ;  /* 0x0020000003007824 */ /* 0x000fca00078e00ff */
[----:B------:R-:W-:-:S07]  /*1f50*/  LOP3.LUT R0, R5, R0, R6, 0xfe, !PT ;  /* 0x0000000005007212 */ /* 0x000fce00078efe06 */
.L_x_478:
[----:B------:R-:W-:Y:S05]  /*1f60*/  BSYNC B0 ;  /* 0x0000000000007941 */ /* 0x000fea0003800000 */
.L_x_477:
[----:B------:R-:W-:-:S04]  /*1f70*/  F2FP.BF16.F32.PACK_AB R0, RZ, R0 ;  /* 0x00000000ff00723e */ /* 0x000fc800000010ff */
[----:B------:R-:W-:Y:S01]  /*1f80*/  PRMT R19, R0, 0x7610, R19 ;  /* 0x0000761000137816 */ /* 0x000fe20000000013 */
[----:B------:R-:W-:Y:S06]  /*1f90*/  BRA `(.L_x_458) ;  /* 0x0000000000b47947 */ /* 0x000fec0003800000 */
.L_x_470:
        /* <DEDUP_REMOVED lines=14> */
.L_x_484:
[----:B------:R-:W-:Y:S05]  /*2080*/  BSYNC B0 ;  /* 0x0000000000007941 */ /* 0x000fea0003800000 */
.L_x_483:
[----:B------:R-:W-:-:S04]  /*2090*/  F2FP.BF16.F32.PACK_AB R0, RZ, R0 ;  /* 0x00000000ff00723e */ /* 0x000fc800000010ff */
[----:B------:R-:W-:Y:S01]  /*20a0*/  PRMT R19, R0, 0x7610, R19 ;  /* 0x0000761000137816 */ /* 0x000fe20000000013 */
[----:B------:R-:W-:Y:S06]  /*20b0*/  BRA `(.L_x_458) ;  /* 0x00000000006c7947 */ /* 0x000fec0003800000 */
.L_x_457:
        /* <DEDUP_REMOVED lines=16> */
.L_x_485:
[----:B------:R-:W-:Y:S01]  /*21c0*/  PRMT R19, RZ, 0x7610, R19 ;  /* 0x00007610ff137816 */ /* 0x000fe20000000013 */
[----:B------:R-:W-:Y:S06]  /*21d0*/  BRA `(.L_x_458) ;  /* 0x0000000000247947 */ /* 0x000fec0003800000 */
.L_x_482:
[----:B------:R-:W2:Y:S02]  /*21e0*/  LDG.E.64 R4, desc[UR36][R4.64] ;  /* 0x0000002404047981 */ /* 0x000ea4000c1e1b00 */
[----:B--2---:R-:W0:Y:S02]  /*21f0*/  I2F.U64 R0, R4 ;  /* 0x0000000400007312 */ /* 0x004e240000301000 */
[----:B0-----:R-:W-:-:S04]  /*2200*/  F2FP.BF16.F32.PACK_AB R0, RZ, R0 ;  /* 0x00000000ff00723e */ /* 0x001fc800000010ff */
[----:B------:R-:W-:Y:S01]  /*2210*/  PRMT R19, R0, 0x7610, R19 ;  /* 0x0000761000137816 */ /* 0x000fe20000000013 */
[----:B------:R-:W-:Y:S06]  /*2220*/  BRA `(.L_x_458) ;  /* 0x0000000000107947 */ /* 0x000fec0003800000 */
.L_x_481:
[----:B------:R-:W2:Y:S02]  /*2230*/  LDG.E R4, desc[UR36][R4.64] ;  /* 0x0000002404047981 */ /* 0x000ea4000c1e1900 */
[----:B--2---:R-:W-:-:S04]  /*2240*/  I2FP.F32.U32 R0, R4 ;  /* 0x0000000400007245 */ /* 0x004fc80000201000 */
[----:B------:R-:W-:-:S04]  /*2250*/  F2FP.BF16.F32.PACK_AB R0, RZ, R0 ;  /* 0x00000000ff00723e */ /* 0x000fc800000010ff */
[----:B------:R-:W-:-:S07]  /*2260*/  PRMT R19, R0, 0x7610, R19 ;  /* 0x0000761000137816 */ /* 0x000fce0000000013 */
.L_x_458:
[----:B------:R-:W-:-:S07]  /*2270*/  VIADD R27, R27, 0x80 ;  /* 0x000000801b1b7836 */ /* 0x000fce0000000000 */
.L_x_419:
[----:B------:R-:W-:Y:S05]  /*2280*/  BSYNC B6 ;  /* 0x0000000000067941 */ /* 0x000fea0003800000 */
.L_x_418:
[----:B------:R-:W-:Y:S01]  /*2290*/  ISETP.GE.AND P0, PT, R27, R28, PT ;  /* 0x0000001c1b00720c */ /* 0x000fe20003f06270 */
[----:B------:R-:W-:Y:S01]  /*22a0*/  BSSY B6, `(.L_x_486) ;  /* 0x000021e000067945 */ /* 0x000fe20003800000 */
[----:B------:R-:W-:-:S11]  /*22b0*/  PRMT R22, RZ, 0x7610, R22 ;  /* 0x00007610ff167816 */ /* 0x000fd60000000016 */
[----:B------:R-:W-:Y:S05]  /*22c0*/  @P0 BRA `(.L_x_487) ;  /* 0x00000020006c0947 */ /* 0x000fea0003800000 */
[----:B0-----:R-:W0:Y:S01]  /*22d0*/  LDC.64 R4, c[0x0][0x238] ;  /* 0x00008e00ff047b82 */ /* 0x001e220000000a00 */
        /* <DEDUP_REMOVED lines=21> */
.L_x_491:
[----:B------:R-:W2:Y:S02]  /*2430*/  LDG.E.U8 R4, desc[UR36][R4.64] ;  /* 0x0000002404047981 */ /* 0x000ea4000c1e1100 */
[----:B--2---:R-:W-:-:S04]  /*2440*/  I2FP.F32.U32 R0, R4 ;  /* 0x0000000400007245 */ /* 0x004fc80000201000 */
[----:B------:R-:W-:-:S04]  /*2450*/  F2FP.BF16.F32.PACK_AB R0, RZ, R0 ;  /* 0x00000000ff00723e */ /* 0x000fc800000010ff */
[----:B------:R-:W-:Y:S01]  /*2460*/  PRMT R17, R0, 0x7610, R17 ;  /* 0x0000761000117816 */ /* 0x000fe20000000011 */
[----:B------:R-:W-:Y:S06]  /*2470*/  BRA `(.L_x_493) ;  /* 0x0000000c00cc7947 */ /* 0x000fec0003800000 */
.L_x_490:
        /* <DEDUP_REMOVED lines=11> */
.L_x_495:
[----:B------:R-:W2:Y:S02]  /*2530*/  LDG.E R4, desc[UR36][R4.64] ;  /* 0x0000002404047981 */ /* 0x000ea4000c1e1900 */
[----:B--2---:R-:W-:-:S04]  /*2540*/  I2FP.F32.S32 R0, R4 ;  /* 0x0000000400007245 */ /* 0x004fc80000201400 */
[----:B------:R-:W-:-:S04]  /*2550*/  F2FP.BF16.F32.PACK_AB R0, RZ, R0 ;  /* 0x00000000ff00723e */ /* 0x000fc800000010ff */
[----:B------:R-:W-:Y:S01]  /*2560*/  PRMT R17, R0, 0x7610, R17 ;  /* 0x0000761000117816 */ /* 0x000fe20000000011 */
[----:B------:R-:W-:Y:S06]  /*2570*/  BRA `(.L_x_493) ;  /* 0x0000000c008c7947 */ /* 0x000fec0003800000 */
.L_x_494:
[----:B------:R-:W2:Y:S02]  /*2580*/  LDG.E.U16 R4, desc[UR36][R4.64] ;  /* 0x0000002404047981 */ /* 0x000ea4000c1e1500 */
[----:B--2---:R-:W0:Y:S02]  /*2590*/  I2F.S16 R0, R4 ;  /* 0x0000000400007306 */ /* 0x004e240000101400 */
[----:B0-----:R-:W-:-:S04]  /*25a0*/  F2FP.BF16.F32.PACK_AB R0, RZ, R0 ;  /* 0x00000000ff00723e */ /* 0x001fc800000010ff */
[----:B------:R-:W-:Y:S01]  /*25b0*/  PRMT R17, R0, 0x7610, R17 ;  /* 0x0000761000117816 */ /* 0x000fe20000000011 */
[----:B------:R-:W-:Y:S06]  /*25c0*/  BRA `(.L_x_493) ;  /* 0x0000000c00787947 */ /* 0x000fec0003800000 */
.L_x_489:
        /* <DEDUP_REMOVED lines=9> */
.L_x_497:
[----:B------:R-:W2:Y:S02]  /*2660*/  LDG.E.U16 R0, desc[UR36][R4.64] ;  /* 0x0000002404007981 */ /* 0x000ea4000c1e1500 */
[----:B--2---:R-:W-:-:S05]  /*2670*/  HADD2.F32 R0, -RZ, R0.H0_H0 ;  /* 0x20000000ff007230 */ /* 0x004fca0000004100 */
[----:B------:R-:W-:-:S04]  /*2680*/  F2FP.BF16.F32.PACK_AB R0, RZ, R0 ;  /* 0x00000000ff00723e */ /* 0x000fc800000010ff */
[----:B------:R-:W-:Y:S01]  /*2690*/  PRMT R17, R0, 0x7610, R17 ;  /* 0x0000761000117816 */ /* 0x000fe20000000011 */
[----:B------:R-:W-:Y:S06]  /*26a0*/  BRA `(.L_x_493) ;  /* 0x0000000c00407947 */ /* 0x000fec0003800000 */
.L_x_496:
        /* <DEDUP_REMOVED lines=9> */
.L_x_499:
[----:B------:R-:W2:Y:S02]  /*2740*/  LDG.E.U16 R4, desc[UR36][R4.64] ;  /* 0x0000002404047981 */ /* 0x000ea4000c1e1500 */
[----:B--2---:R-:W-:-:S05]  /*2750*/  HADD2.F32 R0, -RZ, R4.H0_H0 ;  /* 0x20000004ff007230 */ /* 0x004fca0000004100 */
[----:B------:R-:W-:-:S04]  /*2760*/  F2FP.BF16.F32.PACK_AB R0, RZ, R0 ;  /* 0x00000000ff00723e */ /* 0x000fc800000010ff */
[----:B------:R-:W-:Y:S01]  /*2770*/  PRMT R17, R0, 0x7610, R17 ;  /* 0x0000761000117816 */ /* 0x000fe20000000011 */
[----:B------:R-:W-:Y:S06]  /*2780*/  BRA `(.L_x_493) ;  /* 0x0000000c00087947 */ /* 0x000fec0003800000 */
.L_x_498:
        /* <DEDUP_REMOVED lines=9> */
.L_x_488:
        /* <DEDUP_REMOVED lines=14> */
.L_x_502:
        /* <DEDUP_REMOVED lines=9> */
.L_x_501:
        /* <DEDUP_REMOVED lines=28> */
.L_x_504:
[----:B------:R-:W2:Y:S02]  /*2b50*/  LDG.E.U8 R4, desc[UR36][R4.64] ;  /* 0x0000002404047981 */ /* 0x000ea4000c1e1100 */
[----:B--2---:R-:W-:-:S05]  /*2b60*/  IMAD.SHL.U32 R0, R4, 0x2000000, RZ ;  /* 0x0200000004007824 */ /* 0x004fca00078e00ff */
[----:B------:R-:W-:-:S13]  /*2b70*/  ISETP.GE.U32.AND P0, PT, R0, 0x8000000, PT ;  /* 0x080000000000780c */ /* 0x000fda0003f06070 */
[C---:B------:R-:W-:Y:S02]  /*2b80*/  @P0 IMAD.SHL.U32 R3, R4.reuse, 0x200000, RZ ;  /* 0x0020000004030824 */ /* 0x040fe400078e00ff */
[----:B------:R-:W-:-:S03]  /*2b90*/  @!P0 IMAD.SHL.U32 R0, R4, 0x100, RZ ;  /* 0x0000010004008824 */ /* 0x000fc600078e00ff */
[----:B------:R-:W-:Y:S02]  /*2ba0*/  @P0 LOP3.LUT R3, R3, 0xfe00000, RZ, 0xc0, !PT ;  /* 0x0fe0000003030812 */ /* 0x000fe400078ec0ff */
        /* <DEDUP_REMOVED lines=10> */
.L_x_503:
[----:B------:R0:W5:Y:S01]  /*2c50*/  LDG.E.U16 R17, desc[UR36][R4.64] ;  /* 0x0000002404117981 */ /* 0x000162000c1e1500 */
[----:B------:R-:W-:Y:S05]  /*2c60*/  BRA `(.L_x_493) ;  /* 0x0000000400d07947 */ /* 0x000fea0003800000 */
.L_x_500:
        /* <DEDUP_REMOVED lines=13> */
.L_x_507:
        /* <DEDUP_REMOVED lines=21> */
.L_x_511:
[----:B------:R-:W-:Y:S05]  /*2e90*/  BSYNC B1 ;  /* 0x0000000000017941 */ /* 0x000fea0003800000 */
.L_x_510:
[----:B------:R-:W-:Y:S01]  /*2ea0*/  LEA R5, R0, 0x3b800000, 0x17 ;  /* 0x3b80000000057811 */ /* 0x000fe200078eb8ff */
[----:B------:R-:W-:-:S05]  /*2eb0*/  IMAD.SHL.U32 R0, R3, 0x100000, RZ ;  /* 0x0010000003007824 */ /* 0x000fca00078e00ff */
[----:B------:R-:W-:-:S07]  /*2ec0*/  LOP3.LUT R0, R5, R0, R6, 0xfe, !PT ;  /* 0x0000000005007212 */ /* 0x000fce00078efe06 */
.L_x_509:
[----:B------:R-:W-:Y:S05]  /*2ed0*/  BSYNC B0 ;  /* 0x0000000000007941 */ /* 0x000fea0003800000 */
.L_x_508:
[----:B------:R-:W-:-:S04]  /*2ee0*/  F2FP.BF16.F32.PACK_AB R0, RZ, R0 ;  /* 0x00000000ff00723e */ /* 0x000fc800000010ff */
[----:B------:R-:W-:Y:S01]  /*2ef0*/  PRMT R17, R0, 0x7610, R17 ;  /* 0x0000761000117816 */ /* 0x000fe20000000011 */
[----:B------:R-:W-:Y:S06]  /*2f00*/  BRA `(.L_x_493) ;  /* 0x0000000400287947 */ /* 0x000fec0003800000 */
.L_x_506:
        /* <DEDUP_REMOVED lines=21> */
.L_x_515:
[----:B------:R-:W-:Y:S05]  /*3060*/  BSYNC B1 ;  /* 0x0000000000017941 */ /* 0x000fea0003800000 */
.L_x_514:
[----:B------:R-:W-:Y:S01]  /*3070*/  LEA R5, R0, 0x37800000, 0x17 ;  /* 0x3780000000057811 */ /* 0x000fe200078eb8ff */
[----:B------:R-:W-:-:S05]  /*3080*/  IMAD.SHL.U32 R0, R3, 0x200000, RZ ;  /* 0x0020000003007824 */ /* 0x000fca00078e00ff */
[----:B------:R-:W-:-:S07]  /*3090*/  LOP3.LUT R0, R5, R0, R6, 0xfe, !PT ;  /* 0x0000000005007212 */ /* 0x000fce00078efe06 */
.L_x_513:
[----:B------:R-:W-:Y:S05]  /*30a0*/  BSYNC B0 ;  /* 0x0000000000007941 */ /* 0x000fea0003800000 */
.L_x_512:
[----:B------:R-:W-:-:S04]  /*30b0*/  F2FP.BF16.F32.PACK_AB R0, RZ, R0 ;  /* 0x00000000ff00723e */ /* 0x000fc800000010ff */
[----:B------:R-:W-:Y:S01]  /*30c0*/  PRMT R17, R0, 0x7610, R17 ;  /* 0x0000761000117816 */ /* 0x000fe20000000011 */
[----:B------:R-:W-:Y:S06]  /*30d0*/  BRA `(.L_x_493) ;  /* 0x0000000000b47947 */ /* 0x000fec0003800000 */
.L_x_505:
        /* <DEDUP_REMOVED lines=14> */
.L_x_519:
[----:B------:R-:W-:Y:S05]  /*31c0*/  BSYNC B0 ;  /* 0x0000000000007941 */ /* 0x000fea0003800000 */
.L_x_518:
[----:B------:R-:W-:-:S04]  /*31d0*/  F2FP.BF16.F32.PACK_AB R0, RZ, R0 ;  /* 0x00000000ff00723e */ /* 0x000fc800000010ff */
[----:B------:R-:W-:Y:S01]  /*31e0*/  PRMT R17, R0, 0x7610, R17 ;  /* 0x0000761000117816 */ /* 0x000fe20000000011 */
[----:B------:R-:W-:Y:S06]  /*31f0*/  BRA `(.L_x_493) ;  /* 0x00000000006c7947 */ /* 0x000fec0003800000 */
.L_x_492:
        /* <DEDUP_REMOVED lines=16> */
.L_x_520:
[----:B------:R-:W-:Y:S01]  /*3300*/  PRMT R17, RZ, 0x7610, R17 ;  /* 0x00007610ff117816 */ /* 0x000fe20000000011 */
[----:B------:R-:W-:Y:S06]  /*3310*/  BRA `(.L_x_493) ;  /* 0x0000000000247947 */ /* 0x000fec0003800000 */
.L_x_517:
[----:B------:R-:W2:Y:S02]  /*3320*/  LDG.E.64 R4, desc[UR36][R4.64] ;  /* 0x0000002404047981 */ /* 0x000ea4000c1e1b00 */
[----:B--2---:R-:W0:Y:S02]  /*3330*/  I2F.U64 R0, R4 ;  /* 0x0000000400007312 */ /* 0x004e240000301000 */
[----:B0-----:R-:W-:-:S04]  /*3340*/  F2FP.BF16.F32.PACK_AB R0, RZ, R0 ;  /* 0x00000000ff00723e */ /* 0x001fc800000010ff */
[----:B------:R-:W-:Y:S01]  /*3350*/  PRMT R17, R0, 0x7610, R17 ;  /* 0x0000761000117816 */ /* 0x000fe20000000011 */
[----:B------:R-:W-:Y:S06]  /*3360*/  BRA `(.L_x_493) ;  /* 0x0000000000107947 */ /* 0x000fec0003800000 */
.L_x_516:
[----:B------:R-:W2:Y:S02]  /*3370*/  LDG.E R4, desc[UR36][R4.64] ;  /* 0x0000002404047981 */ /* 0x000ea4000c1e1900 */
[----:B--2---:R-:W-:-:S04]  /*3380*/  I2FP.F32.U32 R0, R4 ;  /* 0x0000000400007245 */ /* 0x004fc80000201000 */
[----:B------:R-:W-:-:S04]  /*3390*/  F2FP.BF16.F32.PACK_AB R0, RZ, R0 ;  /* 0x00000000ff00723e */ /* 0x000fc800000010ff */
[----:B------:R-:W-:-:S07]  /*33a0*/  PRMT R17, R0, 0x7610, R17 ;  /* 0x0000761000117816 */ /* 0x000fce0000000011 */
.L_x_493:
        /* <DEDUP_REMOVED lines=21> */
.L_x_524:
[----:B------:R-:W2:Y:S02]  /*3500*/  LDG.E.U8 R4, desc[UR36][R4.64] ;  /* 0x0000002404047981 */ /* 0x000ea4000c1e1100 */
[----:B--2---:R-:W-:-:S04]  /*3510*/  I2FP.F32.U32 R0, R4 ;  /* 0x0000000400007245 */ /* 0x004fc80000201000 */
[----:B------:R-:W-:-:S04]  /*3520*/  F2FP.BF16.F32.PACK_AB R0, RZ, R0 ;  /* 0x00000000ff00723e */ /* 0x000fc800000010ff */
[----:B------:R-:W-:Y:S01]  /*3530*/  PRMT R22, R0, 0x7610, R22 ;  /* 0x0000761000167816 */ /* 0x000fe20000000016 */
[----:B------:R-:W-:Y:S06]  /*3540*/  BRA `(.L_x_526) ;  /* 0x0000000c00c87947 */ /* 0x000fec0003800000 */
.L_x_523:
        /* <DEDUP_REMOVED lines=11> */
.L_x_528:
[----:B------:R-:W2:Y:S02]  /*3600*/  LDG.E R4, desc[UR36][R4.64] ;  /* 0x0000002404047981 */ /* 0x000ea4000c1e1900 */
[----:B--2---:R-:W-:-:S04]  /*3610*/  I2FP.F32.S32 R0, R4 ;  /* 0x0000000400007245 */ /* 0x004fc80000201400 */
[----:B------:R-:W-:-:S04]  /*3620*/  F2FP.BF16.F32.PACK_AB R0, RZ, R0 ;  /* 0x00000000ff00723e */ /* 0x000fc800000010ff */
[----:B------:R-:W-:Y:S01]  /*3630*/  PRMT R22, R0, 0x7610, R22 ;  /* 0x0000761000167816 */ /* 0x000fe20000000016 */
[----:B------:R-:W-:Y:S06]  /*3640*/  BRA `(.L_x_526) ;  /* 0x0000000c00887947 */ /* 0x000fec0003800000 */
.L_x_527:
[----:B------:R-:W2:Y:S02]  /*3650*/  LDG.E.U16 R4, desc[UR36][R4.64] ;  /* 0x0000002404047981 */ /* 0x000ea4000c1e1500 */
[----:B--2---:R-:W0:Y:S02]  /*3660*/  I2F.S16 R0, R4 ;  /* 0x0000000400007306 */ /* 0x004e240000101400 */
[----:B0-----:R-:W-:-:S04]  /*3670*/  F2FP.BF16.F32.PACK_AB R0, RZ, R0 ;  /* 0x00000000ff00723e */ /* 0x001fc800000010ff */
[----:B------:R-:W-:Y:S01]  /*3680*/  PRMT R22, R0, 0x7610, R22 ;  /* 0x0000761000167816 */ /* 0x000fe20000000016 */
[----:B------:R-:W-:Y:S06]  /*3690*/  BRA `(.L_x_526) ;  /* 0x0000000c00747947 */ /* 0x000fec0003800000 */
.L_x_522:
        /* <DEDUP_REMOVED lines=9> */
.L_x_530:
[----:B------:R-:W2:Y:S02]  /*3730*/  LDG.E.U16 R0, desc[UR36][R4.64] ;  /* 0x0000002404007981 */ /* 0x000ea4000c1e1500 */
[----:B--2---:R-:W-:-:S05]  /*3740*/  HADD2.F32 R0, -RZ, R0.H0_H0 ;  /* 0x20000000ff007230 */ /* 0x004fca0000004100 */
[----:B------:R-:W-:-:S04]  /*3750*/  F2FP.BF16.F32.PACK_AB R0, RZ, R0 ;  /* 0x00000000ff00723e */ /* 0x000fc800000010ff */
[----:B------:R-:W-:Y:S01]  /*3760*/  PRMT R22, R0, 0x7610, R22 ;  /* 0x0000761000167816 */ /* 0x000fe20000000016 */
[----:B------:R-:W-:Y:S06]  /*3770*/  BRA `(.L_x_526) ;  /* 0x0000000c003c7947 */ /* 0x000fec0003800000 */
.L_x_529:
        /* <DEDUP_REMOVED lines=9> */
.L_x_532:
[----:B------:R-:W2:Y:S02]  /*3810*/  LDG.E.U16 R4, desc[UR36][R4.64] ;  /* 0x0000002404047981 */ /* 0x000ea4000c1e1500 */
[----:B--2---:R-:W-:-:S05]  /*3820*/  HADD2.F32 R0, -RZ, R4.H0_H0 ;  /* 0x20000004ff007230 */ /* 0x004fca0000004100 */
[----:B------:R-:W-:-:S04]  /*3830*/  F2FP.BF16.F32.PACK_AB R0, RZ, R0 ;  /* 0x00000000ff00723e */ /* 0x000fc800000010ff */
[----:B------:R-:W-:Y:S01]  /*3840*/  PRMT R22, R0, 0x7610, R22 ;  /* 0x0000761000167816 */ /* 0x000fe20000000016 */
[----:B------:R-:W-:Y:S06]  /*3850*/  BRA `(.L_x_526) ;  /* 0x0000000c00047947 */ /* 0x000fec0003800000 */
.L_x_531:
        /* <DEDUP_REMOVED lines=9> */
.L_x_521:
        /* <DEDUP_REMOVED lines=14> */
.L_x_535:
        /* <DEDUP_REMOVED lines=9> */
.L_x_534:
        /* <DEDUP_REMOVED lines=28> */
.L_x_537:
        /* <DEDUP_REMOVED lines=15> */
.L_x_536:
[----:B------:R0:W5:Y:S01]  /*3d10*/  LDG.E.U16 R22, desc[UR36][R4.64] ;  /* 0x0000002404167981 */ /* 0x000162000c1e1500 */
[----:B------:R-:W-:Y:S05]  /*3d20*/  BRA `(.L_x_526) ;  /* 0x0000000400d07947 */ /* 0x000fea0003800000 */
.L_x_533:
        /* <DEDUP_REMOVED lines=13> */
.L_x_540:
        /* <DEDUP_REMOVED lines=21> */
.L_x_544:
[----:B------:R-:W-:Y:S05]  /*3f50*/  BSYNC B1 ;  /* 0x0000000000017941 */ /* 0x000fea0003800000 */
.L_x_543:
[----:B------:R-:W-:Y:S01]  /*3f60*/  LEA R5, R0, 0x3b800000, 0x17 ;  /* 0x3b80000000057811 */ /* 0x000fe200078eb8ff */
[----:B------:R-:W-:-:S05]  /*3f70*/  IMAD.SHL.U32 R0, R3, 0x100000, RZ ;  /* 0x0010000003007824 */ /* 0x000fca00078e00ff */
[----:B------:R-:W-:-:S07]  /*3f80*/  LOP3.LUT R0, R5, R0, R6, 0xfe, !PT ;  /* 0x0000000005007212 */ /* 0x000fce00078efe06 */
.L_x_542:
[----:B------:R-:W-:Y:S05]  /*3f90*/  BSYNC B0 ;  /* 0x0000000000007941 */ /* 0x000fea0003800000 */
.L_x_541:
[----:B------:R-:W-:-:S04]  /*3fa0*/  F2FP.BF16.F32.PACK_AB R0, RZ, R0 ;  /* 0x00000000ff00723e */ /* 0x000fc800000010ff */
[----:B------:R-:W-:Y:S01]  /*3fb0*/  PRMT R22, R0, 0x7610, R22 ;  /* 0x0000761000167816 */ /* 0x000fe20000000016 */
[----:B------:R-:W-:Y:S06]  /*3fc0*/  BRA `(.L_x_526) ;  /* 0x0000000400287947 */ /* 0x000fec0003800000 */
.L_x_539:
        /* <DEDUP_REMOVED lines=21> */
.L_x_548:
[----:B------:R-:W-:Y:S05]  /*4120*/  BSYNC B1 ;  /* 0x0000000000017941 */ /* 0x000fea0003800000 */
.L_x_547:
[----:B------:R-:W-:Y:S01]  /*4130*/  LEA R5, R0, 0x37800000, 0x17 ;  /* 0x3780000000057811 */ /* 0x000fe200078eb8ff */
[----:B------:R-:W-:-:S05]  /*4140*/  IMAD.SHL.U32 R0, R3, 0x200000, RZ ;  /* 0x0020000003007824 */ /* 0x000fca00078e00ff */
[----:B------:R-:W-:-:S07]  /*4150*/  LOP3.LUT R0, R5, R0, R6, 0xfe, !PT ;  /* 0x0000000005007212 */ /* 0x000fce00078efe06 */
.L_x_546:
[----:B------:R-:W-:Y:S05]  /*4160*/  BSYNC B0 ;  /* 0x0000000000007941 */ /* 0x000fea0003800000 */
.L_x_545:
[----:B------:R-:W-:-:S04]  /*4170*/  F2FP.BF16.F32.PACK_AB R0, RZ, R0 ;  /* 0x00000000ff00723e */ /* 0x000fc800000010ff */
[----:B------:R-:W-:Y:S01]  /*4180*/  PRMT R22, R0, 0x7610, R22 ;  /* 0x0000761000167816 */ /* 0x000fe20000000016 */
[----:B------:R-:W-:Y:S06]  /*4190*/  BRA `(.L_x_526) ;  /* 0x0000000000b47947 */ /* 0x000fec0003800000 */
.L_x_538:
        /* <DEDUP_REMOVED lines=14> */
.L_x_552:
[----:B------:R-:W-:Y:S05]  /*4280*/  BSYNC B0 ;  /* 0x0000000000007941 */ /* 0x000fea0003800000 */
.L_x_551:
[----:B------:R-:W-:-:S04]  /*4290*/  F2FP.BF16.F32.PACK_AB R0, RZ, R0 ;  /* 0x00000000ff00723e */ /* 0x000fc800000010ff */
[----:B------:R-:W-:Y:S01]  /*42a0*/  PRMT R22, R0, 0x7610, R22 ;  /* 0x0000761000167816 */ /* 0x000fe20000000016 */
[----:B------:R-:W-:Y:S06]  /*42b0*/  BRA `(.L_x_526) ;  /* 0x00000000006c7947 */ /* 0x000fec0003800000 */
.L_x_525:
        /* <DEDUP_REMOVED lines=16> */
.L_x_553:
[----:B------:R-:W-:Y:S01]  /*43c0*/  PRMT R22, RZ, 0x7610, R22 ;  /* 0x00007610ff167816 */ /* 0x000fe20000000016 */
[----:B------:R-:W-:Y:S06]  /*43d0*/  BRA `(.L_x_526) ;  /* 0x0000000000247947 */ /* 0x000fec0003800000 */
.L_x_550:
[----:B------:R-:W2:Y:S02]  /*43e0*/  LDG.E.64 R4, desc[UR36][R4.64] ;  /* 0x0000002404047981 */ /* 0x000ea4000c1e1b00 */
[----:B--2---:R-:W0:Y:S02]  /*43f0*/  I2F.U64 R0, R4 ;  /* 0x0000000400007312 */ /* 0x004e240000301000 */
[----:B0-----:R-:W-:-:S04]  /*4400*/  F2FP.BF16.F32.PACK_AB R0, RZ, R0 ;  /* 0x00000000ff00723e */ /* 0x001fc800000010ff */
[----:B------:R-:W-:Y:S01]  /*4410*/  PRMT R22, R0, 0x7610, R22 ;  /* 0x0000761000167816 */ /* 0x000fe20000000016 */
[----:B------:R-:W-:Y:S06]  /*4420*/  BRA `(.L_x_526) ;  /* 0x0000000000107947 */ /* 0x000fec0003800000 */
.L_x_549:
[----:B------:R-:W2:Y:S02]  /*4430*/  LDG.E R4, desc[UR36][R4.64] ;  /* 0x0000002404047981 */ /* 0x000ea4000c1e1900 */
[----:B--2---:R-:W-:-:S04]  /*4440*/  I2FP.F32.U32 R0, R4 ;  /* 0x0000000400007245 */ /* 0x004fc80000201000 */
[----:B------:R-:W-:-:S04]  /*4450*/  F2FP.BF16.F32.PACK_AB R0, RZ, R0 ;  /* 0x00000000ff00723e */ /* 0x000fc800000010ff */
[----:B------:R-:W-:-:S07]  /*4460*/  PRMT R22, R0, 0x7610, R22 ;  /* 0x0000761000167816 */ /* 0x000fce0000000016 */
.L_x_526:
[----:B------:R-:W-:-:S07]  /*4470*/  VIADD R27, R27, 0x80 ;  /* 0x000000801b1b7836 */ /* 0x000fce0000000000 */
.L_x_487:
[----:B------:R-:W-:Y:S05]  /*4480*/  BSYNC B6 ;  /* 0x0000000000067941 */ /* 0x000fea0003800000 */
.L_x_486:
[----:B------:R-:W-:Y:S01]  /*4490*/  ISETP.GE.AND P0, PT, R27, R28, PT ;  /* 0x0000001c1b00720c */ /* 0x000fe20003f06270 */
[----:B------:R-:W-:Y:S01]  /*44a0*/  BSSY B6, `(.L_x_554) ;  /* 0x0000220000067945 */ /* 0x000fe20003800000 */
[----:B------:R-:W-:Y:S02]  /*44b0*/  PRMT R23, RZ, 0x7610, R23 ;  /* 0x00007610ff177816 */ /* 0x000fe40000000017 */
[----:B------:R-:W-:Y:S02]  /*44c0*/  PRMT R24, RZ, 0x7610, R24 ;  /* 0x00007610ff187816 */ /* 0x000fe40000000018 */
[----:B------:R-:W-:-:S07]  /*44d0*/  PRMT R25, RZ, 0x7610, R25 ;  /* 0x00007610ff197816 */ /* 0x000fce0000000019 */
        /* <DEDUP_REMOVED lines=23> */
.L_x_559:
[----:B------:R-:W2:Y:S02]  /*4650*/  LDG.E.U8 R4, desc[UR36][R4.64] ;  /* 0x0000002404047981 */ /* 0x000ea4000c1e1100 */
[----:B--2---:R-:W-:-:S04]  /*4660*/  I2FP.F32.U32 R0, R4 ;  /* 0x0000000400007245 */ /* 0x004fc80000201000 */
[----:B------:R-:W-:-:S04]  /*4670*/  F2FP.BF16.F32.PACK_AB R0, RZ, R0 ;  /* 0x00000000ff00723e */ /* 0x000fc800000010ff */
[----:B------:R-:W-:Y:S01]  /*4680*/  PRMT R24, R0, 0x7610, R24 ;  /* 0x0000761000187816 */ /* 0x000fe20000000018 */
[----:B------:R-:W-:Y:S06]  /*4690*/  BRA `(.L_x_561) ;  /* 0x0000000c00c87947 */ /* 0x000fec0003800000 */
.L_x_558:
        /* <DEDUP_REMOVED lines=11> */
.L_x_563:
[----:B------:R-:W2:Y:S02]  /*4750*/  LDG.E R4, desc[UR36][R4.64] ;  /* 0x0000002404047981 */ /* 0x000ea4000c1e1900 */
[----:B--2---:R-:W-:-:S04]  /*4760*/  I2FP.F32.S32 R0, R4 ;  /* 0x0000000400007245 */ /* 0x004fc80000201400 */
[----:B------:R-:W-:-:S04]  /*4770*/  F2FP.BF16.F32.PACK_AB R0, RZ, R0 ;  /* 0x00000000ff00723e */ /* 0x000fc800000010ff */
[----:B------:R-:W-:Y:S01]  /*4780*/  PRMT R24, R0, 0x7610, R24 ;  /* 0x0000761000187816 */ /* 0x000fe20000000018 */
[----:B------:R-:W-:Y:S06]  /*4790*/  BRA `(.L_x_561) ;  /* 0x0000000c00887947 */ /* 0x000fec0003800000 */
.L_x_562:
[----:B------:R-:W2:Y:S02]  /*47a0*/  LDG.E.U16 R4, desc[UR36][R4.64] ;  /* 0x0000002404047981 */ /* 0x000ea4000c1e1500 */
[----:B--2---:R-:W0:Y:S02]  /*47b0*/  I2F.S16 R0, R4 ;  /* 0x0000000400007306 */ /* 0x004e240000101400 */
[----:B0-----:R-:W-:-:S04]  /*47c0*/  F2FP.BF16.F32.PACK_AB R0, RZ, R0 ;  /* 0x00000000ff00723e */ /* 0x001fc800000010ff */
[----:B------:R-:W-:Y:S01]  /*47d0*/  PRMT R24, R0, 0x7610, R24 ;  /* 0x0000761000187816 */ /* 0x000fe20000000018 */
[----:B------:R-:W-:Y:S06]  /*47e0*/  BRA `(.L_x_561) ;  /* 0x0000000c00747947 */ /* 0x000fec0003800000 */
.L_x_557:
        /* <DEDUP_REMOVED lines=9> */
.L_x_565:
[----:B------:R-:W2:Y:S02]  /*4880*/  LDG.E.U16 R0, desc[UR36][R4.64] ;  /* 0x0000002404007981 */ /* 0x000ea4000c1e1500 */
[----:B--2---:R-:W-:-:S05]  /*4890*/  HADD2.F32 R0, -RZ, R0.H0_H0 ;  /* 0x20000000ff007230 */ /* 0x004fca0000004100 */
[----:B------:R-:W-:-:S04]  /*48a0*/  F2FP.BF16.F32.PACK_AB R0, RZ, R0 ;  /* 0x00000000ff00723e */ /* 0x000fc800000010ff */
[----:B------:R-:W-:Y:S01]  /*48b0*/  PRMT R24, R0, 0x7610, R24 ;  /* 0x0000761000187816 */ /* 0x000fe20000000018 */
[----:B------:R-:W-:Y:S06]  /*48c0*/  BRA `(.L_x_561) ;  /* 0x0000000c003c7947 */ /* 0x000fec0003800000 */
.L_x_564:
        /* <DEDUP_REMOVED lines=9> */
.L_x_567:
[----:B------:R-:W2:Y:S02]  /*4960*/  LDG.E.U16 R4, desc[UR36][R4.64] ;  /* 0x0000002404047981 */ /* 0x000ea4000c1e1500 */
[----:B--2---:R-:W-:-:S05]  /*4970*/  HADD2.F32 R0, -RZ, R4.H0_H0 ;  /* 0x20000004ff007230 */ /* 0x004fca0000004100 */
[----:B------:R-:W-:-:S04]  /*4980*/  F2FP.BF16.F32.PACK_AB R0, RZ, R0 ;  /* 0x00000000ff00723e */ /* 0x000fc800000010ff */
[----:B------:R-:W-:Y:S01]  /*4990*/  PRMT R24, R0, 0x7610, R24 ;  /* 0x0000761000187816 */ /* 0x000fe20000000018 */
[----:B------:R-:W-:Y:S06]  /*49a0*/  BRA `(.L_x_561) ;  /* 0x0000000c00047947 */ /* 0x000fec0003800000 */
.L_x_566:
        /* <DEDUP_REMOVED lines=9> */
.L_x_556:
        /* <DEDUP_REMOVED lines=14> */
.L_x_570:
        /* <DEDUP_REMOVED lines=9> */
.L_x_569:
        /* <DEDUP_REMOVED lines=28> */
.L_x_572:
        /* <DEDUP_REMOVED lines=15> */
.L_x_571:
[----:B------:R0:W5:Y:S01]  /*4e60*/  LDG.E.U16 R24, desc[UR36][R4.64] ;  /* 0x0000002404187981 */ /* 0x000162000c1e1500 */
[----:B------:R-:W-:Y:S05]  /*4e70*/  BRA `(.L_x_561) ;  /* 0x0000000400d07947 */ /* 0x000fea0003800000 */
.L_x_568:
        /* <DEDUP_REMOVED lines=13> */
.L_x_575:
        /* <DEDUP_REMOVED lines=21> */
.L_x_579:
[----:B------:R-:W-:Y:S05]  /*50a0*/  BSYNC B1 ;  /* 0x0000000000017941 */ /* 0x000fea0003800000 */
.L_x_578:
[----:B------:R-:W-:Y:S01]  /*50b0*/  LEA R5, R0, 0x3b800000, 0x17 ;  /* 0x3b80000000057811 */ /* 0x000fe200078eb8ff */
[----:B------:R-:W-:-:S05]  /*50c0*/  IMAD.SHL.U32 R0, R3, 0x100000, RZ ;  /* 0x0010000003007824 */ /* 0x000fca00078e00ff */
[----:B------:R-:W-:-:S07]  /*50d0*/  LOP3.LUT R0, R5, R0, R6, 0xfe, !PT ;  /* 0x0000000005007212 */ /* 0x000fce00078efe06 */
.L_x_577:
[----:B------:R-:W-:Y:S05]  /*50e0*/  BSYNC B0 ;  /* 0x0000000000007941 */ /* 0x000fea0003800000 */
.L_x_576:
[----:B------:R-:W-:-:S04]  /*50f0*/  F2FP.BF16.F32.PACK_AB R0, RZ, R0 ;  /* 0x00000000ff00723e */ /* 0x000fc800000010ff */
[----:B------:R-:W-:Y:S01]  /*5100*/  PRMT R24, R0, 0x7610, R24 ;  /* 0x0000761000187816 */ /* 0x000fe20000000018 */
[----:B------:R-:W-:Y:S06]  /*5110*/  BRA `(.L_x_561) ;  /* 0x0000000400287947 */ /* 0x000fec0003800000 */
.L_x_574:
        /* <DEDUP_REMOVED lines=21> */
.L_x_583:
[----:B------:R-:W-:Y:S05]  /*5270*/  BSYNC B1 ;  /* 0x0000000000017941 */ /* 0x000fea0003800000 */
.L_x_582:
[----:B------:R-:W-:Y:S01]  /*5280*/  LEA R5, R0, 0x37800000, 0x17 ;  /* 0x3780000000057811 */ /* 0x000fe200078eb8ff */
[----:B------:R-:W-:-:S05]  /*5290*/  IMAD.SHL.U32 R0, R3, 0x200000, RZ ;  /* 0x0020000003007824 */ /* 0x000fca00078e00ff */
[----:B------:R-:W-:-:S07]  /*52a0*/  LOP3.LUT R0, R5, R0, R6, 0xfe, !PT ;  /* 0x0000000005007212 */ /* 0x000fce00078efe06 */
.L_x_581:
[----:B------:R-:W-:Y:S05]  /*52b0*/  BSYNC B0 ;  /* 0x0000000000007941 */ /* 0x000fea0003800000 */
.L_x_580:
[----:B------:R-:W-:-:S04]  /*52c0*/  F2FP.BF16.F32.PACK_AB R0, RZ, R0 ;  /* 0x00000000ff00723e */ /* 0x000fc800000010ff */
[----:B------:R-:W-:Y:S01]  /*52d0*/  PRMT R24, R0, 0x7610, R24 ;  /* 0x0000761000187816 */ /* 0x000fe20000000018 */
[----:B------:R-:W-:Y:S06]  /*52e0*/  BRA `(.L_x_561) ;  /* 0x0000000000b47947 */ /* 0x000fec0003800000 */
.L_x_573:
        /* <DEDUP_REMOVED lines=14> */
.L_x_587:
[----:B------:R-:W-:Y:S05]  /*53d0*/  BSYNC B0 ;  /* 0x0000000000007941 */ /* 0x000fea0003800000 */
.L_x_586:
[----:B------:R-:W-:-:S04]  /*53e0*/  F2FP.BF16.F32.PACK_AB R0, RZ, R0 ;  /* 0x00000000ff00723e */ /* 0x000fc800000010ff */
[----:B------:R-:W-:Y:S01]  /*53f0*/  PRMT R24, R0, 0x7610, R24 ;  /* 0x0000761000187816 */ /* 0x000fe20000000018 */
[----:B------:R-:W-:Y:S06]  /*5400*/  BRA `(.L_x_561) ;  /* 0x00000000006c7947 */ /* 0x000fec0003800000 */
.L_x_560:
        /* <DEDUP_REMOVED lines=16> */
.L_x_588:
[----:B------:R-:W-:Y:S01]  /*5510*/  PRMT R24, RZ, 0x7610, R24 ;  /* 0x00007610ff187816 */ /* 0x000fe20000000018 */
[----:B------:R-:W-:Y:S06]  /*5520*/  BRA `(.L_x_561) ;  /* 0x0000000000247947 */ /* 0x000fec0003800000 */
.L_x_585:
[----:B------:R-:W2:Y:S02]  /*5530*/  LDG.E.64 R4, desc[UR36][R4.64] ;  /* 0x0000002404047981 */ /* 0x000ea4000c1e1b00 */
[----:B--2---:R-:W0:Y:S02]  /*5540*/  I2F.U64 R0, R4 ;  /* 0x0000000400007312 */ /* 0x004e240000301000 */
[----:B0-----:R-:W-:-:S04]  /*5550*/  F2FP.BF16.F32.PACK_AB R0, RZ, R0 ;  /* 0x00000000ff00723e */ /* 0x001fc800000010ff */
[----:B------:R-:W-:Y:S01]  /*5560*/  PRMT R24, R0, 0x7610, R24 ;  /* 0x0000761000187816 */ /* 0x000fe20000000018 */
[----:B------:R-:W-:Y:S06]  /*5570*/  BRA `(.L_x_561) ;  /* 0x0000000000107947 */ /* 0x000fec0003800000 */
.L_x_584:
[----:B------:R-:W2:Y:S02]  /*5580*/  LDG.E R4, desc[UR36][R4.64] ;  /* 0x0000002404047981 */ /* 0x000ea4000c1e1900 */
[----:B--2---:R-:W-:-:S04]  /*5590*/  I2FP.F32.U32 R0, R4 ;  /* 0x0000000400007245 */ /* 0x004fc80000201000 */
[----:B------:R-:W-:-:S04]  /*55a0*/  F2FP.BF16.F32.PACK_AB R0, RZ, R0 ;  /* 0x00000000ff00723e */ /* 0x000fc800000010ff */
[----:B------:R-:W-:-:S07]  /*55b0*/  PRMT R24, R0, 0x7610, R24 ;  /* 0x0000761000187816 */ /* 0x000fce0000000018 */
.L_x_561:
[----:B------:R-:W1:Y:S01]  /*55c0*/  LDC.U8 R3, c[0x0][0x24d] ;  /* 0x00009340ff037b82 */ /* 0x000e620000000000 */
[----:B------:R-:W-:Y:S02]  /*55d0*/  ULDC UR4, c[0x0][0x254] ;  /* 0x0000950000047ab9 */ /* 0x000fe40000000800 */
[----:B------:R-:W-:-:S05]  /*55e0*/  IMAD R25, R25, UR4, RZ ;  /* 0x0000000419197c24 */ /* 0x000fca000f8e02ff */
[----:B0-----:R-:W0:Y:S01]  /*55f0*/  LDC.64 R4, c[0x0][0x240] ;  /* 0x00009000ff047b82 */ /* 0x001e220000000a00 */
[----:B-1----:R-:W-:-:S04]  /*5600*/  PRMT R0, R3, 0x9910, RZ ;  /* 0x0000991003007816 */ /* 0x002fc800000000ff */
[----:B------:R-:W-:Y:S02]  /*5610*/  ISETP.GT.AND P1, PT, R0, 0x9, PT ;  /* 0x000000090000780c */ /* 0x000fe40003f24270 */
[----:B0-----:R-:W-:-:S05]  /*5620*/  IADD3 R4, P0, R25, R4, RZ ;  /* 0x0000000419047210 */ /* 0x001fca0007f1e0ff */
[----:B------:R-:W-:-:S06]  /*5630*/  IMAD.X R5, RZ, RZ, R5, P0 ;  /* 0x000000ffff057224 */ /* 0x000fcc00000e0605 */
        /* <DEDUP_REMOVED lines=14> */
.L_x_592:
[----:B------:R-:W2:Y:S02]  /*5720*/  LDG.E.U8 R4, desc[UR36][R4.64] ;  /* 0x0000002404047981 */ /* 0x000ea4000c1e1100 */
[----:B--2---:R-:W-:-:S04]  /*5730*/  I2FP.F32.U32 R0, R4 ;  /* 0x0000000400007245 */ /* 0x004fc80000201000 */
[----:B------:R-:W-:-:S04]  /*5740*/  F2FP.BF16.F32.PACK_AB R0, RZ, R0 ;  /* 0x00000000ff00723e */ /* 0x000fc800000010ff */
[----:B------:R-:W-:Y:S01]  /*5750*/  PRMT R25, R0, 0x7610, R25 ;  /* 0x0000761000197816 */ /* 0x000fe20000000019 */
[----:B------:R-:W-:Y:S06]  /*5760*/  BRA `(.L_x_594) ;  /* 0x0000000c00c87947 */ /* 0x000fec0003800000 */
.L_x_591:
        /* <DEDUP_REMOVED lines=11> */
.L_x_596:
[----:B------:R-:W2:Y:S02]  /*5820*/  LDG.E R4, desc[UR36][R4.64] ;  /* 0x0000002404047981 */ /* 0x000ea4000c1e1900 */
[----:B--2---:R-:W-:-:S04]  /*5830*/  I2FP.F32.S32 R0, R4 ;  /* 0x0000000400007245 */ /* 0x004fc80000201400 */
[----:B------:R-:W-:-:S04]  /*5840*/  F2FP.BF16.F32.PACK_AB R0, RZ, R0 ;  /* 0x00000000ff00723e */ /* 0x000fc800000010ff */
[----:B------:R-:W-:Y:S01]  /*5850*/  PRMT R25, R0, 0x7610, R25 ;  /* 0x0000761000197816 */ /* 0x000fe20000000019 */
[----:B------:R-:W-:Y:S06]  /*5860*/  BRA `(.L_x_594) ;  /* 0x0000000c00887947 */ /* 0x000fec0003800000 */
.L_x_595:
[----:B------:R-:W2:Y:S02]  /*5870*/  LDG.E.U16 R4, desc[UR36][R4.64] ;  /* 0x0000002404047981 */ /* 0x000ea4000c1e1500 */
[----:B--2---:R-:W0:Y:S02]  /*5880*/  I2F.S16 R0, R4 ;  /* 0x0000000400007306 */ /* 0x004e240000101400 */
[----:B0-----:R-:W-:-:S04]  /*5890*/  F2FP.BF16.F32.PACK_AB R0, RZ, R0 ;  /* 0x00000000ff00723e */ /* 0x001fc800000010ff */
[----:B------:R-:W-:Y:S01]  /*58a0*/  PRMT R25, R0, 0x7610, R25 ;  /* 0x0000761000197816 */ /* 0x000fe20000000019 */
[----:B------:R-:W-:Y:S06]  /*58b0*/  BRA `(.L_x_594) ;  /* 0x0000000c00747947 */ /* 0x000fec0003800000 */
.L_x_590:
        /* <DEDUP_REMOVED lines=9> */
.L_x_598:
[----:B------:R-:W2:Y:S02]  /*5950*/  LDG.E.U16 R0, desc[UR36][R4.64] ;  /* 0x0000002404007981 */ /* 0x000ea4000c1e1500 */
[----:B--2---:R-:W-:-:S05]  /*5960*/  HADD2.F32 R0, -RZ, R0.H0_H0 ;  /* 0x20000000ff007230 */ /* 0x004fca0000004100 */
[----:B------:R-:W-:-:S04]  /*5970*/  F2FP.BF16.F32.PACK_AB R0, RZ, R0 ;  /* 0x00000000ff00723e */ /* 0x000fc800000010ff */
[----:B------:R-:W-:Y:S01]  /*5980*/  PRMT R25, R0, 0x7610, R25 ;  /* 0x0000761000197816 */ /* 0x000fe20000000019 */
[----:B------:R-:W-:Y:S06]  /*5990*/  BRA `(.L_x_594) ;  /* 0x0000000c003c7947 */ /* 0x000fec0003800000 */
.L_x_597:
        /* <DEDUP_REMOVED lines=9> */
.L_x_600:
[----:B------:R-:W2:Y:S02]  /*5a30*/  LDG.E.U16 R4, desc[UR36][R4.64] ;  /* 0x0000002404047981 */ /* 0x000ea4000c1e1500 */
[----:B--2---:R-:W-:-:S05]  /*5a40*/  HADD2.F32 R0, -RZ, R4.H0_H0 ;  /* 0x20000004ff007230 */ /* 0x004fca0000004100 */
[----:B------:R-:W-:-:S04]  /*5a50*/  F2FP.BF16.F32.PACK_AB R0, RZ, R0 ;  /* 0x00000000ff00723e */ /* 0x000fc800000010ff */
[----:B------:R-:W-:Y:S01]  /*5a60*/  PRMT R25, R0, 0x7610, R25 ;  /* 0x0000761000197816 */ /* 0x000fe20000000019 */
[----:B------:R-:W-:Y:S06]  /*5a70*/  BRA `(.L_x_594) ;  /* 0x0000000c00047947 */ /* 0x000fec0003800000 */
.L_x_599:
        /* <DEDUP_REMOVED lines=9> */
.L_x_589:
        /* <DEDUP_REMOVED lines=14> */
.L_x_603:
        /* <DEDUP_REMOVED lines=9> */
.L_x_602:
        /* <DEDUP_REMOVED lines=28> */
.L_x_605:
        /* <DEDUP_REMOVED lines=15> */
.L_x_604:
[----:B------:R0:W5:Y:S01]  /*5f30*/  LDG.E.U16 R25, desc[UR36][R4.64] ;  /* 0x0000002404197981 */ /* 0x000162000c1e1500 */
[----:B------:R-:W-:Y:S05]  /*5f40*/  BRA `(.L_x_594) ;  /* 0x0000000400d07947 */ /* 0x000fea0003800000 */
.L_x_601:
        /* <DEDUP_REMOVED lines=13> */
.L_x_608:
        /* <DEDUP_REMOVED lines=21> */
.L_x_612:
[----:B------:R-:W-:Y:S05]  /*6170*/  BSYNC B1 ;  /* 0x0000000000017941 */ /* 0x000fea0003800000 */
.L_x_611:
[----:B------:R-:W-:Y:S01]  /*6180*/  LEA R5, R0, 0x3b800000, 0x17 ;  /* 0x3b80000000057811 */ /* 0x000fe200078eb8ff */
[----:B------:R-:W-:-:S05]  /*6190*/  IMAD.SHL.U32 R0, R3, 0x100000, RZ ;  /* 0x0010000003007824 */ /* 0x000fca00078e00ff */
[----:B------:R-:W-:-:S07]  /*61a0*/  LOP3.LUT R0, R5, R0, R6, 0xfe, !PT ;  /* 0x0000000005007212 */ /* 0x000fce00078efe06 */
.L_x_610:
[----:B------:R-:W-:Y:S05]  /*61b0*/  BSYNC B0 ;  /* 0x0000000000007941 */ /* 0x000fea0003800000 */
.L_x_609:
[----:B------:R-:W-:-:S04]  /*61c0*/  F2FP.BF16.F32.PACK_AB R0, RZ, R0 ;  /* 0x00000000ff00723e */ /* 0x000fc800000010ff */
[----:B------:R-:W-:Y:S01]  /*61d0*/  PRMT R25, R0, 0x7610, R25 ;  /* 0x0000761000197816 */ /* 0x000fe20000000019 */
[----:B------:R-:W-:Y:S06]  /*61e0*/  BRA `(.L_x_594) ;  /* 0x0000000400287947 */ /* 0x000fec0003800000 */
.L_x_607:
        /* <DEDUP_REMOVED lines=21> */
.L_x_616:
[----:B------:R-:W-:Y:S05]  /*6340*/  BSYNC B1 ;  /* 0x0000000000017941 */ /* 0x000fea0003800000 */
.L_x_615:
[----:B------:R-:W-:Y:S01]  /*6350*/  LEA R5, R0, 0x37800000, 0x17 ;  /* 0x3780000000057811 */ /* 0x000fe200078eb8ff */
[----:B------:R-:W-:-:S05]  /*6360*/  IMAD.SHL.U32 R0, R3, 0x200000, RZ ;  /* 0x0020000003007824 */ /* 0x000fca00078e00ff */
[----:B------:R-:W-:-:S07]  /*6370*/  LOP3.LUT R0, R5, R0, R6, 0xfe, !PT ;  /* 0x0000000005007212 */ /* 0x000fce00078efe06 */
.L_x_614:
[----:B------:R-:W-:Y:S05]  /*6380*/  BSYNC B0 ;  /* 0x0000000000007941 */ /* 0x000fea0003800000 */
.L_x_613:
[----:B------:R-:W-:-:S04]  /*6390*/  F2FP.BF16.F32.PACK_AB R0, RZ, R0 ;  /* 0x00000000ff00723e */ /* 0x000fc800000010ff */
[----:B------:R-:W-:Y:S01]  /*63a0*/  PRMT R25, R0, 0x7610, R25 ;  /* 0x0000761000197816 */ /* 0x000fe20000000019 */
[----:B------:R-:W-:Y:S06]  /*63b0*/  BRA `(.L_x_594) ;  /* 0x0000000000b47947 */ /* 0x000fec0003800000 */
.L_x_606:
        /* <DEDUP_REMOVED lines=14> */
.L_x_620:
[----:B------:R-:W-:Y:S05]  /*64a0*/  BSYNC B0 ;  /* 0x0000000000007941 */ /* 0x000fea0003800000 */
.L_x_619:
[----:B------:R-:W-:-:S04]  /*64b0*/  F2FP.BF16.F32.PACK_AB R0, RZ, R0 ;  /* 0x00000000ff00723e */ /* 0x000fc800000010ff */
[----:B------:R-:W-:Y:S01]  /*64c0*/  PRMT R25, R0, 0x7610, R25 ;  /* 0x0000761000197816 */ /* 0x000fe20000000019 */
[----:B------:R-:W-:Y:S06]  /*64d0*/  BRA `(.L_x_594) ;  /* 0x00000000006c7947 */ /* 0x000fec0003800000 */
.L_x_593:
        /* <DEDUP_REMOVED lines=16> */
.L_x_621:
[----:B------:R-:W-:Y:S01]  /*65e0*/  PRMT R25, RZ, 0x7610, R25 ;  /* 0x00007610ff197816 */ /* 0x000fe20000000019 */
[----:B------:R-:W-:Y:S06]  /*65f0*/  BRA `(.L_x_594) ;  /* 0x0000000000247947 */ /* 0x000fec0003800000 */
.L_x_618:
[----:B------:R-:W2:Y:S02]  /*6600*/  LDG.E.64 R4, desc[UR36][R4.64] ;  /* 0x0000002404047981 */ /* 0x000ea4000c1e1b00 */
[----:B--2---:R-:W0:Y:S02]  /*6610*/  I2F.U64 R0, R4 ;  /* 0x0000000400007312 */ /* 0x004e240000301000 */
[----:B0-----:R-:W-:-:S04]  /*6620*/  F2FP.BF16.F32.PACK_AB R0, RZ, R0 ;  /* 0x00000000ff00723e */ /* 0x001fc800000010ff */
[----:B------:R-:W-:Y:S01]  /*6630*/  PRMT R25, R0, 0x7610, R25 ;  /* 0x0000761000197816 */ /* 0x000fe20000000019 */
[----:B------:R-:W-:Y:S06]  /*6640*/  BRA `(.L_x_594) ;  /* 0x0000000000107947 */ /* 0x000fec0003800000 */
.L_x_617:
[----:B------:R-:W2:Y:S02]  /*6650*/  LDG.E R4, desc[UR36][R4.64] ;  /* 0x0000002404047981 */ /* 0x000ea4000c1e1900 */
[----:B--2---:R-:W-:-:S04]  /*6660*/  I2FP.F32.U32 R0, R4 ;  /* 0x0000000400007245 */ /* 0x004fc80000201000 */
[----:B------:R-:W-:-:S04]  /*6670*/  F2FP.BF16.F32.PACK_AB R0, RZ, R0 ;  /* 0x00000000ff00723e */ /* 0x000fc800000010ff */
[----:B------:R-:W-:-:S07]  /*6680*/  PRMT R25, R0, 0x7610, R25 ;  /* 0x0000761000197816 */ /* 0x000fce0000000019 */
.L_x_594:
[----:B------:R-:W-:-:S07]  /*6690*/  VIADD R27, R27, 0x80 ;  /* 0x000000801b1b7836 */ /* 0x000fce0000000000 */
.L_x_555:
[----:B------:R-:W-:Y:S05]  /*66a0*/  BSYNC B6 ;  /* 0x0000000000067941 */ /* 0x000fea0003800000 */
.L_x_554:
[----:B------:R-:W1:Y:S01]  /*66b0*/  LDC.U8 R26, c[0x0][0x224] ;  /* 0x00008900ff1a7b82 */ /* 0x000e620000000000 */
        /* <DEDUP_REMOVED lines=26> */
.L_x_627:
[----:B------:R-:W2:Y:S02]  /*6860*/  LDG.E.U8 R4, desc[UR36][R4.64] ;  /* 0x0000002404047981 */ /* 0x000ea4000c1e1100 */
[----:B--2---:R-:W-:-:S04]  /*6870*/  I2FP.F32.U32 R0, R4 ;  /* 0x0000000400007245 */ /* 0x004fc80000201000 */
[----:B------:R-:W-:-:S04]  /*6880*/  F2FP.BF16.F32.PACK_AB R0, RZ, R0 ;  /* 0x00000000ff00723e */ /* 0x000fc800000010ff */
[----:B------:R-:W-:Y:S01]  /*6890*/  PRMT R23, R0, 0x7610, R23 ;  /* 0x0000761000177816 */ /* 0x000fe20000000017 */
[----:B------:R-:W-:Y:S06]  /*68a0*/  BRA `(.L_x_629) ;  /* 0x0000000c00c07947 */ /* 0x000fec0003800000 */
.L_x_626:
        /* <DEDUP_REMOVED lines=10> */
.L_x_631:
[----:B------:R-:W2:Y:S02]  /*6950*/  LDG.E R4, desc[UR36][R4.64] ;  /* 0x0000002404047981 */ /* 0x000ea4000c1e1900 */
[----:B--2---:R-:W-:-:S04]  /*6960*/  I2FP.F32.S32 R0, R4 ;  /* 0x0000000400007245 */ /* 0x004fc80000201400 */
[----:B------:R-:W-:-:S04]  /*6970*/  F2FP.BF16.F32.PACK_AB R0, RZ, R0 ;  /* 0x00000000ff00723e */ /* 0x000fc800000010ff */
[----:B------:R-:W-:Y:S01]  /*6980*/  PRMT R23, R0, 0x7610, R23 ;  /* 0x0000761000177816 */ /* 0x000fe20000000017 */
[----:B------:R-:W-:Y:S06]  /*6990*/  BRA `(.L_x_629) ;  /* 0x0000000c00847947 */ /* 0x000fec0003800000 */
.L_x_630:
[----:B------:R-:W2:Y:S02]  /*69a0*/  LDG.E.U16 R4, desc[UR36][R4.64] ;  /* 0x0000002404047981 */ /* 0x000ea4000c1e1500 */
[----:B--2---:R-:W0:Y:S02]  /*69b0*/  I2F.S16 R0, R4 ;  /* 0x0000000400007306 */ /* 0x004e240000101400 */
[----:B0-----:R-:W-:-:S04]  /*69c0*/  F2FP.BF16.F32.PACK_AB R0, RZ, R0 ;  /* 0x00000000ff00723e */ /* 0x001fc800000010ff */
[----:B------:R-:W-:Y:S01]  /*69d0*/  PRMT R23, R0, 0x7610, R23 ;  /* 0x0000761000177816 */ /* 0x000fe20000000017 */
[----:B------:R-:W-:Y:S06]  /*69e0*/  BRA `(.L_x_629) ;  /* 0x0000000c00707947 */ /* 0x000fec0003800000 */
.L_x_625:
        /* <DEDUP_REMOVED lines=9> */
.L_x_633:
[----:B------:R-:W2:Y:S02]  /*6a80*/  LDG.E.U16 R0, desc[UR36][R4.64] ;  /* 0x0000002404007981 */ /* 0x000ea4000c1e1500 */
[----:B--2---:R-:W-:-:S05]  /*6a90*/  HADD2.F32 R0, -RZ, R0.H0_H0 ;  /* 0x20000000ff007230 */ /* 0x004fca0000004100 */
[----:B------:R-:W-:-:S04]  /*6aa0*/  F2FP.BF16.F32.PACK_AB R0, RZ, R0 ;  /* 0x00000000ff00723e */ /* 0x000fc800000010ff */
[----:B------:R-:W-:Y:S01]  /*6ab0*/  PRMT R23, R0, 0x7610, R23 ;  /* 0x0000761000177816 */ /* 0x000fe20000000017 */
[----:B------:R-:W-:Y:S06]  /*6ac0*/  BRA `(.L_x_629) ;  /* 0x0000000c00387947 */ /* 0x000fec0003800000 */
.L_x_632:
        /* <DEDUP_REMOVED lines=9> */
.L_x_635:
[----:B------:R-:W2:Y:S02]  /*6b60*/  LDG.E.U16 R4, desc[UR36][R4.64] ;  /* 0x0000002404047981 */ /* 0x000ea4000c1e1500 */
[----:B--2---:R-:W-:-:S05]  /*6b70*/  HADD2.F32 R0, -RZ, R4.H0_H0 ;  /* 0x20000004ff007230 */ /* 0x004fca0000004100 */
[----:B------:R-:W-:-:S04]  /*6b80*/  F2FP.BF16.F32.PACK_AB R0, RZ, R0 ;  /* 0x00000000ff00723e */ /* 0x000fc800000010ff */
[----:B------:R-:W-:Y:S01]  /*6b90*/  PRMT R23, R0, 0x7610, R23 ;  /* 0x0000761000177816 */ /* 0x000fe20000000017 */
[----:B------:R-:W-:Y:S06]  /*6ba0*/  BRA `(.L_x_629) ;  /* 0x0000000c00007947 */ /* 0x000fec0003800000 */
.L_x_634:
        /* <DEDUP_REMOVED lines=9> */
.L_x_624:
        /* <DEDUP_REMOVED lines=14> */
.L_x_638:
        /* <DEDUP_REMOVED lines=9> */
.L_x_637:
        /* <DEDUP_REMOVED lines=11> */
[----:B------:R-:W-:-:S05]  /*6e60*/  VIADD R6, R2, 0x1000000 ;  /* 0x0100000002067836 */ /* 0x000fca0000000000 */
[----:B------:R-:W-:Y:S02]  /*6e70*/  SHF.R.S32.HI R6, RZ, 0x8, R6 ;  /* 0x00000008ff067819 */ /* 0x000fe40000011406 */
[----:B0-----:R-:W-:-:S04]  /*6e80*/  IADD3 R3, -R3, 0x1f, RZ ;  /* 0x0000001f03037810 */ /* 0x001fc80007ffe1ff */
[C---:B------:R-:W-:Y:S01]  /*6e90*/  ISETP.GT.U32.AND P0, PT, R3.reuse, 0x4, PT ;  /* 0x000000040300780c */ /* 0x040fe20003f04070 */
[----:B------:R-:W-:-:S05]  /*6ea0*/  VIADD R3, R3, 0xfffffffc ;  /* 0xfffffffc03037836 */ /* 0x000fca0000000000 */
[----:B------:R-:W-:-:S04]  /*6eb0*/  SEL R3, R3, RZ, P0 ;  /* 0x000000ff03037207 */ /* 0x000fc80000000000 */
[C---:B------:R-:W-:Y:S01]  /*6ec0*/  SHF.L.U32 R4, R2.reuse, R3, RZ ;  /* 0x0000000302047219 */ /* 0x040fe200000006ff */
[----:B------:R-:W-:Y:S02]  /*6ed0*/  IMAD R7, R3, R8, 0x3c000000 ;  /* 0x3c00000003077424 */ /* 0x000fe400078e0208 */
[----:B------:R-:W-:-:S03]  /*6ee0*/  VIADD R3, R2, 0xffffffff ;  /* 0xffffffff02037836 */ /* 0x000fc60000000000 */
[----:B------:R-:W-:Y:S02]  /*6ef0*/  LEA.HI R7, R4, R7, RZ, 0x1c ;  /* 0x0000000704077211 */ /* 0x000fe400078fe0ff */
[----:B------:R-:W-:Y:S02]  /*6f00*/  SHF.R.S32.HI R3, RZ, 0x1f, R3 ;  /* 0x0000001fff037819 */ /* 0x000fe40000011403 */
[----:B------:R-:W-:-:S04]  /*6f10*/  LOP3.LUT R6, R7, 0x7f800000, R6, 0xf8, !PT ;  /* 0x7f80000007067812 */ /* 0x000fc800078ef806 */
[----:B------:R-:W-:-:S04]  /*6f20*/  LOP3.LUT R3, R6, R3, RZ, 0x30, !PT ;  /* 0x0000000306037212 */ /* 0x000fc800078e30ff */
[----:B------:R-:W-:-:S04]  /*6f30*/  LOP3.LUT R3, R3, 0x80000000, R0, 0xf8, !PT ;  /* 0x8000000003037812 */ /* 0x000fc800078ef800 */
[----:B------:R-:W-:-:S04]  /*6f40*/  F2FP.BF16.F32.PACK_AB R3, RZ, R3 ;  /* 0x00000003ff03723e */ /* 0x000fc800000010ff */
[----:B------:R-:W-:Y:S01]  /*6f50*/  PRMT R23, R3, 0x7610, R23 ;  /* 0x0000761003177816 */ /* 0x000fe20000000017 */
[----:B------:R-:W-:Y:S06]  /*6f60*/  BRA `(.L_x_629) ;  /* 0x0000000800107947 */ /* 0x000fec0003800000 */
.L_x_640:
[----:B------:R-:W2:Y:S02]  /*6f70*/  LDG.E.U8 R3, desc[UR36][R4.64] ;  /* 0x0000002404037981 */ /* 0x000ea4000c1e1100 */
[----:B--2---:R-:W-:-:S05]  /*6f80*/  IMAD.SHL.U32 R0, R3, 0x2000000, RZ ;  /* 0x0200000003007824 */ /* 0x004fca00078e00ff */
[----:B------:R-:W-:-:S13]  /*6f90*/  ISETP.GE.U32.AND P0, PT, R0, 0x8000000, PT ;  /* 0x080000000000780c */ /* 0x000fda0003f06070 */
[C---:B------:R-:W-:Y:S02]  /*6fa0*/  @!P0 IMAD.SHL.U32 R0, R3.reuse, 0x100, RZ ;  /* 0x0000010003008824 */ /* 0x040fe400078e00ff */
[C---:B------:R-:W-:Y:S02]  /*6fb0*/  @P0 IMAD.SHL.U32 R2, R3.reuse, 0x200000, RZ ;  /* 0x0020000003020824 */ /* 0x040fe400078e00ff */
[----:B------:R-:W-:Y:S01]  /*6fc0*/  IMAD.SHL.U32 R3, R3, 0x1000000, RZ ;  /* 0x0100000003037824 */ /* 0x000fe200078e00ff */
        /* <DEDUP_REMOVED lines=9> */
.L_x_639:
[----:B------:R0:W5:Y:S01]  /*7060*/  LDG.E.U16 R23, desc[UR36][R4.64] ;  /* 0x0000002404177981 */ /* 0x000162000c1e1500 */
[----:B------:R-:W-:Y:S05]  /*7070*/  BRA `(.L_x_629) ;  /* 0x0000000400cc7947 */ /* 0x000fea0003800000 */
.L_x_636:
        /* <DEDUP_REMOVED lines=13> */
.L_x_643:
        /* <DEDUP_REMOVED lines=21> */
.L_x_647:
[----:B------:R-:W-:Y:S05]  /*72a0*/  BSYNC B1 ;  /* 0x0000000000017941 */ /* 0x000fea0003800000 */
.L_x_646:
[----:B------:R-:W-:Y:S01]  /*72b0*/  LEA R3, R0, 0x3b800000, 0x17 ;  /* 0x3b80000000037811 */ /* 0x000fe200078eb8ff */
[----:B------:R-:W-:-:S05]  /*72c0*/  IMAD.SHL.U32 R0, R2, 0x100000, RZ ;  /* 0x0010000002007824 */ /* 0x000fca00078e00ff */
[----:B------:R-:W-:-:S07]  /*72d0*/  LOP3.LUT R0, R3, R0, R4, 0xfe, !PT ;  /* 0x0000000003007212 */ /* 0x000fce00078efe04 */
.L_x_645:
[----:B------:R-:W-:Y:S05]  /*72e0*/  BSYNC B0 ;  /* 0x0000000000007941 */ /* 0x000fea0003800000 */
.L_x_644:
[----:B------:R-:W-:-:S04]  /*72f0*/  F2FP.BF16.F32.PACK_AB R0, RZ, R0 ;  /* 0x00000000ff00723e */ /* 0x000fc800000010ff */
[----:B------:R-:W-:Y:S01]  /*7300*/  PRMT R23, R0, 0x7610, R23 ;  /* 0x0000761000177816 */ /* 0x000fe20000000017 */
[----:B------:R-:W-:Y:S06]  /*7310*/  BRA `(.L_x_629) ;  /* 0x0000000400247947 */ /* 0x000fec0003800000 */
.L_x_642:
        /* <DEDUP_REMOVED lines=21> */
.L_x_651:
[----:B------:R-:W-:Y:S05]  /*7470*/  BSYNC B1 ;  /* 0x0000000000017941 */ /* 0x000fea0003800000 */
.L_x_650:
[----:B------:R-:W-:Y:S01]  /*7480*/  LEA R3, R0, 0x37800000, 0x17 ;  /* 0x3780000000037811 */ /* 0x000fe200078eb8ff */
[----:B------:R-:W-:-:S05]  /*7490*/  IMAD.SHL.U32 R0, R2, 0x200000, RZ ;  /* 0x0020000002007824 */ /* 0x000fca00078e00ff */
[----:B------:R-:W-:-:S07]  /*74a0*/  LOP3.LUT R0, R3, R0, R4, 0xfe, !PT ;  /* 0x0000000003007212 */ /* 0x000fce00078efe04 */
.L_x_649:
[----:B------:R-:W-:Y:S05]  /*74b0*/  BSYNC B0 ;  /* 0x0000000000007941 */ /* 0x000fea0003800000 */
.L_x_648:
[----:B------:R-:W-:-:S04]  /*74c0*/  F2FP.BF16.F32.PACK_AB R0, RZ, R0 ;  /* 0x00000000ff00723e */ /* 0x000fc800000010ff */
[----:B------:R-:W-:Y:S01]  /*74d0*/  PRMT R23, R0, 0x7610, R23 ;  /* 0x0000761000177816 */ /* 0x000fe20000000017 */
[----:B------:R-:W-:Y:S06]  /*74e0*/  BRA `(.L_x_629) ;  /* 0x0000000000b07947 */ /* 0x000fec0003800000 */
.L_x_641:
        /* <DEDUP_REMOVED lines=14> */
.L_x_655:
[----:B------:R-:W-:Y:S05]  /*75d0*/  BSYNC B0 ;  /* 0x0000000000007941 */ /* 0x000fea0003800000 */
.L_x_654:
[----:B------:R-:W-:-:S04]  /*75e0*/  F2FP.BF16.F32.PACK_AB R0, RZ, R0 ;  /* 0x00000000ff00723e */ /* 0x000fc800000010ff */
[----:B------:R-:W-:Y:S01]  /*75f0*/  PRMT R23, R0, 0x7610, R23 ;  /* 0x0000761000177816 */ /* 0x000fe20000000017 */
[----:B------:R-:W-:Y:S06]  /*7600*/  BRA `(.L_x_629) ;  /* 0x0000000000687947 */ /* 0x000fec0003800000 */
.L_x_628:
        /* <DEDUP_REMOVED lines=15> */
[----:B01---5:R-:W-:Y:S05]  /*7700*/  CALL.ABS.NOINC R2 ;  /* 0x0000000002007343 */ /* 0x023fea0003c00000 */
.L_x_656:
[----:B------:R-:W-:Y:S01]  /*7710*/  PRMT R23, RZ, 0x7610, R23 ;  /* 0x00007610ff177816 */ /* 0x000fe20000000017 */
[----:B------:R-:W-:Y:S06]  /*7720*/  BRA `(.L_x_629) ;  /* 0x0000000000207947 */ /* 0x000fec0003800000 */
.L_x_653:
[----:B------:R-:W2:Y:S02]  /*7730*/  LDG.E.64 R2, desc[UR36][R4.64] ;  /* 0x0000002404027981 */ /* 0x000ea4000c1e1b00 */
[----:B--2---:R-:W0:Y:S02]  /*7740*/  I2F.U64 R2, R2 ;  /* 0x0000000200027312 */ /* 0x004e240000301000 */
[----:B0-----:R-:W-:Y:S01]  /*7750*/  F2FP.BF16.F32.PACK_AB R23, RZ, R2 ;  /* 0x00000002ff17723e */ /* 0x001fe200000010ff */
[----:B------:R-:W-:Y:S06]  /*7760*/  BRA `(.L_x_629) ;  /* 0x0000000000107947 */ /* 0x000fec0003800000 */
.L_x_652:
[----:B------:R-:W2:Y:S02]  /*7770*/  LDG.E R4, desc[UR36][R4.64] ;  /* 0x0000002404047981 */ /* 0x000ea4000c1e1900 */
[----:B--2---:R-:W-:-:S04]  /*7780*/  I2FP.F32.U32 R0, R4 ;  /* 0x0000000400007245 */ /* 0x004fc80000201000 */
[----:B------:R-:W-:-:S04]  /*7790*/  F2FP.BF16.F32.PACK_AB R0, RZ, R0 ;  /* 0x00000000ff00723e */ /* 0x000fc800000010ff */
[----:B------:R-:W-:-:S07]  /*77a0*/  PRMT R23, R0, 0x7610, R23 ;  /* 0x0000761000177816 */ /* 0x000fce0000000017 */
.L_x_629:
[----:B0-----:R-:W0:Y:S01]  /*77b0*/  LDC.U8 R4, c[0x0][0x24d] ;  /* 0x00009340ff047b82 */ /* 0x001e220000000000 */
[----:B------:R-:W-:Y:S02]  /*77c0*/  ULDC UR4, c[0x0][0x254] ;  /* 0x0000950000047ab9 */ /* 0x000fe40000000800 */
[----:B------:R-:W-:-:S05]  /*77d0*/  IMAD R27, R27, UR4, RZ ;  /* 0x000000041b1b7c24 */ /* 0x000fca000f8e02ff */
[----:B------:R-:W2:Y:S01]  /*77e0*/  LDC.64 R2, c[0x0][0x240] ;  /* 0x00009000ff027b82 */ /* 0x000ea20000000a00 */
[----:B0-----:R-:W-:-:S04]  /*77f0*/  PRMT R0, R4, 0x9910, RZ ;  /* 0x0000991004007816 */ /* 0x001fc800000000ff */
[----:B------:R-:W-:Y:S02]  /*7800*/  ISETP.GT.AND P1, PT, R0, 0x9, PT ;  /* 0x000000090000780c */ /* 0x000fe40003f24270 */
[----:B--2---:R-:W-:-:S05]  /*7810*/  IADD3 R2, P0, R27, R2, RZ ;  /* 0x000000021b027210 */ /* 0x004fca0007f1e0ff */
        /* <DEDUP_REMOVED lines=14> */
.L_x_660:
[----:B------:R-:W2:Y:S02]  /*7900*/  LDG.E.U8 R2, desc[UR36][R2.64] ;  /* 0x0000002402027981 */ /* 0x000ea4000c1e1100 */
[----:B--2---:R-:W-:-:S04]  /*7910*/  I2FP.F32.U32 R0, R2 ;  /* 0x0000000200007245 */ /* 0x004fc80000201000 */
[----:B------:R-:W-:Y:S01]  /*7920*/  F2FP.BF16.F32.PACK_AB R0, RZ, R0 ;  /* 0x00000000ff00723e */ /* 0x000fe200000010ff */
[----:B------:R-:W-:Y:S06]  /*7930*/  BRA `(.L_x_623) ;  /* 0x0000000c00907947 */ /* 0x000fec0003800000 */
.L_x_659:
        /* <DEDUP_REMOVED lines=10> */
.L_x_663:
[----:B------:R-:W2:Y:S02]  /*79e0*/  LDG.E R2, desc[UR36][R2.64] ;  /* 0x0000002402027981 */ /* 0x000ea4000c1e1900 */
[----:B--2---:R-:W-:-:S04]  /*79f0*/  I2FP.F32.S32 R0, R2 ;  /* 0x0000000200007245 */ /* 0x004fc80000201400 */
[----:B------:R-:W-:Y:S01]  /*7a00*/  F2FP.BF16.F32.PACK_AB R0, RZ, R0 ;  /* 0x00000000ff00723e */ /* 0x000fe200000010ff */
[----:B------:R-:W-:Y:S06]  /*7a10*/  BRA `(.L_x_623) ;  /* 0x0000000c00587947 */ /* 0x000fec0003800000 */
.L_x_662:
[----:B------:R-:W2:Y:S02]  /*7a20*/  LDG.E.U16 R2, desc[UR36][R2.64] ;  /* 0x0000002402027981 */ /* 0x000ea4000c1e1500 */
[----:B--2---:R-:W0:Y:S02]  /*7a30*/  I2F.S16 R0, R2 ;  /* 0x0000000200007306 */ /* 0x004e240000101400 */
[----:B0-----:R-:W-:Y:S01]  /*7a40*/  F2FP.BF16.F32.PACK_AB R0, RZ, R0 ;  /* 0x00000000ff00723e */ /* 0x001fe200000010ff */
[----:B------:R-:W-:Y:S06]  /*7a50*/  BRA `(.L_x_623) ;  /* 0x0000000c00487947 */ /* 0x000fec0003800000 */
.L_x_658:
        /* <DEDUP_REMOVED lines=9> */
.L_x_665:
[----:B------:R-:W2:Y:S02]  /*7af0*/  LDG.E.U16 R0, desc[UR36][R2.64] ;  /* 0x0000002402007981 */ /* 0x000ea4000c1e1500 */
[----:B--2---:R-:W-:-:S05]  /*7b00*/  HADD2.F32 R0, -RZ, R0.H0_H0 ;  /* 0x20000000ff007230 */ /* 0x004fca0000004100 */
[----:B------:R-:W-:Y:S01]  /*7b10*/  F2FP.BF16.F32.PACK_AB R0, RZ, R0 ;  /* 0x00000000ff00723e */ /* 0x000fe200000010ff */
[----:B------:R-:W-:Y:S06]  /*7b20*/  BRA `(.L_x_623) ;  /* 0x0000000c00147947 */ /* 0x000fec0003800000 */
.L_x_664:
        /* <DEDUP_REMOVED lines=9> */
.L_x_667:
[----:B------:R-:W2:Y:S02]  /*7bc0*/  LDG.E.U16 R2, desc[UR36][R2.64] ;  /* 0x0000002402027981 */ /* 0x000ea4000c1e1500 */
[----:B--2---:R-:W-:-:S05]  /*7bd0*/  HADD2.F32 R0, -RZ, R2.H0_H0 ;  /* 0x20000002ff007230 */ /* 0x004fca0000004100 */
[----:B------:R-:W-:Y:S01]  /*7be0*/  F2FP.BF16.F32.PACK_AB R0, RZ, R0 ;  /* 0x00000000ff00723e */ /* 0x000fe200000010ff */
[----:B------:R-:W-:Y:S06]  /*7bf0*/  BRA `(.L_x_623) ;  /* 0x0000000800e07947 */ /* 0x000fec0003800000 */
.L_x_666:
        /* <DEDUP_REMOVED lines=8> */
.L_x_657:
        /* <DEDUP_REMOVED lines=13> */
.L_x_670:
        /* <DEDUP_REMOVED lines=8> */
.L_x_669:
        /* <DEDUP_REMOVED lines=28> */
.L_x_672:
        /* <DEDUP_REMOVED lines=15> */
.L_x_671:
[----:B------:R2:W5:Y:S01]  /*8080*/  LDG.E.U16 R0, desc[UR36][R2.64] ;  /* 0x0000002402007981 */ /* 0x000562000c1e1500 */
[----:B------:R-:W-:Y:S05]  /*8090*/  BRA `(.L_x_623) ;  /* 0x0000000400b87947 */ /* 0x000fea0003800000 */
.L_x_668:
        /* <DEDUP_REMOVED lines=12> */
.L_x_675:
        /* <DEDUP_REMOVED lines=21> */
.L_x_679:
[----:B------:R-:W-:Y:S05]  /*82b0*/  BSYNC B1 ;  /* 0x0000000000017941 */ /* 0x000fea0003800000 */
.L_x_678:
[----:B------:R-:W-:Y:S01]  /*82c0*/  LEA R3, R0, 0x3b800000, 0x17 ;  /* 0x3b80000000037811 */ /* 0x000fe200078eb8ff */
[----:B------:R-:W-:-:S05]  /*82d0*/  IMAD.SHL.U32 R0, R2, 0x100000, RZ ;  /* 0x0010000002007824 */ /* 0x000fca00078e00ff */
[----:B------:R-:W-:-:S07]  /*82e0*/  LOP3.LUT R0, R3, R0, R4, 0xfe, !PT ;  /* 0x0000000003007212 */ /* 0x000fce00078efe04 */
.L_x_677:
[----:B------:R-:W-:Y:S05]  /*82f0*/  BSYNC B0 ;  /* 0x0000000000007941 */ /* 0x000fea0003800000 */
.L_x_676:
[----:B------:R-:W-:Y:S01]  /*8300*/  F2FP.BF16.F32.PACK_AB R0, RZ, R0 ;  /* 0x00000000ff00723e */ /* 0x000fe200000010ff */
[----:B------:R-:W-:Y:S06]  /*8310*/  BRA `(.L_x_623) ;  /* 0x0000000400187947 */ /* 0x000fec0003800000 */
.L_x_674:
        /* <DEDUP_REMOVED lines=21> */
.L_x_683:
[----:B------:R-:W-:Y:S05]  /*8470*/  BSYNC B1 ;  /* 0x0000000000017941 */ /* 0x000fea0003800000 */
.L_x_682:
[----:B------:R-:W-:Y:S01]  /*8480*/  LEA R3, R0, 0x37800000, 0x17 ;  /* 0x3780000000037811 */ /* 0x000fe200078eb8ff */
[----:B------:R-:W-:-:S05]  /*8490*/  IMAD.SHL.U32 R0, R2, 0x200000, RZ ;  /* 0x0020000002007824 */ /* 0x000fca00078e00ff */
[----:B------:R-:W-:-:S07]  /*84a0*/  LOP3.LUT R0, R3, R0, R4, 0xfe, !PT ;  /* 0x0000000003007212 */ /* 0x000fce00078efe04 */
.L_x_681:
[----:B------:R-:W-:Y:S05]  /*84b0*/  BSYNC B0 ;  /* 0x0000000000007941 */ /* 0x000fea0003800000 */
.L_x_680:
[----:B------:R-:W-:Y:S01]  /*84c0*/  F2FP.BF16.F32.PACK_AB R0, RZ, R0 ;  /* 0x00000000ff00723e */ /* 0x000fe200000010ff */
[----:B------:R-:W-:Y:S06]  /*84d0*/  BRA `(.L_x_623) ;  /* 0x0000000000a87947 */ /* 0x000fec0003800000 */
.L_x_673:
        /* <DEDUP_REMOVED lines=14> */
.L_x_687:
[----:B------:R-:W-:Y:S05]  /*85c0*/  BSYNC B0 ;  /* 0x0000000000007941 */ /* 0x000fea0003800000 */
.L_x_686:
[----:B------:R-:W-:Y:S01]  /*85d0*/  F2FP.BF16.F32.PACK_AB R0, RZ, R0 ;  /* 0x00000000ff00723e */ /* 0x000fe200000010ff */
[----:B------:R-:W-:Y:S06]  /*85e0*/  BRA `(.L_x_623) ;  /* 0x0000000000647947 */ /* 0x000fec0003800000 */
.L_x_661:
        /* <DEDUP_REMOVED lines=16> */
.L_x_688:
[----:B------:R-:W-:Y:S01]  /*86f0*/  PRMT R0, RZ, 0x7610, R0 ;  /* 0x00007610ff007816 */ /* 0x000fe20000000000 */
[----:B------:R-:W-:Y:S06]  /*8700*/  BRA `(.L_x_623) ;  /* 0x00000000001c7947 */ /* 0x000fec0003800000 */
.L_x_685:
[----:B------:R-:W2:Y:S02]  /*8710*/  LDG.E.64 R2, desc[UR36][R2.64] ;  /* 0x0000002402027981 */ /* 0x000ea4000c1e1b00 */
[----:B--2---:R-:W0:Y:S02]  /*8720*/  I2F.U64 R0, R2 ;  /* 0x0000000200007312 */ /* 0x004e240000301000 */
[----:B0-----:R-:W-:Y:S01]  /*8730*/  F2FP.BF16.F32.PACK_AB R0, RZ, R0 ;  /* 0x00000000ff00723e */ /* 0x001fe200000010ff */
[----:B------:R-:W-:Y:S06]  /*8740*/  BRA `(.L_x_623) ;  /* 0x00000000000c7947 */ /* 0x000fec0003800000 */
.L_x_684:
[----:B------:R-:W2:Y:S02]  /*8750*/  LDG.E R2, desc[UR36][R2.64] ;  /* 0x0000002402027981 */ /* 0x000ea4000c1e1900 */
[----:B--2---:R-:W-:-:S04]  /*8760*/  I2FP.F32.U32 R0, R2 ;  /* 0x0000000200007245 */ /* 0x004fc80000201000 */
[----:B------:R-:W-:-:S07]  /*8770*/  F2FP.BF16.F32.PACK_AB R0, RZ, R0 ;  /* 0x00000000ff00723e */ /* 0x000fce00000010ff */
.L_x_623:
[----:B------:R-:W-:Y:S05]  /*8780*/  BSYNC B6 ;  /* 0x0000000000067941 */ /* 0x000fea0003800000 */
.L_x_622:
[----:B-1----:R-:W-:Y:S01]  /*8790*/  ISETP.NE.AND P0, PT, R26, RZ, PT ;  /* 0x000000ff1a00720c */ /* 0x002fe20003f05270 */
[----:B------:R-:W-:-:S12]  /*87a0*/  BSSY B0, `(.L_x_689) ;  /* 0x000009d000007945 */ /* 0x000fd80003800000 */
[----:B------:R-:W-:Y:S05]  /*87b0*/  @!P0 BRA `(.L_x_690) ;  /* 0x0000000000f88947 */ /* 0x000fea0003800000 */
[----:B------:R-:W1:Y:S01]  /*87c0*/  S2R R27, SR_TID.X ;  /* 0x00000000001b7919 */ /* 0x000e620000002100 */
[----:B------:R-:W-:Y:S01]  /*87d0*/  BSSY B1, `(.L_x_691) ;  /* 0x0000014000017945 */ /* 0x000fe20003800000 */
[CC--:B-1----:R-:W-:Y:S01]  /*87e0*/  ISETP.GE.AND P0, PT, R27.reuse, R28.reuse, PT ;  /* 0x0000001c1b00720c */ /* 0x0c2fe20003f06270 */
[C---:B--2---:R-:W-:Y:S02]  /*87f0*/  VIADD R3, R27.reuse, 0x80 ;  /* 0x000000801b037836 */ /* 0x044fe40000000000 */
[C---:B0-----:R-:W-:Y:S02]  /*8800*/  VIADD R5, R27.reuse, 0x100 ;  /* 0x000001001b057836 */ /* 0x041fe40000000000 */
[----:B------:R-:W-:Y:S01]  /*8810*/  VIADD R7, R27, 0x180 ;  /* 0x000001801b077836 */ /* 0x000fe20000000000 */
[-C--:B------:R-:W-:Y:S02]  /*8820*/  ISETP.GE.AND P4, PT, R3, R28.reuse, PT ;  /* 0x0000001c0300720c */ /* 0x080fe40003f86270 */
[----:B------:R-:W-:-:S02]  /*8830*/  ISETP.GE.AND P1, PT, R5, R28, PT ;  /* 0x0000001c0500720c */ /* 0x000fc40003f26270 */
[----:B------:R-:W-:-:S03]  /*8840*/  ISETP.GE.AND P2, PT, R7, R28, PT ;  /* 0x0000001c0700720c */ /* 0x000fc60003f46270 */
[----:B------:R-:W-:Y:S10]  /*8850*/  @P0 BRA `(.L_x_692) ;  /* 0x00000000002c0947 */ /* 0x000ff40003800000 */
[----:B-----5:R-:W-:Y:S01]  /*8860*/  IMAD.U32 R19, R19, 0x10000, RZ ;  /* 0x0001000013137824 */ /* 0x020fe200078e00ff */
[----:B------:R-:W-:Y:S01]  /*8870*/  ULDC.64 UR6, c[0x0][0x218] ;  /* 0x0000860000067ab9 */ /* 0x000fe20000000a00 */
[----:B------:R-:W-:Y:S01]  /*8880*/  IMAD.U32 R18, R18, 0x10000, RZ ;  /* 0x0001000012127824 */ /* 0x000fe200078e00ff */
[----:B------:R-:W-:Y:S02]  /*8890*/  ULDC UR4, c[0x0][0x220] ;  /* 0x0000880000047ab9 */ /* 0x000fe40000000800 */
[C---:B------:R-:W-:Y:S01]  /*88a0*/  FSETP.GTU.FTZ.AND P3, PT, R19.reuse, RZ, PT ;  /* 0x000000ff1300720b */ /* 0x040fe20003f7c000 */
[----:B------:R-:W-:Y:S01]  /*88b0*/  FADD.FTZ R19, R19, UR6 ;  /* 0x0000000613137e21 */ /* 0x000fe20008010000 */
[----:B------:R-:W-:-:S04]  /*88c0*/  FMUL.FTZ R2, R18, UR4 ;  /* 0x0000000412027c20 */ /* 0x000fc80008410000 */
[----:B------:R-:W-:-:S07]  /*88d0*/  FMUL.FTZ R2, R2, R19 ;  /* 0x0000001302027220 */ /* 0x000fce0000410000 */
[----:B------:R-:W-:-:S05]  /*88e0*/  @P3 FMUL.FTZ R2, R18, UR7 ;  /* 0x0000000712023c20 */ /* 0x000fca0008410000 */
[----:B------:R-:W-:-:S04]  /*88f0*/  F2FP.BF16.F32.PACK_AB R2, RZ, R2 ;  /* 0x00000002ff02723e */ /* 0x000fc800000010ff */
[----:B------:R-:W-:-:S07]  /*8900*/  PRMT R3, R2, 0x7610, R3 ;  /* 0x0000761002037816 */ /* 0x000fce0000000003 */
.L_x_692:
[----:B------:R-:W-:Y:S05]  /*8910*/  BSYNC B1 ;  /* 0x0000000000017941 */ /* 0x000fea0003800000 */
.L_x_691:
[----:B------:R-:W-:Y:S04]  /*8920*/  BSSY B1, `(.L_x_693) ;  /* 0x000000c000017945 */ /* 0x000fe80003800000 */
[----:B------:R-:W-:Y:S05]  /*8930*/  @P4 BRA `(.L_x_694) ;  /* 0x0000000000284947 */ /* 0x000fea0003800000 */
[----:B-----5:R-:W-:Y:S01]  /*8940*/  IMAD.U32 R22, R22, 0x10000, RZ ;  /* 0x0001000016167824 */ /* 0x020fe200078e00ff */
[----:B------:R-:W-:Y:S01]  /*8950*/  ULDC.64 UR6, c[0x0][0x218] ;  /* 0x0000860000067ab9 */ /* 0x000fe20000000a00 */
[----:B------:R-:W-:Y:S01]  /*8960*/  IMAD.U32 R17, R17, 0x10000, RZ ;  /* 0x0001000011117824 */ /* 0x000fe200078e00ff */
[----:B------:R-:W-:Y:S01]  /*8970*/  ULDC UR4, c[0x0][0x220] ;  /* 0x0000880000047ab9 */ /* 0x000fe20000000800 */
[C---:B------:R-:W-:Y:S01]  /*8980*/  FADD.FTZ R5, R22.reuse, UR6 ;  /* 0x0000000616057e21 */ /* 0x040fe20008010000 */
[----:B------:R-:W-:Y:S01]  /*8990*/  FSETP.GTU.FTZ.AND P3, PT, R22, RZ, PT ;  /* 0x000000ff1600720b */ /* 0x000fe20003f7c000 */
[----:B------:R-:W-:-:S04]  /*89a0*/  FMUL.FTZ R2, R17, UR4 ;  /* 0x0000000411027c20 */ /* 0x000fc80008410000 */
[----:B------:R-:W-:-:S08]  /*89b0*/  FMUL.FTZ R2, R2, R5 ;  /* 0x0000000502027220 */ /* 0x000fd00000410000 */
[----:B------:R-:W-:-:S05]  /*89c0*/  @P3 FMUL.FTZ R2, R17, UR7 ;  /* 0x0000000711023c20 */ /* 0x000fca0008410000 */
[----:B------:R-:W-:-:S07]  /*89d0*/  F2FP.BF16.F32.PACK_AB R2, RZ, R2 ;  /* 0x00000002ff02723e */ /* 0x000fce00000010ff */
.L_x_694:
[----:B------:R-:W-:Y:S05]  /*89e0*/  BSYNC B1 ;  /* 0x0000000000017941 */ /* 0x000fea0003800000 */
.L_x_693:
[----:B------:R-:W-:Y:S04]  /*89f0*/  BSSY B1, `(.L_x_695) ;  /* 0x000000d000017945 */ /* 0x000fe80003800000 */
[----:B------:R-:W-:Y:S05]  /*8a00*/  @P1 BRA `(.L_x_696) ;  /* 0x00000000002c1947 */ /* 0x000fea0003800000 */
        /* <DEDUP_REMOVED lines=11> */
.L_x_696:
[----:B------:R-:W-:Y:S05]  /*8ac0*/  BSYNC B1 ;  /* 0x0000000000017941 */ /* 0x000fea0003800000 */
.L_x_695:
        /* <DEDUP_REMOVED lines=10> */
[----:B------:R-:W-:-:S04]  /*8b70*/  F2FP.BF16.F32.PACK_AB R0, RZ, R0 ;  /* 0x00000000ff00723e */ /* 0x000fc800000010ff */
[----:B------:R-:W-:Y:S01]  /*8b80*/  PRMT R19, R0, 0x7610, R19 ;  /* 0x0000761000137816 */ /* 0x000fe20000000013 */
[----:B------:R-:W-:Y:S06]  /*8b90*/  BRA `(.L_x_697) ;  /* 0x0000000400747947 */ /* 0x000fec0003800000 */
.L_x_690:
[----:B------:R-:W1:Y:S01]  /*8ba0*/  S2R R27, SR_TID.X ;  /* 0x00000000001b7919 */ /* 0x000e620000002100 */
[----:B------:R-:W-:Y:S01]  /*8bb0*/  BSSY B1, `(.L_x_698) ;  /* 0x0000016000017945 */ /* 0x000fe20003800000 */
[----:B-1----:R-:W-:-:S13]  /*8bc0*/  ISETP.GE.AND P0, PT, R27, R28, PT ;  /* 0x0000001c1b00720c */ /* 0x002fda0003f06270 */
[----:B------:R-:W-:Y:S05]  /*8bd0*/  @P0 BRA `(.L_x_699) ;  /* 0x00000000004c0947 */ /* 0x000fea0003800000 */
[----:B--2--5:R-:W-:Y:S01]  /*8be0*/  IMAD.U32 R2, R19, 0x10000, RZ ;  /* 0x0001000013027824 */ /* 0x024fe200078e00ff */
[----:B------:R-:W-:Y:S01]  /*8bf0*/  BSSY B2, `(.L_x_700) ;  /* 0x000000f000027945 */ /* 0x000fe20003800000 */
[----:B------:R-:W-:-:S03]  /*8c00*/  IMAD.U32 R18, R18, 0x10000, RZ ;  /* 0x0001000012127824 */ /* 0x000fc600078e00ff */
[----:B------:R-:W-:-:S13]  /*8c10*/  FSETP.GTU.FTZ.AND P1, PT, R2, RZ, PT ;  /* 0x000000ff0200720b */ /* 0x000fda0003f3c000 */
[----:B------:R-:W-:Y:S05]  /*8c20*/  @P1 BRA `(.L_x_701) ;  /* 0x0000000000241947 */ /* 0x000fea0003800000 */
[----:B------:R-:W-:Y:S02]  /*8c30*/  ULDC UR4, c[0x0][0x220] ;  /* 0x0000880000047ab9 */ /* 0x000fe40000000800 */
[----:B------:R-:W-:-:S04]  /*8c40*/  FMUL.FTZ R2, R2, UR4 ;  /* 0x0000000402027c20 */ /* 0x000fc80008410000 */
[----:B------:R-:W-:Y:S01]  /*8c50*/  FMUL.FTZ R3, R2, 1.4426950216293334961 ;  /* 0x3fb8aa3b02037820 */ /* 0x000fe20000410000 */
[----:B------:R-:W-:Y:S01]  /*8c60*/  FMUL.FTZ R2, R18, UR4 ;  /* 0x0000000412027c20 */ /* 0x000fe20008410000 */
[----:B------:R-:W-:-:S03]  /*8c70*/  ULDC UR4, c[0x0][0x218] ;  /* 0x0000860000047ab9 */ /* 0x000fc60000000800 */
[----:B------:R-:W-:Y:S01]  /*8c80*/  FMUL.FTZ R2, R2, UR4 ;  /* 0x0000000402027c20 */ /* 0x000fe20008410000 */
[----:B------:R-:W1:Y:S03]  /*8c90*/  MUFU.EX2 R3, R3 ;  /* 0x0000000300037308 */ /* 0x000e660000000800 */
[----:B-1----:R-:W-:Y:S01]  /*8ca0*/  FMUL.FTZ R2, R2, R3 ;  /* 0x0000000302027220 */ /* 0x002fe20000410000 */
[----:B------:R-:W-:Y:S06]  /*8cb0*/  BRA `(.L_x_702) ;  /* 0x0000000000087947 */ /* 0x000fec0003800000 */
.L_x_701:
[----:B------:R-:W-:Y:S02]  /*8cc0*/  ULDC UR4, c[0x0][0x21c] ;  /* 0x0000870000047ab9 */ /* 0x000fe40000000800 */
[----:B------:R-:W-:-:S07]  /*8cd0*/  FMUL.FTZ R2, R18, UR4 ;  /* 0x0000000412027c20 */ /* 0x000fce0008410000 */
.L_x_702:
[----:B------:R-:W-:Y:S05]  /*8ce0*/  BSYNC B2 ;  /* 0x0000000000027941 */ /* 0x000fea0003800000 */
.L_x_700:
[----:B------:R-:W-:-:S04]  /*8cf0*/  F2FP.BF16.F32.PACK_AB R2, RZ, R2 ;  /* 0x00000002ff02723e */ /* 0x000fc800000010ff */
[----:B------:R-:W-:-:S07]  /*8d00*/  PRMT R3, R2, 0x7610, R3 ;  /* 0x0000761002037816 */ /* 0x000fce0000000003 */
.L_x_699:
[----:B------:R-:W-:Y:S05]  /*8d10*/  BSYNC B1 ;  /* 0x0000000000017941 */ /* 0x000fea0003800000 */
.L_x_698:
[----:B0-----:R-:W-:Y:S01]  /*8d20*/  VIADD R5, R27, 0x80 ;  /* 0x000000801b057836 */ /* 0x001fe20000000000 */
[----:B------:R-:W-:Y:S04]  /*8d30*/  BSSY B1, `(.L_x_703) ;  /* 0x0000015000017945 */ /* 0x000fe80003800000 */
[----:B------:R-:W-:-:S13]  /*8d40*/  ISETP.GE.AND P1, PT, R5, R28, PT ;  /* 0x0000001c0500720c */ /* 0x000fda0003f26270 */
        /* <DEDUP_REMOVED lines=10> */
[----:B------:R-:W-:Y:S02]  /*8df0*/  ULDC UR4, c[0x0][0x218] ;  /* 0x0000860000047ab9 */ /* 0x000fe40000000800 */
[----:B------:R-:W0:Y:S01]  /*8e00*/  MUFU.EX2 R5, R4 ;  /* 0x0000000400057308 */ /* 0x000e220000000800 */
[----:B------:R-:W-:-:S04]  /*8e10*/  FMUL.FTZ R2, R2, UR4 ;  /* 0x0000000402027c20 */ /* 0x000fc80008410000 */
[----:B0-----:R-:W-:Y:S01]  /*8e20*/  FMUL.FTZ R2, R2, R5 ;  /* 0x0000000502027220 */ /* 0x001fe20000410000 */
[----:B------:R-:W-:Y:S06]  /*8e30*/  BRA `(.L_x_707) ;  /* 0x0000000000087947 */ /* 0x000fec0003800000 */
.L_x_706:
[----:B------:R-:W-:Y:S02]  /*8e40*/  ULDC UR4, c[0x0][0x21c] ;  /* 0x0000870000047ab9 */ /* 0x000fe40000000800 */
[----:B------:R-:W-:-:S07]  /*8e50*/  FMUL.FTZ R2, R17, UR4 ;  /* 0x0000000411027c20 */ /* 0x000fce0008410000 */
.L_x_707:
[----:B------:R-:W-:Y:S05]  /*8e60*/  BSYNC B2 ;  /* 0x0000000000027941 */ /* 0x000fea0003800000 */
.L_x_705:
[----:B------:R-:W-:-:S07]  /*8e70*/  F2FP.BF16.F32.PACK_AB R2, RZ, R2 ;  /* 0x00000002ff02723e */ /* 0x000fce00000010ff */
.L_x_704:
[----:B------:R-:W-:Y:S05]  /*8e80*/  BSYNC B1 ;  /* 0x0000000000017941 */ /* 0x000fea0003800000 */
.L_x_703:
[----:B------:R-:W-:Y:S01]  /*8e90*/  VIADD R5, R27, 0x100 ;  /* 0x000001001b057836 */ /* 0x000fe20000000000 */
[----:B------:R-:W-:Y:S04]  /*8ea0*/  BSSY B1, `(.L_x_708) ;  /* 0x0000016000017945 */ /* 0x000fe80003800000 */
[----:B------:R-:W-:-:S13]  /*8eb0*/  ISETP.GE.AND P1, PT, R5, R28, PT ;  /* 0x0000001c0500720c */ /* 0x000fda0003f26270 */
[----:B------:R-:W-:Y:S05]  /*8ec0*/  @P1 BRA `(.L_x_709) ;  /* 0x00000000004c1947 */ /* 0x000fea0003800000 */
[----:B-----5:R-:W-:Y:S01]  /*8ed0*/  IMAD.U32 R4, R25, 0x10000, RZ ;  /* 0x0001000019047824 */ /* 0x020fe200078e00ff */
        /* <DEDUP_REMOVED lines=10> */
[----:B------:R-:W0:Y:S03]  /*8f80*/  MUFU.EX2 R5, R5 ;  /* 0x0000000500057308 */ /* 0x000e260000000800 */
[----:B0-----:R-:W-:Y:S01]  /*8f90*/  FMUL.FTZ R4, R4, R5 ;  /* 0x0000000504047220 */ /* 0x001fe20000410000 */
[----:B------:R-:W-:Y:S06]  /*8fa0*/  BRA `(.L_x_712) ;  /* 0x0000000000087947 */ /* 0x000fec0003800000 */
.L_x_711:
[----:B------:R-:W-:Y:S02]  /*8fb0*/  ULDC UR4, c[0x0][0x21c] ;  /* 0x0000870000047ab9 */ /* 0x000fe40000000800 */
[----:B------:R-:W-:-:S07]  /*8fc0*/  FMUL.FTZ R4, R24, UR4 ;  /* 0x0000000418047c20 */ /* 0x000fce0008410000 */
.L_x_712:
[----:B------:R-:W-:Y:S05]  /*8fd0*/  BSYNC B2 ;  /* 0x0000000000027941 */ /* 0x000fea0003800000 */
.L_x_710:
[----:B------:R-:W-:-:S04]  /*8fe0*/  F2FP.BF16.F32.PACK_AB R4, RZ, R4 ;  /* 0x00000004ff04723e */ /* 0x000fc800000010ff */
[----:B------:R-:W-:-:S07]  /*8ff0*/  PRMT R17, R4, 0x7610, R17 ;  /* 0x0000761004117816 */ /* 0x000fce0000000011 */
.L_x_709:
[----:B------:R-:W-:Y:S05]  /*9000*/  BSYNC B1 ;  /* 0x0000000000017941 */ /* 0x000fea0003800000 */
.L_x_708:
[----:B------:R-:W-:-:S05]  /*9010*/  VIADD R5, R27, 0x180 ;  /* 0x000001801b057836 */ /* 0x000fca0000000000 */
        /* <DEDUP_REMOVED lines=16> */
.L_x_714:
[----:B------:R-:W-:Y:S02]  /*9120*/  ULDC UR4, c[0x0][0x21c] ;  /* 0x0000870000047ab9 */ /* 0x000fe40000000800 */
[----:B------:R-:W-:-:S07]  /*9130*/  FMUL.FTZ R0, R23, UR4 ;  /* 0x0000000417007c20 */ /* 0x000fce0008410000 */
.L_x_715:
[----:B------:R-:W-:Y:S05]  /*9140*/  BSYNC B1 ;  /* 0x0000000000017941 */ /* 0x000fea0003800000 */
.L_x_713:
[----:B------:R-:W-:-:S04]  /*9150*/  F2FP.BF16.F32.PACK_AB R0, RZ, R0 ;  /* 0x00000000ff00723e */ /* 0x000fc800000010ff */
[----:B------:R-:W-:-:S07]  /*9160*/  PRMT R19, R0, 0x7610, R19 ;  /* 0x0000761000137816 */ /* 0x000fce0000000013 */
.L_x_697:
[----:B------:R-:W-:Y:S05]  /*9170*/  BSYNC B0 ;  /* 0x0000000000007941 */ /* 0x000fea0003800000 */
.L_x_689:
[----:B-----5:R-:W0:Y:S01]  /*9180*/  LDC.U8 R18, c[0x0][0x258] ;  /* 0x00009600ff127b82 */ /* 0x020e220000000000 */
[----:B------:R-:W-:Y:S04]  /*9190*/  BSSY B6, `(.L_x_716) ;  /* 0x00000fe000067945 */ /* 0x000fe80003800000 */
[----:B------:R-:W-:Y:S05]  /*91a0*/  @P0 BRA `(.L_x_717) ;  /* 0x0000000c00f00947 */ /* 0x000fea0003800000 */
[----:B------:R-:W1:Y:S01]  /*91b0*/  LDC.64 R8, c[0x0][0x230] ;  /* 0x00008c00ff087b82 */ /* 0x000e620000000a00 */
[----:B------:R-:W-:Y:S01]  /*91c0*/  IMAD R0, R16, 0x200, R27 ;  /* 0x0000020010007824 */ /* 0x000fe200078e021b */
[----:B0-----:R-:W-:Y:S01]  /*91d0*/  PRMT R4, R18, 0x9910, RZ ;  /* 0x0000991012047816 */ /* 0x001fe200000000ff */
[----:B------:R-:W-:Y:S02]  /*91e0*/  ULDC UR4, c[0x0][0x25c] ;  /* 0x0000970000047ab9 */ /* 0x000fe40000000800 */
[----:B------:R-:W-:Y:S02]  /*91f0*/  IMAD R5, R0, UR4, RZ ;  /* 0x0000000400057c24 */ /* 0x000fe4000f8e02ff */
[----:B------:R-:W-:-:S05]  /*9200*/  IMAD.MOV.U32 R0, RZ, RZ, R4 ;  /* 0x000000ffff007224 */ /* 0x000fca00078e0004 */
[----:B------:R-:W-:Y:S02]  /*9210*/  ISETP.GT.AND P0, PT, R0, 0x9, PT ;  /* 0x000000090000780c */ /* 0x000fe40003f04270 */
[----:B-1----:R-:W-:-:S05]  /*9220*/  IADD3 R8, P1, R5, R8, RZ ;  /* 0x0000000805087210 */ /* 0x002fca0007f3e0ff */
        /* <DEDUP_REMOVED lines=10> */
[----:B--2---:R-:W-:-:S06]  /*92d0*/  IMAD.U32 R3, R3, 0x10000, RZ ;  /* 0x0001000003037824 */ /* 0x004fcc00078e00ff */
[----:B------:R-:W0:Y:S02]  /*92e0*/  F2I.FTZ.TRUNC.NTZ R3, R3 ;  /* 0x0000000300037305 */ /* 0x000e24000021f100 */
[----:B0-----:R0:W-:Y:S01]  /*92f0*/  STG.E.U8 desc[UR36][R8.64], R3 ;  /* 0x0000000308007986 */ /* 0x0011e2000c101124 */
[----:B------:R-:W-:Y:S05]  /*9300*/  BRA `(.L_x_723) ;  /* 0x0000000c00947947 */ /* 0x000fea0003800000 */
.L_x_721:
[----:B------:R-:W-:-:S06]  /*9310*/  IMAD.U32 R5, R3, 0x10000, RZ ;  /* 0x0001000003057824 */ /* 0x000fcc00078e00ff */
[----:B------:R-:W0:Y:S02]  /*9320*/  F2I.S64.TRUNC R4, R5 ;  /* 0x0000000500047311 */ /* 0x000e24000020d900 */
[----:B0-----:R0:W-:Y:S01]  /*9330*/  STG.E.U8 desc[UR36][R8.64], R4 ;  /* 0x0000000408007986 */ /* 0x0011e2000c101124 */
[----:B------:R-:W-:Y:S05]  /*9340*/  BRA `(.L_x_723) ;  /* 0x0000000c00847947 */ /* 0x000fea0003800000 */
.L_x_720:
        /* <DEDUP_REMOVED lines=10> */
.L_x_725:
[----:B--2---:R-:W-:-:S06]  /*93f0*/  IMAD.U32 R3, R3, 0x10000, RZ ;  /* 0x0001000003037824 */ /* 0x004fcc00078e00ff */
[----:B------:R-:W0:Y:S02]  /*9400*/  F2I.FTZ.TRUNC.NTZ R3, R3 ;  /* 0x0000000300037305 */ /* 0x000e24000021f100 */
[----:B0-----:R0:W-:Y:S01]  /*9410*/  STG.E desc[UR36][R8.64], R3 ;  /* 0x0000000308007986 */ /* 0x0011e2000c101924 */
[----:B------:R-:W-:Y:S05]  /*9420*/  BRA `(.L_x_723) ;  /* 0x0000000c004c7947 */ /* 0x000fea0003800000 */
.L_x_724:
[----:B--2---:R-:W-:-:S06]  /*9430*/  IMAD.U32 R3, R3, 0x10000, RZ ;  /* 0x0001000003037824 */ /* 0x004fcc00078e00ff */
[----:B------:R-:W0:Y:S02]  /*9440*/  F2I.FTZ.TRUNC.NTZ R3, R3 ;  /* 0x0000000300037305 */ /* 0x000e24000021f100 */
[----:B0-----:R0:W-:Y:S01]  /*9450*/  STG.E.U16 desc[UR36][R8.64], R3 ;  /* 0x0000000308007986 */ /* 0x0011e2000c101524 */
[----:B------:R-:W-:Y:S05]  /*9460*/  BRA `(.L_x_723) ;  /* 0x0000000c003c7947 */ /* 0x000fea0003800000 */
.L_x_719:
[----:B------:R-:W-:-:S13]  /*9470*/  ISETP.GT.AND P0, PT, R0, 0x6, PT ;  /* 0x000000060000780c */ /* 0x000fda0003f04270 */
[----:B------:R-:W-:Y:S05]  /*9480*/  @P0 BRA `(.L_x_726) ;  /* 0x00000000002c0947 */ /* 0x000fea0003800000 */
[----:B------:R-:W-:-:S13]  /*9490*/  ISETP.NE.AND P0, PT, R0, 0x5, PT ;  /* 0x000000050000780c */ /* 0x000fda0003f05270 */
[----:B------:R-:W-:Y:S05]  /*94a0*/  @!P0 BRA `(.L_x_727) ;  /* 0x0000000000148947 */ /* 0x000fea0003800000 */
[----:B------:R-:W-:-:S13]  /*94b0*/  ISETP.NE.AND P0, PT, R0, 0x6, PT ;  /* 0x000000060000780c */ /* 0x000fda0003f05270 */
[----:B------:R-:W-:Y:S05]  /*94c0*/  @P0 BRA `(.L_x_722) ;  /* 0x0000000800c40947 */ /* 0x000fea0003800000 */
[----:B--2---:R-:W-:-:S05]  /*94d0*/  IMAD.U32 R3, R3, 0x10000, RZ ;  /* 0x0001000003037824 */ /* 0x004fca00078e00ff */
[----:B------:R1:W-:Y:S01]  /*94e0*/  STG.E desc[UR36][R8.64], R3 ;  /* 0x0000000308007986 */ /* 0x0003e2000c101924 */
[----:B------:R-:W-:Y:S05]  /*94f0*/  BRA `(.L_x_723) ;  /* 0x0000000c00187947 */ /* 0x000fea0003800000 */
.L_x_727:
[----:B------:R-:W-:-:S05]  /*9500*/  IMAD.U32 R0, R3, 0x10000, RZ ;  /* 0x0001000003007824 */ /* 0x000fca00078e00ff */
[----:B------:R-:W-:-:S05]  /*9510*/  F2FP.F16.F32.PACK_AB R0, RZ, R0 ;  /* 0x00000000ff00723e */ /* 0x000fca00000000ff */
[----:B------:R0:W-:Y:S01]  /*9520*/  STG.E.U16 desc[UR36][R8.64], R0 ;  /* 0x0000000008007986 */ /* 0x0001e2000c101524 */
[----:B------:R-:W-:Y:S05]  /*9530*/  BRA `(.L_x_723) ;  /* 0x0000000c00087947 */ /* 0x000fea0003800000 */
.L_x_726:
        /* <DEDUP_REMOVED lines=10> */
.L_x_729:
[----:B--2---:R-:W-:-:S05]  /*95e0*/  IMAD.U32 R3, R3, 0x10000, RZ ;  /* 0x0001000003037824 */ /* 0x004fca00078e00ff */
[----:B------:R-:W-:-:S04]  /*95f0*/  F2FP.F16.F32.PACK_AB R3, RZ, R3 ;  /* 0x00000003ff03723e */ /* 0x000fc800000000ff */
[----:B------:R-:W-:-:S05]  /*9600*/  PRMT R3, R3, 0x5410, RZ ;  /* 0x0000541003037816 */ /* 0x000fca00000000ff */
[----:B------:R4:W-:Y:S01]  /*9610*/  STG.E desc[UR36][R8.64], R3 ;  /* 0x0000000308007986 */ /* 0x0009e2000c101924 */
[----:B------:R-:W-:Y:S05]  /*9620*/  BRA `(.L_x_723) ;  /* 0x0000000800cc7947 */ /* 0x000fea0003800000 */
.L_x_728:
[----:B------:R-:W-:-:S04]  /*9630*/  IMAD.U32 R4, R3, 0x10000, RZ ;  /* 0x0001000003047824 */ /* 0x000fc800078e00ff */
[----:B------:R-:W-:-:S06]  /*9640*/  FMUL.FTZ R4, R4, 1 ;  /* 0x3f80000004047820 */ /* 0x000fcc0000410000 */
[----:B------:R-:W0:Y:S02]  /*9650*/  F2F.F64.F32 R4, R4 ;  /* 0x0000000400047310 */ /* 0x000e240000201800 */
[----:B0-----:R0:W-:Y:S01]  /*9660*/  STG.E.64 desc[UR36][R8.64], R4 ;  /* 0x0000000408007986 */ /* 0x0011e2000c101b24 */
[----:B------:R-:W-:Y:S05]  /*9670*/  BRA `(.L_x_723) ;  /* 0x0000000800b87947 */ /* 0x000fea0003800000 */
.L_x_718:
        /* <DEDUP_REMOVED lines=8> */
[----:B--2---:R-:W-:-:S05]  /*9700*/  IMAD.U32 R3, R3, 0x10000, RZ ;  /* 0x0001000003037824 */ /* 0x004fca00078e00ff */
[----:B------:R-:W-:-:S04]  /*9710*/  FSETP.NEU.FTZ.AND P0, PT, R3, RZ, PT ;  /* 0x000000ff0300720b */ /* 0x000fc80003f1d000 */
[----:B------:R-:W-:-:S05]  /*9720*/  SEL R3, RZ, 0x1, !P0 ;  /* 0x00000001ff037807 */ /* 0x000fca0004000000 */
[----:B------:R0:W-:Y:S01]  /*9730*/  STG.E.U8 desc[UR36][R8.64], R3 ;  /* 0x0000000308007986 */ /* 0x0001e2000c101124 */
[----:B------:R-:W-:Y:S05]  /*9740*/  BRA `(.L_x_723) ;  /* 0x0000000800847947 */ /* 0x000fea0003800000 */
.L_x_732:
[----:B--2---:R-:W-:Y:S01]  /*9750*/  IMAD.U32 R3, R3, 0x10000, RZ ;  /* 0x0001000003037824 */ /* 0x004fe200078e00ff */
[----:B------:R-:W-:-:S03]  /*9760*/  CS2R R6, SRZ ;  /* 0x0000000000067805 */ /* 0x000fc6000001ff00 */
[----:B------:R-:W-:-:S04]  /*9770*/  FMUL.FTZ R3, R3, 1 ;  /* 0x3f80000003037820 */ /* 0x000fc80000410000 */
[----:B------:R-:W0:Y:S02]  /*9780*/  F2F.F64.F32 R4, R3 ;  /* 0x0000000300047310 */ /* 0x000e240000201800 */
[----:B0-----:R0:W-:Y:S01]  /*9790*/  STG.E.128 desc[UR36][R8.64], R4 ;  /* 0x0000000408007986 */ /* 0x0011e2000c101d24 */
[----:B------:R-:W-:Y:S05]  /*97a0*/  BRA `(.L_x_723) ;  /* 0x00000008006c7947 */ /* 0x000fea0003800000 */
.L_x_731:
        /* <DEDUP_REMOVED lines=8> */
[C---:B--2---:R-:W-:Y:S02]  /*9830*/  LOP3.LUT R3, R7.reuse, 0x7fffffff, RZ, 0xc0, !PT ;  /* 0x7fffffff07037812 */ /* 0x044fe400078ec0ff */
        /* <DEDUP_REMOVED lines=12> */
.L_x_736:
[----:B------:R-:W-:Y:S05]  /*9900*/  BSYNC B0 ;  /* 0x0000000000007941 */ /* 0x000fea0003800000 */
.L_x_735:
[----:B------:R-:W-:-:S05]  /*9910*/  LOP3.LUT R5, R0, R5, RZ, 0xfc, !PT ;  /* 0x0000000500057212 */ /* 0x000fca00078efcff */
[----:B------:R0:W-:Y:S01]  /*9920*/  STG.E.U8 desc[UR36][R8.64], R5 ;  /* 0x0000000508007986 */ /* 0x0001e2000c101124 */
[----:B------:R-:W-:Y:S05]  /*9930*/  BRA `(.L_x_723) ;  /* 0x0000000800087947 */ /* 0x000fea0003800000 */
.L_x_734:
[----:B------:R-:W-:Y:S01]  /*9940*/  IMAD.U32 R5, R3, 0x10000, RZ ;  /* 0x0001000003057824 */ /* 0x000fe200078e00ff */
[----:B------:R-:W-:Y:S04]  /*9950*/  BSSY B0, `(.L_x_737) ;  /* 0x000000f000007945 */ /* 0x000fe80003800000 */
[----:B--2---:R-:W-:-:S04]  /*9960*/  LOP3.LUT R3, R5, 0x7fffffff, RZ, 0xc0, !PT ;  /* 0x7fffffff05037812 */ /* 0x004fc800078ec0ff */
        /* <DEDUP_REMOVED lines=10> */
.L_x_738:
[----:B------:R-:W-:Y:S01]  /*9a10*/  IMAD.MOV.U32 R0, RZ, RZ, 0x7f ;  /* 0x0000007fff007424 */ /* 0x000fe200078e00ff */
[----:B------:R-:W-:-:S04]  /*9a20*/  ISETP.GT.U32.AND P0, PT, R3, 0x7f800000, PT ;  /* 0x7f8000000300780c */ /* 0x000fc80003f04070 */
[----:B------:R-:W-:-:S09]  /*9a30*/  SEL R0, R0, 0x7c, P0 ;  /* 0x0000007c00007807 */ /* 0x000fd20000000000 */
.L_x_739:
[----:B------:R-:W-:Y:S05]  /*9a40*/  BSYNC B0 ;  /* 0x0000000000007941 */ /* 0x000fea0003800000 */
.L_x_737:
[----:B------:R-:W-:-:S04]  /*9a50*/  LOP3.LUT R3, R5, 0x80000000, RZ, 0xc0, !PT ;  /* 0x8000000005037812 */ /* 0x000fc800078ec0ff */
[----:B------:R-:W-:-:S04]  /*9a60*/  SHF.R.U32.HI R3, RZ, 0x18, R3 ;  /* 0x00000018ff037819 */ /* 0x000fc80000011603 */
[----:B------:R-:W-:-:S05]  /*9a70*/  LOP3.LUT R3, R0, R3, RZ, 0xfc, !PT ;  /* 0x0000000300037212 */ /* 0x000fca00078efcff */
[----:B------:R0:W-:Y:S01]  /*9a80*/  STG.E.U8 desc[UR36][R8.64], R3 ;  /* 0x0000000308007986 */ /* 0x0001e2000c101124 */
[----:B------:R-:W-:Y:S05]  /*9a90*/  BRA `(.L_x_723) ;  /* 0x0000000400b07947 */ /* 0x000fea0003800000 */
.L_x_733:
[----:B------:R0:W-:Y:S01]  /*9aa0*/  STG.E.U16 desc[UR36][R8.64], R3 ;  /* 0x0000000308007986 */ /* 0x0001e2000c101524 */
[----:B------:R-:W-:Y:S05]  /*9ab0*/  BRA `(.L_x_723) ;  /* 0x0000000400a87947 */ /* 0x000fea0003800000 */
.L_x_730:
        /* <DEDUP_REMOVED lines=8> */
[----:B--2---:R-:W-:-:S06]  /*9b40*/  IMAD.U32 R3, R3, 0x10000, RZ ;  /* 0x0001000003037824 */ /* 0x004fcc00078e00ff */
[----:B------:R-:W0:Y:S02]  /*9b50*/  F2I.FTZ.U32.TRUNC.NTZ R3, R3 ;  /* 0x0000000300037305 */ /* 0x000e24000021f000 */
[----:B0-----:R0:W-:Y:S01]  /*9b60*/  STG.E.U16 desc[UR36][R8.64], R3 ;  /* 0x0000000308007986 */ /* 0x0011e2000c101524 */
[----:B------:R-:W-:Y:S05]  /*9b70*/  BRA `(.L_x_723) ;  /* 0x0000000400787947 */ /* 0x000fea0003800000 */
.L_x_742:
[----:B------:R-:W-:Y:S01]  /*9b80*/  IMAD.U32 R5, R3, 0x10000, RZ ;  /* 0x0001000003057824 */ /* 0x000fe200078e00ff */
[----:B------:R-:W-:Y:S01]  /*9b90*/  BSSY B0, `(.L_x_743) ;  /* 0x0000014000007945 */ /* 0x000fe20003800000 */
[----:B------:R-:W-:-:S03]  /*9ba0*/  IMAD.MOV.U32 R4, RZ, RZ, 0x80 ;  /* 0x00000080ff047424 */ /* 0x000fc600078e00ff */
[----:B--2---:R-:W-:-:S04]  /*9bb0*/  LOP3.LUT R3, R5, 0x7fffffff, RZ, 0xc0, !PT ;  /* 0x7fffffff05037812 */ /* 0x004fc800078ec0ff */
        /* <DEDUP_REMOVED lines=13> */
.L_x_745:
[----:B------:R-:W-:-:S04]  /*9c90*/  LOP3.LUT R3, R5, 0x80000000, RZ, 0xc0, !PT ;  /* 0x8000000005037812 */ /* 0x000fc800078ec0ff */
[----:B------:R-:W-:-:S04]  /*9ca0*/  SHF.R.U32.HI R3, RZ, 0x18, R3 ;  /* 0x00000018ff037819 */ /* 0x000fc80000011603 */
[----:B------:R-:W-:-:S04]  /*9cb0*/  LOP3.LUT R0, R0, R3, RZ, 0xfc, !PT ;  /* 0x0000000300007212 */ /* 0x000fc800078efcff */
[----:B------:R-:W-:-:S07]  /*9cc0*/  PRMT R4, R0, 0x7610, R4 ;  /* 0x0000761000047816 */ /* 0x000fce0000000004 */
.L_x_744:
[----:B------:R-:W-:Y:S05]  /*9cd0*/  BSYNC B0 ;  /* 0x0000000000007941 */ /* 0x000fea0003800000 */
.L_x_743:
[----:B------:R0:W-:Y:S01]  /*9ce0*/  STG.E.U8 desc[UR36][R8.64], R4 ;  /* 0x0000000408007986 */ /* 0x0001e2000c101124 */
[----:B------:R-:W-:Y:S05]  /*9cf0*/  BRA `(.L_x_723) ;  /* 0x0000000400187947 */ /* 0x000fea0003800000 */
.L_x_741:
        /* <DEDUP_REMOVED lines=17> */
.L_x_748:
[----:B------:R-:W-:-:S04]  /*9e10*/  LOP3.LUT R3, R5, 0x80000000, RZ, 0xc0, !PT ;  /* 0x8000000005037812 */ /* 0x000fc800078ec0ff */
[----:B------:R-:W-:-:S04]  /*9e20*/  SHF.R.U32.HI R3, RZ, 0x18, R3 ;  /* 0x00000018ff037819 */ /* 0x000fc80000011603 */
[----:B------:R-:W-:-:S04]  /*9e30*/  LOP3.LUT R0, R0, R3, RZ, 0xfc, !PT ;  /* 0x0000000300007212 */ /* 0x000fc800078efcff */
[----:B------:R-:W-:-:S07]  /*9e40*/  PRMT R4, R0, 0x7610, R4 ;  /* 0x0000761000047816 */ /* 0x000fce0000000004 */
.L_x_747:
[----:B------:R-:W-:Y:S05]  /*9e50*/  BSYNC B0 ;  /* 0x0000000000007941 */ /* 0x000fea0003800000 */
.L_x_746:
[----:B------:R0:W-:Y:S01]  /*9e60*/  STG.E.U8 desc[UR36][R8.64], R4 ;  /* 0x0000000408007986 */ /* 0x0001e2000c101124 */
[----:B------:R-:W-:Y:S05]  /*9e70*/  BRA `(.L_x_723) ;  /* 0x0000000000b87947 */ /* 0x000fea0003800000 */
.L_x_740:
        /* <DEDUP_REMOVED lines=8> */
[----:B--2---:R-:W-:-:S04]  /*9f00*/  LOP3.LUT R3, R5, 0xff, RZ, 0xc0, !PT ;  /* 0x000000ff05037812 */ /* 0x004fc800078ec0ff */
        /* <DEDUP_REMOVED lines=13> */
.L_x_722:
        /* <DEDUP_REMOVED lines=15> */
[----:B0-2---:R-:W-:Y:S05]  /*a0d0*/  CALL.ABS.NOINC R14 ;  /* 0x000000000e007343 */ /* 0x005fea0003c00000 */
.L_x_751:
[----:B------:R-:W-:Y:S05]  /*a0e0*/  BRA `(.L_x_723) ;  /* 0x00000000001c7947 */ /* 0x000fea0003800000 */
.L_x_750:
[----:B------:R-:W-:-:S06]  /*a0f0*/  IMAD.U32 R4, R3, 0x10000, RZ ;  /* 0x0001000003047824 */ /* 0x000fcc00078e00ff */
[----:B------:R-:W0:Y:S02]  /*a100*/  F2I.U64.TRUNC R4, R4 ;  /* 0x0000000400047311 */ /* 0x000e24000020d800 */
[----:B0-----:R0:W-:Y:S01]  /*a110*/  STG.E.64 desc[UR36][R8.64], R4 ;  /* 0x0000000408007986 */ /* 0x0011e2000c101b24 */
[----:B------:R-:W-:Y:S05]  /*a120*/  BRA `(.L_x_723) ;  /* 0x00000000000c7947 */ /* 0x000fea0003800000 */
.L_x_749:
[----:B--2---:R-:W-:-:S06]  /*a130*/  IMAD.U32 R3, R3, 0x10000, RZ ;  /* 0x0001000003037824 */ /* 0x004fcc00078e00ff */
[----:B------:R-:W0:Y:S02]  /*a140*/  F2I.FTZ.U32.TRUNC.NTZ R3, R3 ;  /* 0x0000000300037305 */ /* 0x000e24000021f000 */
[----:B0-----:R0:W-:Y:S02]  /*a150*/  STG.E desc[UR36][R8.64], R3 ;  /* 0x0000000308007986 */ /* 0x0011e4000c101924 */
.L_x_723:
[----:B------:R-:W-:-:S07]  /*a160*/  VIADD R27, R27, 0x80 ;  /* 0x000000801b1b7836 */ /* 0x000fce0000000000 */
.L_x_717:
[----:B------:R-:W-:Y:S05]  /*a170*/  BSYNC B6 ;  /* 0x0000000000067941 */ /* 0x000fea0003800000 */
.L_x_716:
[----:B------:R-:W-:Y:S01]  /*a180*/  ISETP.GE.AND P0, PT, R27, R28, PT ;  /* 0x0000001c1b00720c */ /* 0x000fe20003f06270 */
[----:B------:R-:W-:-:S12]  /*a190*/  BSSY B6, `(.L_x_752) ;  /* 0x00001fc000067945 */ /* 0x000fd80003800000 */
[----:B------:R-:W-:Y:S05]  /*a1a0*/  @P0 BRA `(.L_x_753) ;  /* 0x0000001c00e80947 */ /* 0x000fea0003800000 */
[----:B01-34-:R-:W0:Y:S01]  /*a1b0*/  LDC.64 R8, c[0x0][0x230] ;  /* 0x00008c00ff087b82 */ /* 0x01be220000000a00 */
[----:B------:R-:W-:Y:S01]  /*a1c0*/  IMAD R0, R16, 0x200, R27 ;  /* 0x0000020010007824 */ /* 0x000fe200078e021b */
[----:B------:R-:W-:Y:S01]  /*a1d0*/  PRMT R4, R18, 0x9910, RZ ;  /* 0x0000991012047816 */ /* 0x000fe200000000ff */
[----:B------:R-:W-:Y:S02]  /*a1e0*/  ULDC UR4, c[0x0][0x25c] ;  /* 0x0000970000047ab9 */ /* 0x000fe40000000800 */
[----:B--2---:R-:W-:Y:S02]  /*a1f0*/  IMAD R3, R0, UR4, RZ ;  /* 0x0000000400037c24 */ /* 0x004fe4000f8e02ff */
[----:B------:R-:W-:-:S05]  /*a200*/  IMAD.MOV.U32 R0, RZ, RZ, R4 ;  /* 0x000000ffff007224 */ /* 0x000fca00078e0004 */
        /* <DEDUP_REMOVED lines=12> */
[----:B------:R-:W-:-:S04]  /*a2d0*/  IMAD.U32 R2, R2, 0x10000, RZ ;  /* 0x0001000002027824 */ /* 0x000fc800078e00ff */
[----:B------:R-:W0:Y:S02]  /*a2e0*/  F2I.FTZ.TRUNC.NTZ R3, R2 ;  /* 0x0000000200037305 */ /* 0x000e24000021f100 */
[----:B0-----:R0:W-:Y:S01]  /*a2f0*/  STG.E.U8 desc[UR36][R8.64], R3 ;  /* 0x0000000308007986 */ /* 0x0011e2000c101124 */
[----:B------:R-:W-:Y:S05]  /*a300*/  BRA `(.L_x_759) ;  /* 0x0000000c00947947 */ /* 0x000fea0003800000 */
.L_x_757:
[----:B------:R-:W-:-:S06]  /*a310*/  IMAD.U32 R3, R2, 0x10000, RZ ;  /* 0x0001000002037824 */ /* 0x000fcc00078e00ff */
[----:B------:R-:W0:Y:S02]  /*a320*/  F2I.S64.TRUNC R2, R3 ;  /* 0x0000000300027311 */ /* 0x000e24000020d900 */
[----:B0-----:R0:W-:Y:S01]  /*a330*/  STG.E.U8 desc[UR36][R8.64], R2 ;  /* 0x0000000208007986 */ /* 0x0011e2000c101124 */
[----:B------:R-:W-:Y:S05]  /*a340*/  BRA `(.L_x_759) ;  /* 0x0000000c00847947 */ /* 0x000fea0003800000 */
.L_x_756:
        /* <DEDUP_REMOVED lines=10> */
.L_x_761:
[----:B------:R-:W-:-:S04]  /*a3f0*/  IMAD.U32 R2, R2, 0x10000, RZ ;  /* 0x0001000002027824 */ /* 0x000fc800078e00ff */
[----:B------:R-:W0:Y:S02]  /*a400*/  F2I.FTZ.TRUNC.NTZ R3, R2 ;  /* 0x0000000200037305 */ /* 0x000e24000021f100 */
[----:B0-----:R0:W-:Y:S01]  /*a410*/  STG.E desc[UR36][R8.64], R3 ;  /* 0x0000000308007986 */ /* 0x0011e2000c101924 */
[----:B------:R-:W-:Y:S05]  /*a420*/  BRA `(.L_x_759) ;  /* 0x0000000c004c7947 */ /* 0x000fea0003800000 */
.L_x_760:
[----:B------:R-:W-:-:S04]  /*a430*/  IMAD.U32 R2, R2, 0x10000, RZ ;  /* 0x0001000002027824 */ /* 0x000fc800078e00ff */
[----:B------:R-:W0:Y:S02]  /*a440*/  F2I.FTZ.TRUNC.NTZ R3, R2 ;  /* 0x0000000200037305 */ /* 0x000e24000021f100 */
[----:B0-----:R0:W-:Y:S01]  /*a450*/  STG.E.U16 desc[UR36][R8.64], R3 ;  /* 0x0000000308007986 */ /* 0x0011e2000c101524 */
[----:B------:R-:W-:Y:S05]  /*a460*/  BRA `(.L_x_759) ;  /* 0x0000000c003c7947 */ /* 0x000fea0003800000 */
.L_x_755:
        /* <DEDUP_REMOVED lines=9> */
.L_x_763:
[----:B------:R-:W-:-:S05]  /*a500*/  IMAD.U32 R0, R2, 0x10000, RZ ;  /* 0x0001000002007824 */ /* 0x000fca00078e00ff */
[----:B------:R-:W-:-:S05]  /*a510*/  F2FP.F16.F32.PACK_AB R0, RZ, R0 ;  /* 0x00000000ff00723e */ /* 0x000fca00000000ff */
[----:B------:R0:W-:Y:S01]  /*a520*/  STG.E.U16 desc[UR36][R8.64], R0 ;  /* 0x0000000008007986 */ /* 0x0001e2000c101524 */
[----:B------:R-:W-:Y:S05]  /*a530*/  BRA `(.L_x_759) ;  /* 0x0000000c00087947 */ /* 0x000fea0003800000 */
.L_x_762:
        /* <DEDUP_REMOVED lines=10> */
.L_x_765:
[----:B------:R-:W-:-:S05]  /*a5e0*/  IMAD.U32 R2, R2, 0x10000, RZ ;  /* 0x0001000002027824 */ /* 0x000fca00078e00ff */
[----:B------:R-:W-:-:S04]  /*a5f0*/  F2FP.F16.F32.PACK_AB R3, RZ, R2 ;  /* 0x00000002ff03723e */ /* 0x000fc800000000ff */
[----:B------:R-:W-:-:S05]  /*a600*/  PRMT R3, R3, 0x5410, RZ ;  /* 0x0000541003037816 */ /* 0x000fca00000000ff */
[----:B------:R0:W-:Y:S01]  /*a610*/  STG.E desc[UR36][R8.64], R3 ;  /* 0x0000000308007986 */ /* 0x0001e2000c101924 */
[----:B------:R-:W-:Y:S05]  /*a620*/  BRA `(.L_x_759) ;  /* 0x0000000800cc7947 */ /* 0x000fea0003800000 */
.L_x_764:
[----:B------:R-:W-:-:S04]  /*a630*/  IMAD.U32 R2, R2, 0x10000, RZ ;  /* 0x0001000002027824 */ /* 0x000fc800078e00ff */
[----:B------:R-:W-:-:S06]  /*a640*/  FMUL.FTZ R2, R2, 1 ;  /* 0x3f80000002027820 */ /* 0x000fcc0000410000 */
[----:B------:R-:W0:Y:S02]  /*a650*/  F2F.F64.F32 R2, R2 ;  /* 0x0000000200027310 */ /* 0x000e240000201800 */
[----:B0-----:R0:W-:Y:S01]  /*a660*/  STG.E.64 desc[UR36][R8.64], R2 ;  /* 0x0000000208007986 */ /* 0x0011e2000c101b24 */
[----:B------:R-:W-:Y:S05]  /*a670*/  BRA `(.L_x_759) ;  /* 0x0000000800b87947 */ /* 0x000fea0003800000 */
.L_x_754:
        /* <DEDUP_REMOVED lines=13> */
.L_x_768:
[----:B------:R-:W-:Y:S01]  /*a750*/  IMAD.U32 R2, R2, 0x10000, RZ ;  /* 0x0001000002027824 */ /* 0x000fe200078e00ff */
[----:B------:R-:W-:-:S03]  /*a760*/  CS2R R6, SRZ ;  /* 0x0000000000067805 */ /* 0x000fc6000001ff00 */
[----:B------:R-:W-:-:S04]  /*a770*/  FMUL.FTZ R2, R2, 1 ;  /* 0x3f80000002027820 */ /* 0x000fc80000410000 */
[----:B------:R-:W0:Y:S02]  /*a780*/  F2F.F64.F32 R4, R2 ;  /* 0x0000000200047310 */ /* 0x000e240000201800 */
[----:B0-----:R0:W-:Y:S01]  /*a790*/  STG.E.128 desc[UR36][R8.64], R4 ;  /* 0x0000000408007986 */ /* 0x0011e2000c101d24 */
[----:B------:R-:W-:Y:S05]  /*a7a0*/  BRA `(.L_x_759) ;  /* 0x00000008006c7947 */ /* 0x000fea0003800000 */
.L_x_767:
        /* <DEDUP_REMOVED lines=21> */
.L_x_772:
[----:B------:R-:W-:Y:S05]  /*a900*/  BSYNC B0 ;  /* 0x0000000000007941 */ /* 0x000fea0003800000 */
.L_x_771:
[----:B------:R-:W-:-:S05]  /*a910*/  LOP3.LUT R3, R0, R3, RZ, 0xfc, !PT ;  /* 0x0000000300037212 */ /* 0x000fca00078efcff */
[----:B------:R0:W-:Y:S01]  /*a920*/  STG.E.U8 desc[UR36][R8.64], R3 ;  /* 0x0000000308007986 */ /* 0x0001e2000c101124 */
[----:B------:R-:W-:Y:S05]  /*a930*/  BRA `(.L_x_759) ;  /* 0x0000000800087947 */ /* 0x000fea0003800000 */
.L_x_770:
        /* <DEDUP_REMOVED lines=13> */
.L_x_774:
[----:B------:R-:W-:Y:S01]  /*aa10*/  IMAD.MOV.U32 R0, RZ, RZ, 0x7f ;  /* 0x0000007fff007424 */ /* 0x000fe200078e00ff */
[----:B------:R-:W-:-:S04]  /*aa20*/  ISETP.GT.U32.AND P0, PT, R2, 0x7f800000, PT ;  /* 0x7f8000000200780c */ /* 0x000fc80003f04070 */
[----:B------:R-:W-:-:S09]  /*aa30*/  SEL R0, R0, 0x7c, P0 ;  /* 0x0000007c00007807 */ /* 0x000fd20000000000 */
.L_x_775:
[----:B------:R-:W-:Y:S05]  /*aa40*/  BSYNC B0 ;  /* 0x0000000000007941 */ /* 0x000fea0003800000 */
.L_x_773:
[----:B------:R-:W-:-:S04]  /*aa50*/  LOP3.LUT R2, R3, 0x80000000, RZ, 0xc0, !PT ;  /* 0x8000000003027812 */ /* 0x000fc800078ec0ff */
[----:B------:R-:W-:-:S04]  /*aa60*/  SHF.R.U32.HI R3, RZ, 0x18, R2 ;  /* 0x00000018ff037819 */ /* 0x000fc80000011602 */
[----:B------:R-:W-:-:S05]  /*aa70*/  LOP3.LUT R3, R0, R3, RZ, 0xfc, !PT ;  /* 0x0000000300037212 */ /* 0x000fca00078efcff */
[----:B------:R0:W-:Y:S01]  /*aa80*/  STG.E.U8 desc[UR36][R8.64], R3 ;  /* 0x0000000308007986 */ /* 0x0001e2000c101124 */
[----:B------:R-:W-:Y:S05]  /*aa90*/  BRA `(.L_x_759) ;  /* 0x0000000400b07947 */ /* 0x000fea0003800000 */
.L_x_769:
[----:B------:R0:W-:Y:S01]  /*aaa0*/  STG.E.U16 desc[UR36][R8.64], R2 ;  /* 0x0000000208007986 */ /* 0x0001e2000c101524 */
[----:B------:R-:W-:Y:S05]  /*aab0*/  BRA `(.L_x_759) ;  /* 0x0000000400a87947 */ /* 0x000fea0003800000 */
.L_x_766:
        /* <DEDUP_REMOVED lines=12> */
.L_x_778:
        /* <DEDUP_REMOVED lines=17> */
.L_x_781:
[----:B------:R-:W-:-:S04]  /*ac90*/  LOP3.LUT R2, R3, 0x80000000, RZ, 0xc0, !PT ;  /* 0x8000000003027812 */ /* 0x000fc800078ec0ff */
[----:B------:R-:W-:-:S04]  /*aca0*/  SHF.R.U32.HI R3, RZ, 0x18, R2 ;  /* 0x00000018ff037819 */ /* 0x000fc80000011602 */
[----:B------:R-:W-:-:S04]  /*acb0*/  LOP3.LUT R0, R0, R3, RZ, 0xfc, !PT ;  /* 0x0000000300007212 */ /* 0x000fc800078efcff */
[----:B------:R-:W-:-:S07]  /*acc0*/  PRMT R4, R0, 0x7610, R4 ;  /* 0x0000761000047816 */ /* 0x000fce0000000004 */
.L_x_780:
[----:B------:R-:W-:Y:S05]  /*acd0*/  BSYNC B0 ;  /* 0x0000000000007941 */ /* 0x000fea0003800000 */
.L_x_779:
[----:B------:R3:W-:Y:S01]  /*ace0*/  STG.E.U8 desc[UR36][R8.64], R4 ;  /* 0x0000000408007986 */ /* 0x0007e2000c101124 */
[----:B------:R-:W-:Y:S05]  /*acf0*/  BRA `(.L_x_759) ;  /* 0x0000000400187947 */ /* 0x000fea0003800000 */
.L_x_777:
        /* <DEDUP_REMOVED lines=17> */
.L_x_784:
[----:B------:R-:W-:-:S04]  /*ae10*/  LOP3.LUT R2, R3, 0x80000000, RZ, 0xc0, !PT ;  /* 0x8000000003027812 */ /* 0x000fc800078ec0ff */
[----:B------:R-:W-:-:S04]  /*ae20*/  SHF.R.U32.HI R3, RZ, 0x18, R2 ;  /* 0x00000018ff037819 */ /* 0x000fc80000011602 */
[----:B------:R-:W-:-:S04]  /*ae30*/  LOP3.LUT R0, R0, R3, RZ, 0xfc, !PT ;  /* 0x0000000300007212 */ /* 0x000fc800078efcff */
[----:B------:R-:W-:-:S07]  /*ae40*/  PRMT R4, R0, 0x7610, R4 ;  /* 0x0000761000047816 */ /* 0x000fce0000000004 */
.L_x_783:
[----:B------:R-:W-:Y:S05]  /*ae50*/  BSYNC B0 ;  /* 0x0000000000007941 */ /* 0x000fea0003800000 */
.L_x_782:
[----:B------:R0:W-:Y:S01]  /*ae60*/  STG.E.U8 desc[UR36][R8.64], R4 ;  /* 0x0000000408007986 */ /* 0x0001e2000c101124 */
[----:B------:R-:W-:Y:S05]  /*ae70*/  BRA `(.L_x_759) ;  /* 0x0000000000b87947 */ /* 0x000fea0003800000 */
.L_x_776:
        /* <DEDUP_REMOVED lines=22> */
.L_x_758:
        /* <DEDUP_REMOVED lines=16> */
.L_x_787:
[----:B------:R-:W-:Y:S05]  /*b0e0*/  BRA `(.L_x_759) ;  /* 0x00000000001c7947 */ /* 0x000fea0003800000 */
.L_x_786:
[----:B------:R-:W-:-:S06]  /*b0f0*/  IMAD.U32 R2, R2, 0x10000, RZ ;  /* 0x0001000002027824 */ /* 0x000fcc00078e00ff */
[----:B------:R-:W0:Y:S02]  /*b100*/  F2I.U64.TRUNC R2, R2 ;  /* 0x0000000200027311 */ /* 0x000e24000020d800 */
[----:B0-----:R1:W-:Y:S01]  /*b110*/  STG.E.64 desc[UR36][R8.64], R2 ;  /* 0x0000000208007986 */ /* 0x0013e2000c101b24 */
[----:B------:R-:W-:Y:S05]  /*b120*/  BRA `(.L_x_759) ;  /* 0x00000000000c7947 */ /* 0x000fea0003800000 */
.L_x_785:
[----:B------:R-:W-:-:S04]  /*b130*/  IMAD.U32 R2, R2, 0x10000, RZ ;  /* 0x0001000002027824 */ /* 0x000fc800078e00ff */
[----:B------:R-:W0:Y:S02]  /*b140*/  F2I.FTZ.U32.TRUNC.NTZ R3, R2 ;  /* 0x0000000200037305 */ /* 0x000e24000021f000 */
[----:B0-----:R0:W-:Y:S02]  /*b150*/  STG.E desc[UR36][R8.64], R3 ;  /* 0x0000000308007986 */ /* 0x0011e4000c101924 */
.L_x_759:
[----:B------:R-:W-:-:S05]  /*b160*/  VIADD R27, R27, 0x80 ;  /* 0x000000801b1b7836 */ /* 0x000fca0000000000 */
[----:B------:R-:W-:-:S13]  /*b170*/  ISETP.GE.AND P0, PT, R27, R28, PT ;  /* 0x0000001c1b00720c */ /* 0x000fda0003f06270 */
[----:B------:R-:W-:Y:S05]  /*b180*/  @P0 BRA `(.L_x_753) ;  /* 0x0000000c00f00947 */ /* 0x000fea0003800000 */
[----:B012-4-:R-:W0:Y:S01]  /*b190*/  LDC.64 R2, c[0x0][0x230] ;  /* 0x00008c00ff027b82 */ /* 0x017e220000000a00 */
[----:B------:R-:W-:Y:S01]  /*b1a0*/  IMAD R0, R16, 0x200, R27 ;  /* 0x0000020010007824 */ /* 0x000fe200078e021b */
[----:B---3--:R-:W-:Y:S01]  /*b1b0*/  PRMT R4, R18, 0x9910, RZ ;  /* 0x0000991012047816 */ /* 0x008fe200000000ff */
[----:B------:R-:W-:Y:S02]  /*b1c0*/  ULDC UR4, c[0x0][0x25c] ;  /* 0x0000970000047ab9 */ /* 0x000fe40000000800 */
[----:B------:R-:W-:Y:S02]  /*b1d0*/  IMAD R5, R0, UR4, RZ ;  /* 0x0000000400057c24 */ /* 0x000fe4000f8e02ff */
        /* <DEDUP_REMOVED lines=17> */
.L_x_791:
[----:B------:R-:W-:-:S06]  /*b2f0*/  IMAD.U32 R5, R17, 0x10000, RZ ;  /* 0x0001000011057824 */ /* 0x000fcc00078e00ff */
[----:B------:R-:W0:Y:S02]  /*b300*/  F2I.S64.TRUNC R4, R5 ;  /* 0x0000000500047311 */ /* 0x000e24000020d900 */
[----:B0-----:R0:W-:Y:S01]  /*b310*/  STG.E.U8 desc[UR36][R2.64], R4 ;  /* 0x0000000402007986 */ /* 0x0011e2000c101124 */
[----:B------:R-:W-:Y:S05]  /*b320*/  BRA `(.L_x_793) ;  /* 0x0000000c00847947 */ /* 0x000fea0003800000 */
.L_x_790:
        /* <DEDUP_REMOVED lines=10> */
.L_x_795:
[----:B------:R-:W-:-:S06]  /*b3d0*/  IMAD.U32 R17, R17, 0x10000, RZ ;  /* 0x0001000011117824 */ /* 0x000fcc00078e00ff */
[----:B------:R-:W0:Y:S02]  /*b3e0*/  F2I.FTZ.TRUNC.NTZ R17, R17 ;  /* 0x0000001100117305 */ /* 0x000e24000021f100 */
[----:B0-----:R0:W-:Y:S01]  /*b3f0*/  STG.E desc[UR36][R2.64], R17 ;  /* 0x0000001102007986 */ /* 0x0011e2000c101924 */
[----:B------:R-:W-:Y:S05]  /*b400*/  BRA `(.L_x_793) ;  /* 0x0000000c004c7947 */ /* 0x000fea0003800000 */
.L_x_794:
[----:B------:R-:W-:-:S06]  /*b410*/  IMAD.U32 R17, R17, 0x10000, RZ ;  /* 0x0001000011117824 */ /* 0x000fcc00078e00ff */
[----:B------:R-:W0:Y:S02]  /*b420*/  F2I.FTZ.TRUNC.NTZ R17, R17 ;  /* 0x0000001100117305 */ /* 0x000e24000021f100 */
[----:B0-----:R0:W-:Y:S01]  /*b430*/  STG.E.U16 desc[UR36][R2.64], R17 ;  /* 0x0000001102007986 */ /* 0x0011e2000c101524 */
[----:B------:R-:W-:Y:S05]  /*b440*/  BRA `(.L_x_793) ;  /* 0x0000000c003c7947 */ /* 0x000fea0003800000 */
.L_x_789:
        /* <DEDUP_REMOVED lines=9> */
.L_x_797:
[----:B------:R-:W-:-:S05]  /*b4e0*/  IMAD.U32 R0, R17, 0x10000, RZ ;  /* 0x0001000011007824 */ /* 0x000fca00078e00ff */
[----:B------:R-:W-:-:S05]  /*b4f0*/  F2FP.F16.F32.PACK_AB R0, RZ, R0 ;  /* 0x00000000ff00723e */ /* 0x000fca00000000ff */
[----:B------:R4:W-:Y:S01]  /*b500*/  STG.E.U16 desc[UR36][R2.64], R0 ;  /* 0x0000000002007986 */ /* 0x0009e2000c101524 */
[----:B------:R-:W-:Y:S05]  /*b510*/  BRA `(.L_x_793) ;  /* 0x0000000c00087947 */ /* 0x000fea0003800000 */
.L_x_796:
        /* <DEDUP_REMOVED lines=10> */
.L_x_799:
[----:B------:R-:W-:-:S05]  /*b5c0*/  IMAD.U32 R17, R17, 0x10000, RZ ;  /* 0x0001000011117824 */ /* 0x000fca00078e00ff */
[----:B------:R-:W-:-:S04]  /*b5d0*/  F2FP.F16.F32.PACK_AB R5, RZ, R17 ;  /* 0x00000011ff05723e */ /* 0x000fc800000000ff */
[----:B------:R-:W-:-:S05]  /*b5e0*/  PRMT R5, R5, 0x5410, RZ ;  /* 0x0000541005057816 */ /* 0x000fca00000000ff */
[----:B------:R1:W-:Y:S01]  /*b5f0*/  STG.E desc[UR36][R2.64], R5 ;  /* 0x0000000502007986 */ /* 0x0003e2000c101924 */
[----:B------:R-:W-:Y:S05]  /*b600*/  BRA `(.L_x_793) ;  /* 0x0000000800cc7947 */ /* 0x000fea0003800000 */
.L_x_798:
[----:B------:R-:W-:-:S04]  /*b610*/  IMAD.U32 R4, R17, 0x10000, RZ ;  /* 0x0001000011047824 */ /* 0x000fc800078e00ff */
[----:B------:R-:W-:-:S06]  /*b620*/  FMUL.FTZ R4, R4, 1 ;  /* 0x3f80000004047820 */ /* 0x000fcc0000410000 */
[----:B------:R-:W0:Y:S02]  /*b630*/  F2F.F64.F32 R4, R4 ;  /* 0x0000000400047310 */ /* 0x000e240000201800 */
[----:B0-----:R2:W-:Y:S01]  /*b640*/  STG.E.64 desc[UR36][R2.64], R4 ;  /* 0x0000000402007986 */ /* 0x0015e2000c101b24 */
[----:B------:R-:W-:Y:S05]  /*b650*/  BRA `(.L_x_793) ;  /* 0x0000000800b87947 */ /* 0x000fea0003800000 */
.L_x_788:
        /* <DEDUP_REMOVED lines=13> */
.L_x_802:
[----:B------:R-:W-:Y:S01]  /*b730*/  IMAD.U32 R17, R17, 0x10000, RZ ;  /* 0x0001000011117824 */ /* 0x000fe200078e00ff */
[----:B------:R-:W-:-:S03]  /*b740*/  CS2R R6, SRZ ;  /* 0x0000000000067805 */ /* 0x000fc6000001ff00 */
[----:B------:R-:W-:-:S06]  /*b750*/  FMUL.FTZ R4, R17, 1 ;  /* 0x3f80000011047820 */ /* 0x000fcc0000410000 */
[----:B------:R-:W0:Y:S02]  /*b760*/  F2F.F64.F32 R4, R4 ;  /* 0x0000000400047310 */ /* 0x000e240000201800 */
[----:B0-----:R0:W-:Y:S01]  /*b770*/  STG.E.128 desc[UR36][R2.64], R4 ;  /* 0x0000000402007986 */ /* 0x0011e2000c101d24 */
[----:B------:R-:W-:Y:S05]  /*b780*/  BRA `(.L_x_793) ;  /* 0x00000008006c7947 */ /* 0x000fea0003800000 */
.L_x_801:
        /* <DEDUP_REMOVED lines=21> */
.L_x_806:
[----:B------:R-:W-:Y:S05]  /*b8e0*/  BSYNC B0 ;  /* 0x0000000000007941 */ /* 0x000fea0003800000 */
.L_x_805:
[----:B------:R-:W-:-:S05]  /*b8f0*/  LOP3.LUT R5, R0, R5, RZ, 0xfc, !PT ;  /* 0x0000000500057212 */ /* 0x000fca00078efcff */
[----:B------:R0:W-:Y:S01]  /*b900*/  STG.E.U8 desc[UR36][R2.64], R5 ;  /* 0x0000000502007986 */ /* 0x0001e2000c101124 */
[----:B------:R-:W-:Y:S05]  /*b910*/  BRA `(.L_x_793) ;  /* 0x0000000800087947 */ /* 0x000fea0003800000 */
.L_x_804:
        /* <DEDUP_REMOVED lines=13> */
.L_x_808:
[----:B------:R-:W-:Y:S01]  /*b9f0*/  IMAD.MOV.U32 R0, RZ, RZ, 0x7f ;  /* 0x0000007fff007424 */ /* 0x000fe200078e00ff */
[----:B------:R-:W-:-:S04]  /*ba00*/  ISETP.GT.U32.AND P0, PT, R4, 0x7f800000, PT ;  /* 0x7f8000000400780c */ /* 0x000fc80003f04070 */
[----:B------:R-:W-:-:S09]  /*ba10*/  SEL R0, R0, 0x7c, P0 ;  /* 0x0000007c00007807 */ /* 0x000fd20000000000 */
.L_x_809:
[----:B------:R-:W-:Y:S05]  /*ba20*/  BSYNC B0 ;  /* 0x0000000000007941 */ /* 0x000fea0003800000 */
.L_x_807:
[----:B------:R-:W-:-:S04]  /*ba30*/  LOP3.LUT R4, R17, 0x80000000, RZ, 0xc0, !PT ;  /* 0x8000000011047812 */ /* 0x000fc800078ec0ff */
[----:B------:R-:W-:-:S04]  /*ba40*/  SHF.R.U32.HI R5, RZ, 0x18, R4 ;  /* 0x00000018ff057819 */ /* 0x000fc80000011604 */
[----:B------:R-:W-:-:S05]  /*ba50*/  LOP3.LUT R5, R0, R5, RZ, 0xfc, !PT ;  /* 0x0000000500057212 */ /* 0x000fca00078efcff */
[----:B------:R0:W-:Y:S01]  /*ba60*/  STG.E.U8 desc[UR36][R2.64], R5 ;  /* 0x0000000502007986 */ /* 0x0001e2000c101124 */
[----:B------:R-:W-:Y:S05]  /*ba70*/  BRA `(.L_x_793) ;  /* 0x0000000400b07947 */ /* 0x000fea0003800000 */
.L_x_803:
[----:B------:R0:W-:Y:S01]  /*ba80*/  STG.E.U16 desc[UR36][R2.64], R17 ;  /* 0x0000001102007986 */ /* 0x0001e2000c101524 */
[----:B------:R-:W-:Y:S05]  /*ba90*/  BRA `(.L_x_793) ;  /* 0x0000000400a87947 */ /* 0x000fea0003800000 */
.L_x_800:
        /* <DEDUP_REMOVED lines=12> */
.L_x_812:
        /* <DEDUP_REMOVED lines=13> */
[----:B------:R-:W-:-:S05]  /*bc30*/  FADD.FTZ R0, R5, 8192 ;  /* 0x4600000005007421 */ /* 0x000fca0000010000 */
[----:B------:R-:W-:Y:S02]  /*bc40*/  LOP3.LUT P0, R4, R0, 0xff, RZ, 0xc0, !PT ;  /* 0x000000ff00047812 */ /* 0x000fe4000780c0ff */
[----:B------:R-:W-:-:S11]  /*bc50*/  PRMT R0, RZ, 0x7610, R0 ;  /* 0x00007610ff007816 */ /* 0x000fd60000000000 */
[----:B------:R-:W-:Y:S05]  /*bc60*/  @!P0 BRA `(.L_x_814) ;  /* 0x0000000000108947 */ /* 0x000fea0003800000 */
.L_x_815:
[----:B------:R-:W-:-:S04]  /*bc70*/  LOP3.LUT R0, R17, 0x80000000, RZ, 0xc0, !PT ;  /* 0x8000000011007812 */ /* 0x000fc800078ec0ff */
[----:B------:R-:W-:-:S04]  /*bc80*/  SHF.R.U32.HI R5, RZ, 0x18, R0 ;  /* 0x00000018ff057819 */ /* 0x000fc80000011600 */
[----:B------:R-:W-:-:S04]  /*bc90*/  LOP3.LUT R4, R4, R5, RZ, 0xfc, !PT ;  /* 0x0000000504047212 */ /* 0x000fc800078efcff */
[----:B------:R-:W-:-:S07]  /*bca0*/  PRMT R0, R4, 0x7610, R0 ;  /* 0x0000761004007816 */ /* 0x000fce0000000000 */
.L_x_814:
[----:B------:R-:W-:Y:S05]  /*bcb0*/  BSYNC B0 ;  /* 0x0000000000007941 */ /* 0x000fea0003800000 */
.L_x_813:
[----:B------:R0:W-:Y:S01]  /*bcc0*/  STG.E.U8 desc[UR36][R2.64], R0 ;  /* 0x0000000002007986 */ /* 0x0001e2000c101124 */
[----:B------:R-:W-:Y:S05]  /*bcd0*/  BRA `(.L_x_793) ;  /* 0x0000000400187947 */ /* 0x000fea0003800000 */
.L_x_811:
        /* <DEDUP_REMOVED lines=17> */
.L_x_818:
[----:B------:R-:W-:-:S04]  /*bdf0*/  LOP3.LUT R0, R17, 0x80000000, RZ, 0xc0, !PT ;  /* 0x8000000011007812 */ /* 0x000fc800078ec0ff */
[----:B------:R-:W-:-:S04]  /*be00*/  SHF.R.U32.HI R5, RZ, 0x18, R0 ;  /* 0x00000018ff057819 */ /* 0x000fc80000011600 */
[----:B------:R-:W-:-:S04]  /*be10*/  LOP3.LUT R4, R4, R5, RZ, 0xfc, !PT ;  /* 0x0000000504047212 */ /* 0x000fc800078efcff */
[----:B------:R-:W-:-:S07]  /*be20*/  PRMT R0, R4, 0x7610, R0 ;  /* 0x0000761004007816 */ /* 0x000fce0000000000 */
.L_x_817:
[----:B------:R-:W-:Y:S05]  /*be30*/  BSYNC B0 ;  /* 0x0000000000007941 */ /* 0x000fea0003800000 */
.L_x_816:
[----:B------:R0:W-:Y:S01]  /*be40*/  STG.E.U8 desc[UR36][R2.64], R0 ;  /* 0x0000000002007986 */ /* 0x0001e2000c101124 */
[----:B------:R-:W-:Y:S05]  /*be50*/  BRA `(.L_x_793) ;  /* 0x0000000000b87947 */ /* 0x000fea0003800000 */
.L_x_810:
[----:B------:R-:W-:-:S13]  /*be60*/  ISETP.NE.AND P0, PT, R0, 0x1c, PT ;  /* 0x0000001c0000780c */ /* 0x000fda0003f05270 */
[----:B------:R-:W-:Y:S05]  /*be70*/  @!P0 BRA `(.L_x_819) ;  /* 0x0000000000a48947 */ /* 0x000fea0003800000 */
[----:B------:R-:W-:-:S13]  /*be80*/  ISETP.NE.AND P0, PT, R0, 0x1d, PT ;  /* 0x0000001d0000780c */ /* 0x000fda0003f05270 */
[----:B------:R-:W-:Y:S05]  /*be90*/  @!P0 BRA `(.L_x_820) ;  /* 0x00000000008c8947 */ /* 0x000fea0003800000 */
[----:B------:R-:W-:-:S13]  /*bea0*/  ISETP.NE.AND P0, PT, R0, 0x2c, PT ;  /* 0x0000002c0000780c */ /* 0x000fda0003f05270 */
[----:B------:R-:W-:Y:S05]  /*beb0*/  @P0 BRA `(.L_x_792) ;  /* 0x0000000000400947 */ /* 0x000fea0003800000 */
[----:B------:R-:W-:Y:S02]  /*bec0*/  IMAD.U32 R17, R17, 0x10000, RZ ;  /* 0x0001000011117824 */ /* 0x000fe400078e00ff */
[----:B------:R-:W-:-:S03]  /*bed0*/  IMAD.MOV.U32 R5, RZ, RZ, 0xff ;  /* 0x000000ffff057424 */ /* 0x000fc600078e00ff */
[----:B------:R-:W-:-:S04]  /*bee0*/  SHF.R.U32.HI R6, RZ, 0x17, R17 ;  /* 0x00000017ff067819 */ /* 0x000fc80000011611 */
[----:B------:R-:W-:-:S04]  /*bef0*/  LOP3.LUT R4, R6, 0xff, RZ, 0xc0, !PT ;  /* 0x000000ff06047812 */ /* 0x000fc800078ec0ff */
[----:B------:R-:W-:-:S13]  /*bf00*/  ISETP.NE.AND P2, PT, R4, 0xff, PT ;  /* 0x000000ff0400780c */ /* 0x000fda0003f45270 */
[--C-:B------:R-:W-:Y:S02]  /*bf10*/  @P2 SHF.R.U32.HI R0, RZ, 0x16, R17.reuse ;  /* 0x00000016ff002819 */ /* 0x100fe40000011611 */
[----:B------:R-:W-:Y:S02]  /*bf20*/  @P2 LOP3.LUT P0, RZ, R4, 0x3fffff, R17, 0xf8, !PT ;  /* 0x003fffff04ff2812 */ /* 0x000fe4000780f811 */
        /* <DEDUP_REMOVED lines=9> */
.L_x_792:
        /* <DEDUP_REMOVED lines=16> */
.L_x_821:
[----:B------:R-:W-:Y:S05]  /*c0c0*/  BRA `(.L_x_793) ;  /* 0x00000000001c7947 */ /* 0x000fea0003800000 */
.L_x_820:
[----:B------:R-:W-:-:S06]  /*c0d0*/  IMAD.U32 R4, R17, 0x10000, RZ ;  /* 0x0001000011047824 */ /* 0x000fcc00078e00ff */
[----:B------:R-:W0:Y:S02]  /*c0e0*/  F2I.U64.TRUNC R4, R4 ;  /* 0x0000000400047311 */ /* 0x000e24000020d800 */
[----:B0-----:R0:W-:Y:S01]  /*c0f0*/  STG.E.64 desc[UR36][R2.64], R4 ;  /* 0x0000000402007986 */ /* 0x0011e2000c101b24 */
[----:B------:R-:W-:Y:S05]  /*c100*/  BRA `(.L_x_793) ;  /* 0x00000000000c7947 */ /* 0x000fea0003800000 */
.L_x_819:
[----:B------:R-:W-:-:S06]  /*c110*/  IMAD.U32 R17, R17, 0x10000, RZ ;  /* 0x0001000011117824 */ /* 0x000fcc00078e00ff */
[----:B------:R-:W0:Y:S02]  /*c120*/  F2I.FTZ.U32.TRUNC.NTZ R17, R17 ;  /* 0x0000001100117305 */ /* 0x000e24000021f000 */
[----:B0-----:R0:W-:Y:S02]  /*c130*/  STG.E desc[UR36][R2.64], R17 ;  /* 0x0000001102007986 */ /* 0x0011e4000c101924 */
.L_x_793:
[----:B------:R-:W-:-:S07]  /*c140*/  VIADD R27, R27, 0x80 ;  /* 0x000000801b1b7836 */ /* 0x000fce0000000000 */
.L_x_753:
[----:B------:R-:W-:Y:S05]  /*c150*/  BSYNC B6 ;  /* 0x0000000000067941 */ /* 0x000fea0003800000 */
.L_x_752:
[----:B------:R-:W-:-:S13]  /*c160*/  ISETP.GE.AND P0, PT, R27, R28, PT ;  /* 0x0000001c1b00720c */ /* 0x000fda0003f06270 */
[----:B------:R-:W-:Y:S05]  /*c170*/  @P0 EXIT ;  /* 0x000000000000094d */ /* 0x000fea0003800000 */
[----:B01234-:R-:W0:Y:S01]  /*c180*/  LDC.64 R2, c[0x0][0x230] ;  /* 0x00008c00ff027b82 */ /* 0x01fe220000000a00 */
        /* <DEDUP_REMOVED lines=20> */
.L_x_825:
[----:B------:R-:W-:-:S06]  /*c2d0*/  IMAD.U32 R5, R19, 0x10000, RZ ;  /* 0x0001000013057824 */ /* 0x000fcc00078e00ff */
[----:B------:R-:W0:Y:S02]  /*c2e0*/  F2I.S64.TRUNC R4, R5 ;  /* 0x0000000500047311 */ /* 0x000e24000020d900 */
[----:B0-----:R-:W-:Y:S01]  /*c2f0*/  STG.E.U8 desc[UR36][R2.64], R4 ;  /* 0x0000000402007986 */ /* 0x001fe2000c101124 */
[----:B------:R-:W-:Y:S05]  /*c300*/  EXIT ;  /* 0x000000000000794d */ /* 0x000fea0003800000 */
.L_x_824:
        /* <DEDUP_REMOVED lines=10> */
.L_x_828:
[----:B------:R-:W-:-:S06]  /*c3b0*/  IMAD.U32 R19, R19, 0x10000, RZ ;  /* 0x0001000013137824 */ /* 0x000fcc00078e00ff */
[----:B------:R-:W0:Y:S02]  /*c3c0*/  F2I.FTZ.TRUNC.NTZ R19, R19 ;  /* 0x0000001300137305 */ /* 0x000e24000021f100 */
[----:B0-----:R-:W-:Y:S01]  /*c3d0*/  STG.E desc[UR36][R2.64], R19 ;  /* 0x0000001302007986 */ /* 0x001fe2000c101924 */
[----:B------:R-:W-:Y:S05]  /*c3e0*/  EXIT ;  /* 0x000000000000794d */ /* 0x000fea0003800000 */
.L_x_827:
[----:B------:R-:W-:-:S06]  /*c3f0*/  IMAD.U32 R19, R19, 0x10000, RZ ;  /* 0x0001000013137824 */ /* 0x000fcc00078e00ff */
[----:B------:R-:W0:Y:S02]  /*c400*/  F2I.FTZ.TRUNC.NTZ R19, R19 ;  /* 0x0000001300137305 */ /* 0x000e24000021f100 */
[----:B0-----:R-:W-:Y:S01]  /*c410*/  STG.E.U16 desc[UR36][R2.64], R19 ;  /* 0x0000001302007986 */ /* 0x001fe2000c101524 */
[----:B------:R-:W-:Y:S05]  /*c420*/  EXIT ;  /* 0x000000000000794d */ /* 0x000fea0003800000 */
.L_x_823:
        /* <DEDUP_REMOVED lines=9> */
.L_x_830:
[----:B------:R-:W-:-:S05]  /*c4c0*/  IMAD.U32 R0, R19, 0x10000, RZ ;  /* 0x0001000013007824 */ /* 0x000fca00078e00ff */
[----:B------:R-:W-:-:S05]  /*c4d0*/  F2FP.F16.F32.PACK_AB R0, RZ, R0 ;  /* 0x00000000ff00723e */ /* 0x000fca00000000ff */
[----:B------:R-:W-:Y:S01]  /*c4e0*/  STG.E.U16 desc[UR36][R2.64], R0 ;  /* 0x0000000002007986 */ /* 0x000fe2000c101524 */
[----:B------:R-:W-:Y:S05]  /*c4f0*/  EXIT ;  /* 0x000000000000794d */ /* 0x000fea0003800000 */
.L_x_829:
        /* <DEDUP_REMOVED lines=10> */
.L_x_832:
[----:B------:R-:W-:-:S05]  /*c5a0*/  IMAD.U32 R19, R19, 0x10000, RZ ;  /* 0x0001000013137824 */ /* 0x000fca00078e00ff */
[----:B------:R-:W-:-:S04]  /*c5b0*/  F2FP.F16.F32.PACK_AB R5, RZ, R19 ;  /* 0x00000013ff05723e */ /* 0x000fc800000000ff */
[----:B------:R-:W-:-:S05]  /*c5c0*/  PRMT R5, R5, 0x5410, RZ ;  /* 0x0000541005057816 */ /* 0x000fca00000000ff */
[----:B------:R-:W-:Y:S01]  /*c5d0*/  STG.E desc[UR36][R2.64], R5 ;  /* 0x0000000502007986 */ /* 0x000fe2000c101924 */
[----:B------:R-:W-:Y:S05]  /*c5e0*/  EXIT ;  /* 0x000000000000794d */ /* 0x000fea0003800000 */
.L_x_831:
[----:B------:R-:W-:-:S04]  /*c5f0*/  IMAD.U32 R4, R19, 0x10000, RZ ;  /* 0x0001000013047824 */ /* 0x000fc800078e00ff */
[----:B------:R-:W-:-:S06]  /*c600*/  FMUL.FTZ R4, R4, 1 ;  /* 0x3f80000004047820 */ /* 0x000fcc0000410000 */
[----:B------:R-:W0:Y:S02]  /*c610*/  F2F.F64.F32 R4, R4 ;  /* 0x0000000400047310 */ /* 0x000e240000201800 */
[----:B0-----:R-:W-:Y:S01]  /*c620*/  STG.E.64 desc[UR36][R2.64], R4 ;  /* 0x0000000402007986 */ /* 0x001fe2000c101b24 */
[----:B------:R-:W-:Y:S05]  /*c630*/  EXIT ;  /* 0x000000000000794d */ /* 0x000fea0003800000 */
.L_x_822:
        /* <DEDUP_REMOVED lines=13> */
.L_x_835:
[----:B------:R-:W-:Y:S01]  /*c710*/  IMAD.U32 R19, R19, 0x10000, RZ ;  /* 0x0001000013137824 */ /* 0x000fe200078e00ff */
[----:B------:R-:W-:-:S03]  /*c720*/  CS2R R6, SRZ ;  /* 0x0000000000067805 */ /* 0x000fc6000001ff00 */
[----:B------:R-:W-:-:S06]  /*c730*/  FMUL.FTZ R4, R19, 1 ;  /* 0x3f80000013047820 */ /* 0x000fcc0000410000 */
[----:B------:R-:W0:Y:S02]  /*c740*/  F2F.F64.F32 R4, R4 ;  /* 0x0000000400047310 */ /* 0x000e240000201800 */
[----:B0-----:R-:W-:Y:S01]  /*c750*/  STG.E.128 desc[UR36][R2.64], R4 ;  /* 0x0000000402007986 */ /* 0x001fe2000c101d24 */
[----:B------:R-:W-:Y:S05]  /*c760*/  EXIT ;  /* 0x000000000000794d */ /* 0x000fea0003800000 */
.L_x_834:
        /* <DEDUP_REMOVED lines=21> */
.L_x_839:
[----:B------:R-:W-:Y:S05]  /*c8c0*/  BSYNC B0 ;  /* 0x0000000000007941 */ /* 0x000fea0003800000 */
.L_x_838:
[----:B------:R-:W-:-:S05]  /*c8d0*/  LOP3.LUT R5, R0, R5, RZ, 0xfc, !PT ;  /* 0x0000000500057212 */ /* 0x000fca00078efcff */
[----:B------:R-:W-:Y:S01]  /*c8e0*/  STG.E.U8 desc[UR36][R2.64], R5 ;  /* 0x0000000502007986 */ /* 0x000fe2000c101124 */
[----:B------:R-:W-:Y:S05]  /*c8f0*/  EXIT ;  /* 0x000000000000794d */ /* 0x000fea0003800000 */
.L_x_837:
        /* <DEDUP_REMOVED lines=13> */
.L_x_841:
[----:B------:R-:W-:Y:S01]  /*c9d0*/  IMAD.MOV.U32 R0, RZ, RZ, 0x7f ;  /* 0x0000007fff007424 */ /* 0x000fe200078e00ff */
[----:B------:R-:W-:-:S04]  /*c9e0*/  ISETP.GT.U32.AND P0, PT, R4, 0x7f800000, PT ;  /* 0x7f8000000400780c */ /* 0x000fc80003f04070 */
[----:B------:R-:W-:-:S09]  /*c9f0*/  SEL R0, R0, 0x7c, P0 ;  /* 0x0000007c00007807 */ /* 0x000fd20000000000 */
.L_x_842:
[----:B------:R-:W-:Y:S05]  /*ca00*/  BSYNC B0 ;  /* 0x0000000000007941 */ /* 0x000fea0003800000 */
.L_x_840:
[----:B------:R-:W-:-:S04]  /*ca10*/  LOP3.LUT R4, R19, 0x80000000, RZ, 0xc0, !PT ;  /* 0x8000000013047812 */ /* 0x000fc800078ec0ff */
[----:B------:R-:W-:-:S04]  /*ca20*/  SHF.R.U32.HI R5, RZ, 0x18, R4 ;  /* 0x00000018ff057819 */ /* 0x000fc80000011604 */
[----:B------:R-:W-:-:S05]  /*ca30*/  LOP3.LUT R5, R0, R5, RZ, 0xfc, !PT ;  /* 0x0000000500057212 */ /* 0x000fca00078efcff */
[----:B------:R-:W-:Y:S01]  /*ca40*/  STG.E.U8 desc[UR36][R2.64], R5 ;  /* 0x0000000502007986 */ /* 0x000fe2000c101124 */
[----:B------:R-:W-:Y:S05]  /*ca50*/  EXIT ;  /* 0x000000000000794d */ /* 0x000fea0003800000 */
.L_x_836:
[----:B------:R-:W-:Y:S01]  /*ca60*/  STG.E.U16 desc[UR36][R2.64], R19 ;  /* 0x0000001302007986 */ /* 0x000fe2000c101524 */
[----:B------:R-:W-:Y:S05]  /*ca70*/  EXIT ;  /* 0x000000000000794d */ /* 0x000fea0003800000 */
.L_x_833:
        /* <DEDUP_REMOVED lines=12> */
.L_x_845:
        /* <DEDUP_REMOVED lines=17> */
.L_x_848:
[----:B------:R-:W-:-:S04]  /*cc50*/  LOP3.LUT R0, R19, 0x80000000, RZ, 0xc0, !PT ;  /* 0x8000000013007812 */ /* 0x000fc800078ec0ff */
[----:B------:R-:W-:-:S04]  /*cc60*/  SHF.R.U32.HI R5, RZ, 0x18, R0 ;  /* 0x00000018ff057819 */ /* 0x000fc80000011600 */
[----:B------:R-:W-:-:S04]  /*cc70*/  LOP3.LUT R4, R4, R5, RZ, 0xfc, !PT ;  /* 0x0000000504047212 */ /* 0x000fc800078efcff */
[----:B------:R-:W-:-:S07]  /*cc80*/  PRMT R0, R4, 0x7610, R0 ;  /* 0x0000761004007816 */ /* 0x000fce0000000000 */
.L_x_847:
[----:B------:R-:W-:Y:S05]  /*cc90*/  BSYNC B0 ;  /* 0x0000000000007941 */ /* 0x000fea0003800000 */
.L_x_846:
[----:B------:R-:W-:Y:S01]  /*cca0*/  STG.E.U8 desc[UR36][R2.64], R0 ;  /* 0x0000000002007986 */ /* 0x000fe2000c101124 */
[----:B------:R-:W-:Y:S05]  /*ccb0*/  EXIT ;  /* 0x000000000000794d */ /* 0x000fea0003800000 */
.L_x_844:
        /* <DEDUP_REMOVED lines=17> */
.L_x_851:
[----:B------:R-:W-:-:S04]  /*cdd0*/  LOP3.LUT R0, R19, 0x80000000, RZ, 0xc0, !PT ;  /* 0x8000000013007812 */ /* 0x000fc800078ec0ff */
[----:B------:R-:W-:-:S04]  /*cde0*/  SHF.R.U32.HI R5, RZ, 0x18, R0 ;  /* 0x00000018ff057819 */ /* 0x000fc80000011600 */
[----:B------:R-:W-:-:S04]  /*cdf0*/  LOP3.LUT R4, R4, R5, RZ, 0xfc, !PT ;  /* 0x0000000504047212 */ /* 0x000fc800078efcff */
[----:B------:R-:W-:-:S07]  /*ce00*/  PRMT R0, R4, 0x7610, R0 ;  /* 0x0000761004007816 */ /* 0x000fce0000000000 */
.L_x_850:
[----:B------:R-:W-:Y:S05]  /*ce10*/  BSYNC B0 ;  /* 0x0000000000007941 */ /* 0x000fea0003800000 */
.L_x_849:
[----:B------:R-:W-:Y:S01]  /*ce20*/  STG.E.U8 desc[UR36][R2.64], R0 ;  /* 0x0000000002007986 */ /* 0x000fe2000c101124 */
[----:B------:R-:W-:Y:S05]  /*ce30*/  EXIT ;  /* 0x000000000000794d */ /* 0x000fea0003800000 */
.L_x_843:
        /* <DEDUP_REMOVED lines=22> */
.L_x_826:
        /* <DEDUP_REMOVED lines=16> */
.L_x_854:
[----:B------:R-:W-:Y:S05]  /*d0a0*/  EXIT ;  /* 0x000000000000794d */ /* 0x000fea0003800000 */
.L_x_853:
[----:B------:R-:W-:-:S06]  /*d0b0*/  IMAD.U32 R4, R19, 0x10000, RZ ;  /* 0x0001000013047824 */ /* 0x000fcc00078e00ff */
[----:B------:R-:W0:Y:S02]  /*d0c0*/  F2I.U64.TRUNC R4, R4 ;  /* 0x0000000400047311 */ /* 0x000e24000020d800 */
[----:B0-----:R-:W-:Y:S01]  /*d0d0*/  STG.E.64 desc[UR36][R2.64], R4 ;  /* 0x0000000402007986 */ /* 0x001fe2000c101b24 */
[----:B------:R-:W-:Y:S05]  /*d0e0*/  EXIT ;  /* 0x000000000000794d */ /* 0x000fea0003800000 */
.L_x_852:
[----:B------:R-:W-:-:S06]  /*d0f0*/  IMAD.U32 R19, R19, 0x10000, RZ ;  /* 0x0001000013137824 */ /* 0x000fcc00078e00ff */
[----:B------:R-:W0:Y:S02]  /*d100*/  F2I.FTZ.U32.TRUNC.NTZ R19, R19 ;  /* 0x0000001300137305 */ /* 0x000e24000021f000 */
[----:B0-----:R-:W-:Y:S01]  /*d110*/  STG.E desc[UR36][R2.64], R19 ;  /* 0x0000001302007986 */ /* 0x001fe2000c101924 */
[----:B------:R-:W-:Y:S05]  /*d120*/  EXIT ;  /* 0x000000000000794d */ /* 0x000fea0003800000 */
.L_x_855:
        /* <DEDUP_REMOVED lines=13> */
.L_x_7826:


//--------------------- .text._ZN2at6native18elementwise_kernelILi128ELi4EZNS0_22gpu_kernel_impl_nocastIZZZNS0_60_GLOBAL__N__171e0b9f_22_ActivationEluKernel_cu_f5210f67_353819elu_backward_kernelERNS_18TensorIteratorBaseERKN3c106ScalarES9_S9_bENKUlvE_clEvENKUlvE2_clEvEUlNS6_8BFloat16ESC_E_EEvS5_RKT_EUliE_EEviT1_ --------------------------
	.section	.text._ZN2at6native18elementwise_kernelILi128ELi4EZNS0_22gpu_kernel_impl_nocastIZZZNS0_60_GLOBAL__N__171e0b9f_22_ActivationEluKernel_cu_f5210f67_353819elu_backward_kernelERNS_18TensorIteratorBaseERKN3c106ScalarES9_S9_bENKUlvE_clEvENKUlvE2_clEvEUlNS6_8BFloat16ESC_E_EEvS5_RKT_EUliE_EEviT1_,"ax",@progbits
	.align	128
        .global         _ZN2at6native18elementwise_kernelILi128ELi4EZNS0_22gpu_kernel_impl_nocastIZZZNS0_60_GLOBAL__N__171e0b9f_22_ActivationEluKernel_cu_f5210f67_353819elu_backward_kernelERNS_18TensorIteratorBaseERKN3c106ScalarES9_S9_bENKUlvE_clEvENKUlvE2_clEvEUlNS6_8BFloat16ESC_E_EEvS5_RKT_EUliE_EEviT1_
        .type           _ZN2at6native18elementwise_kernelILi128ELi4EZNS0_22gpu_kernel_impl_nocastIZZZNS0_60_GLOBAL__N__171e0b9f_22_ActivationEluKernel_cu_f5210f67_353819elu_backward_kernelERNS_18TensorIteratorBaseERKN3c106ScalarES9_S9_bENKUlvE_clEvENKUlvE2_clEvEUlNS6_8BFloat16ESC_E_EEvS5_RKT_EUliE_EEviT1_,@function
        .size           _ZN2at6native18elementwise_kernelILi128ELi4EZNS0_22gpu_kernel_impl_nocastIZZZNS0_60_GLOBAL__N__171e0b9f_22_ActivationEluKernel_cu_f5210f67_353819elu_backward_kernelERNS_18TensorIteratorBaseERKN3c106ScalarES9_S9_bENKUlvE_clEvENKUlvE2_clEvEUlNS6_8BFloat16ESC_E_EEvS5_RKT_EUliE_EEviT1_,(.L_x_7827 - _ZN2at6native18elementwise_kernelILi128ELi4EZNS0_22gpu_kernel_impl_nocastIZZZNS0_60_GLOBAL__N__171e0b9f_22_ActivationEluKernel_cu_f5210f67_353819elu_backward_kernelERNS_18TensorIteratorBaseERKN3c106ScalarES9_S9_bENKUlvE_clEvENKUlvE2_clEvEUlNS6_8BFloat16ESC_E_EEvS5_RKT_EUliE_EEviT1_)
        .other          _ZN2at6native18elementwise_kernelILi128ELi4EZNS0_22gpu_kernel_impl_nocastIZZZNS0_60_GLOBAL__N__171e0b9f_22_ActivationEluKernel_cu_f5210f67_353819elu_backward_kernelERNS_18TensorIteratorBaseERKN3c106ScalarES9_S9_bENKUlvE_clEvENKUlvE2_clEvEUlNS6_8BFloat16ESC_E_EEvS5_RKT_EUliE_EEviT1_,@"STO_CUDA_ENTRY STV_DEFAULT"
_ZN2at6native18elementwise_kernelILi128ELi4EZNS0_22gpu_kernel_impl_nocastIZZZNS0_60_GLOBAL__N__171e0b9f_22_ActivationEluKernel_cu_f5210f67_353819elu_backward_kernelERNS_18TensorIteratorBaseERKN3c106ScalarES9_S9_bENKUlvE_clEvENKUlvE2_clEvEUlNS6_8BFloat16ESC_E_EEvS5_RKT_EUliE_EEviT1_:
.text._ZN2at6native18elementwise_kernelILi128ELi4EZNS0_22gpu_kernel_impl_nocastIZZZNS0_60_GLOBAL__N__171e0b9f_22_ActivationEluKernel_cu_f5210f67_353819elu_backward_kernelERNS_18TensorIteratorBaseERKN3c106ScalarES9_S9_bENKUlvE_clEvENKUlvE2_clEvEUlNS6_8BFloat16ESC_E_EEvS5_RKT_EUliE_EEviT1_:
[----:B------:R-:W-:Y:S01]  /*0000*/  LDC R1, c[0x0][0x28] ;  /* 0x00000a00ff017b82 */ /* 0x000fe20000000800 */
[----:B------:R-:W0:Y:S01]  /*0010*/  S2R R3, SR_CTAID.X ;  /* 0x0000000000037919 */ /* 0x000e220000002500 */
[----:B------:R-:W-:Y:S01]  /*0020*/  ULDC UR6, c[0x0][0x210] ;  /* 0x0000840000067ab9 */ /* 0x000fe20000000800 */
[----:B------:R-:W-:Y:S01]  /*0030*/  ULDC.64 UR4, c[0x0][0x208] ;  /* 0x0000820000047ab9 */ /* 0x000fe20000000a00 */
[----:B------:R-:W-:Y:S01]  /*0040*/  BSSY B0, `(.L_x_856) ;  /* 0x0000190000007945 */ /* 0x000fe20003800000 */
[----:B------:R-:W0:Y:S02]  /*0050*/  S2R R0, SR_TID.X ;  /* 0x0000000000007919 */ /* 0x000e240000002100 */
[----:B0-----:R-:W-:-:S04]  /*0060*/  LEA R3, R3, R0, 0x9 ;  /* 0x0000000003037211 */ /* 0x001fc800078e48ff */
[----:B------:R-:W-:-:S13]  /*0070*/  ISETP.GE.AND P0, PT, R3, UR6, PT ;  /* 0x0000000603007c0c */ /* 0x000fda000bf06270 */
[----:B------:R-:W-:Y:S05]  /*0080*/  @P0 BRA `(.L_x_857) ;  /* 0x00000018002c0947 */ /* 0x000fea0003800000 */
[----:B------:R-:W0:Y:S01]  /*0090*/  LDC R10, c[0x0][0x218] ;  /* 0x00008600ff0a7b82 */ /* 0x000e220000000800 */
[----:B------:R-:W-:Y:S01]  /*00a0*/  HFMA2.MMA R0, -RZ, RZ, 0, 0 ;  /* 0x00000000ff007435 */ /* 0x000fe200000001ff */
[----:B------:R-:W-:Y:S01]  /*00b0*/  MOV R2, RZ ;  /* 0x000000ff00027202 */ /* 0x000fe20000000f00 */
[----:B------:R-:W-:Y:S01]  /*00c0*/  HFMA2.MMA R5, -RZ, RZ, 0, 0 ;  /* 0x00000000ff057435 */ /* 0x000fe200000001ff */
[----:B0-----:R-:W-:-:S13]  /*00d0*/  ISETP.NE.AND P0, PT, R10, RZ, PT ;  /* 0x000000ff0a00720c */ /* 0x001fda0003f05270 */
[----:B------:R-:W-:Y:S05]  /*00e0*/  @!P0 BRA `(.L_x_858) ;  /* 0x0000001400708947 */ /* 0x000fea0003800000 */
[----:B------:R-:W-:Y:S01]  /*00f0*/  MOV R4, RZ ;  /* 0x000000ff00047202 */ /* 0x000fe20000000f00 */
[----:B------:R-:W-:Y:S01]  /*0100*/  ULDC.64 UR8, c[0x0][0x220] ;  /* 0x0000880000087ab9 */ /* 0x000fe20000000a00 */
[----:B------:R-:W-:Y:S01]  /*0110*/  MOV R5, R3 ;  /* 0x0000000300057202 */ /* 0x000fe20000000f00 */
[----:B------:R-:W-:Y:S01]  /*0120*/  ULDC UR7, c[0x0][0x21c] ;  /* 0x0000870000077ab9 */ /* 0x000fe20000000800 */
[----:B------:R-:W-:Y:S01]  /*0130*/  ISETP.NE.AND P0, PT, R10, 0x1, PT ;  /* 0x000000010a00780c */ /* 0x000fe20003f05270 */
[----:B------:R-:W-:-:S05]  /*0140*/  IMAD.HI.U32 R6, R3, UR8, R4 ;  /* 0x0000000803067c27 */ /* 0x000fca000f8e0004 */
[----:B------:R-:W-:Y:S01]  /*0150*/  SHF.R.U32.HI R7, RZ, UR9, R6 ;  /* 0x00000009ff077c19 */ /* 0x000fe20008011606 */
[----:B------:R-:W-:-:S03]  /*0160*/  ULDC.64 UR8, c[0x0][0x348] ;  /* 0x0000d20000087ab9 */ /* 0x000fc60000000a00 */
[----:B------:R-:W-:-:S05]  /*0170*/  IADD3 R0, -R7, RZ, RZ ;  /* 0x000000ff07007210 */ /* 0x000fca0007ffe1ff */
[----:B------:R-:W-:Y:S01]  /*0180*/  IMAD R0, R0, UR7, R3 ;  /* 0x0000000700007c24 */ /* 0x000fe2000f8e0203 */
[----:B------:R-:W-:-:S03]  /*0190*/  ULDC UR7, c[0x0][0x350] ;  /* 0x0000d40000077ab9 */ /* 0x000fc60000000800 */
[C---:B------:R-:W-:Y:S02]  /*01a0*/  IMAD R5, R0.reuse, UR8, RZ ;  /* 0x0000000800057c24 */ /* 0x040fe4000f8e02ff */
[C---:B------:R-:W-:Y:S02]  /*01b0*/  IMAD R2, R0.reuse, UR9, RZ ;  /* 0x0000000900027c24 */ /* 0x040fe4000f8e02ff */
[----:B------:R-:W-:Y:S01]  /*01c0*/  IMAD R0, R0, UR7, RZ ;  /* 0x0000000700007c24 */ /* 0x000fe2000f8e02ff */
[----:B------:R-:W-:Y:S06]  /*01d0*/  @!P0 BRA `(.L_x_858) ;  /* 0x0000001400348947 */ /* 0x000fec0003800000 */
[----:B------:R-:W-:Y:S01]  /*01e0*/  MOV R6, RZ ;  /* 0x000000ff00067202 */ /* 0x000fe20000000f00 */
[----:B------:R-:W-:Y:S01]  /*01f0*/  ULDC.64 UR8, c[0x0][0x228] ;  /* 0x00008a0000087ab9 */ /* 0x000fe20000000a00 */
[----:B------:R-:W-:Y:S01]  /*0200*/  ULDC UR7, c[0x0][0x230] ;  /* 0x00008c0000077ab9 */ /* 0x000fe20000000800 */
[----:B------:R-:W-:Y:S02]  /*0210*/  ISETP.NE.AND P0, PT, R10, 0x2, PT ;  /* 0x000000020a00780c */ /* 0x000fe40003f05270 */
[----:B------:R-:W-:-:S05]  /*0220*/  IMAD.HI.U32 R8, R7, UR9, R6 ;  /* 0x0000000907087c27 */ /* 0x000fca000f8e0006 */
[----:B------:R-:W-:Y:S01]  /*0230*/  SHF.R.U32.HI R9, RZ, UR7, R8 ;  /* 0x00000007ff097c19 */ /* 0x000fe20008011608 */
[----:B------:R-:W-:-:S03]  /*0240*/  ULDC UR7, c[0x0][0x354] ;  /* 0x0000d50000077ab9 */ /* 0x000fc60000000800 */
[----:B------:R-:W-:-:S05]  /*0250*/  IADD3 R6, -R9, RZ, RZ ;  /* 0x000000ff09067210 */ /* 0x000fca0007ffe1ff */
[----:B------:R-:W-:Y:S01]  /*0260*/  IMAD R7, R6, UR8, R7 ;  /* 0x0000000806077c24 */ /* 0x000fe2000f8e0207 */
[----:B------:R-:W-:-:S03]  /*0270*/  ULDC.64 UR8, c[0x0][0x358] ;  /* 0x0000d60000087ab9 */ /* 0x000fc60000000a00 */
[C---:B------:R-:W-:Y:S02]  /*0280*/  IMAD R5, R7.reuse, UR7, R5 ;  /* 0x0000000707057c24 */ /* 0x040fe4000f8e0205 */
[C---:B------:R-:W-:Y:S02]  /*0290*/  IMAD R2, R7.reuse, UR8, R2 ;  /* 0x0000000807027c24 */ /* 0x040fe4000f8e0202 */
[----:B------:R-:W-:Y:S01]  /*02a0*/  IMAD R0, R7, UR9, R0 ;  /* 0x0000000907007c24 */ /* 0x000fe2000f8e0200 */
[----:B------:R-:W-:Y:S06]  /*02b0*/  @!P0 BRA `(.L_x_858) ;  /* 0x0000001000fc8947 */ /* 0x000fec0003800000 */
[----:B------:R-:W-:Y:S01]  /*02c0*/  HFMA2.MMA R8, -RZ, RZ, 0, 0 ;  /* 0x00000000ff087435 */ /* 0x000fe200000001ff */
[----:B------:R-:W-:Y:S01]  /*02d0*/  ULDC.64 UR8, c[0x0][0x238] ;  /* 0x00008e0000087ab9 */ /* 0x000fe20000000a00 */
[----:B------:R-:W-:Y:S01]  /*02e0*/  ISETP.NE.AND P0, PT, R10, 0x3, PT ;  /* 0x000000030a00780c */ /* 0x000fe20003f05270 */
[----:B------:R-:W-:-:S07]  /*02f0*/  ULDC UR7, c[0x0][0x234] ;  /* 0x00008d0000077ab9 */ /* 0x000fce0000000800 */
[----:B------:R-:W-:-:S05]  /*0300*/  IMAD.HI.U32 R6, R9, UR8, R8 ;  /* 0x0000000809067c27 */ /* 0x000fca000f8e0008 */
[----:B------:R-:W-:Y:S01]  /*0310*/  SHF.R.U32.HI R7, RZ, UR9, R6 ;  /* 0x00000009ff077c19 */ /* 0x000fe20008011606 */
[----:B------:R-:W-:-:S03]  /*0320*/  ULDC.64 UR8, c[0x0][0x360] ;  /* 0x0000d80000087ab9 */ /* 0x000fc60000000a00 */
[----:B------:R-:W-:-:S05]  /*0330*/  IADD3 R8, -R7, RZ, RZ ;  /* 0x000000ff07087210 */ /* 0x000fca0007ffe1ff */
[----:B------:R-:W-:Y:S01]  /*0340*/  IMAD R9, R8, UR7, R9 ;  /* 0x0000000708097c24 */ /* 0x000fe2000f8e0209 */
[----:B------:R-:W-:-:S03]  /*0350*/  ULDC UR7, c[0x0][0x368] ;  /* 0x0000da0000077ab9 */ /* 0x000fc60000000800 */
[C---:B------:R-:W-:Y:S02]  /*0360*/  IMAD R5, R9.reuse, UR8, R5 ;  /* 0x0000000809057c24 */ /* 0x040fe4000f8e0205 */
[C---:B------:R-:W-:Y:S02]  /*0370*/  IMAD R2, R9.reuse, UR9, R2 ;  /* 0x0000000909027c24 */ /* 0x040fe4000f8e0202 */
[----:B------:R-:W-:Y:S01]  /*0380*/  IMAD R0, R9, UR7, R0 ;  /* 0x0000000709007c24 */ /* 0x000fe2000f8e0200 */
        /* <DEDUP_REMOVED lines=15> */
[----:B------:R-:W-:Y:S01]  /*0480*/  MOV R8, RZ ;  /* 0x000000ff00087202 */ /* 0x000fe20000000f00 */
[----:B------:R-:W-:Y:S01]  /*0490*/  ULDC.64 UR8, c[0x0][0x250] ;  /* 0x0000940000087ab9 */ /* 0x000fe20000000a00 */
[----:B------:R-:W-:Y:S01]  /*04a0*/  ISETP.NE.AND P0, PT, R10, 0x5, PT ;  /* 0x000000050a00780c */ /* 0x000fe20003f05270 */
[----:B------:R-:W-:Y:S02]  /*04b0*/  ULDC UR7, c[0x0][0x24c] ;  /* 0x0000930000077ab9 */ /* 0x000fe40000000800 */
        /* <DEDUP_REMOVED lines=10> */
[----:B------:R-:W-:Y:S01]  /*0560*/  HFMA2.MMA R6, -RZ, RZ, 0, 0 ;  /* 0x00000000ff067435 */ /* 0x000fe200000001ff */
[----:B------:R-:W-:Y:S01]  /*0570*/  ULDC.64 UR8, c[0x0][0x258] ;  /* 0x0000960000087ab9 */ /* 0x000fe20000000a00 */
[----:B------:R-:W-:Y:S01]  /*0580*/  ULDC UR7, c[0x0][0x260] ;  /* 0x0000980000077ab9 */ /* 0x000fe20000000800 */
[----:B------:R-:W-:-:S07]  /*0590*/  ISETP.NE.AND P0, PT, R10, 0x6, PT ;  /* 0x000000060a00780c */ /* 0x000fce0003f05270 */
        /* <DEDUP_REMOVED lines=248> */
[----:B------:R-:W-:Y:S01]  /*1520*/  ISETP.NE.AND P0, PT, R10, 0x18, PT ;  /* 0x000000180a00780c */ /* 0x000fe20003f05270 */
[----:B------:R-:W-:Y:S01]  /*1530*/  HFMA2.MMA R6, -RZ, RZ, 0, 0 ;  /* 0x00000000ff067435 */ /* 0x000fe200000001ff */
[----:B------:R-:W-:Y:S01]  /*1540*/  ULDC.64 UR8, c[0x0][0x330] ;  /* 0x0000cc0000087ab9 */ /* 0x000fe20000000a00 */
[----:B------:R-:W-:-:S08]  /*1550*/  ULDC UR7, c[0x0][0x338] ;  /* 0x0000ce0000077ab9 */ /* 0x000fd00000000800 */
[----:B------:R-:W-:Y:S02]  /*1560*/  IMAD.HI.U32 R10, R7, UR9, R6 ;  /* 0x00000009070a7c27 */ /* 0x000fe4000f8e0006 */
[----:B------:R-:W0:Y:S03]  /*1570*/  @P0 LDC.64 R12, c[0x0][0x340] ;  /* 0x0000d000ff0c0b82 */ /* 0x000e260000000a00 */
[----:B------:R-:W-:Y:S01]  /*1580*/  SHF.R.U32.HI R11, RZ, UR7, R10 ;  /* 0x00000007ff0b7c19 */ /* 0x000fe2000801160a */
[----:B------:R-:W-:Y:S01]  /*1590*/  ULDC UR7, c[0x0][0x45c] ;  /* 0x0001170000077ab9 */ /* 0x000fe20000000800 */
[----:B------:R-:W-:Y:S02]  /*15a0*/  @P0 MOV R10, RZ ;  /* 0x000000ff000a0202 */ /* 0x000fe40000000f00 */
[----:B------:R-:W-:Y:S01]  /*15b0*/  IADD3 R6, -R11, RZ, RZ ;  /* 0x000000ff0b067210 */ /* 0x000fe20007ffe1ff */
[----:B------:R-:W1:Y:S04]  /*15c0*/  @P0 LDC R15, c[0x0][0x33c] ;  /* 0x0000cf00ff0f0b82 */ /* 0x000e680000000800 */
[----:B------:R-:W-:Y:S01]  /*15d0*/  IMAD R7, R6, UR8, R7 ;  /* 0x0000000806077c24 */ /* 0x000fe2000f8e0207 */
[----:B------:R-:W-:-:S03]  /*15e0*/  ULDC.64 UR8, c[0x0][0x460] ;  /* 0x0001180000087ab9 */ /* 0x000fc60000000a00 */
[----:B------:R-:W2:Y:S01]  /*15f0*/  @P0 LDC.64 R8, c[0x0][0x468] ;  /* 0x00011a00ff080b82 */ /* 0x000ea20000000a00 */
[C---:B------:R-:W-:Y:S02]  /*1600*/  IMAD R5, R7.reuse, UR7, R5 ;  /* 0x0000000707057c24 */ /* 0x040fe4000f8e0205 */
[C---:B------:R-:W-:Y:S02]  /*1610*/  IMAD R2, R7.reuse, UR8, R2 ;  /* 0x0000000807027c24 */ /* 0x040fe4000f8e0202 */
[----:B------:R-:W-:-:S03]  /*1620*/  IMAD R0, R7, UR9, R0 ;  /* 0x0000000907007c24 */ /* 0x000fc6000f8e0200 */
[----:B------:R-:W3:Y:S01]  /*1630*/  @P0 LDC R14, c[0x0][0x470] ;  /* 0x00011c00ff0e0b82 */ /* 0x000ee20000000800 */
[----:B0-----:R-:W-:-:S05]  /*1640*/  @P0 IMAD.HI.U32 R4, R11, R12, R10 ;  /* 0x0000000c0b040227 */ /* 0x001fca00078e000a */
[----:B------:R-:W-:-:S04]  /*1650*/  @P0 SHF.R.U32.HI R4, RZ, R13, R4 ;  /* 0x0000000dff040219 */ /* 0x000fc80000011604 */
[----:B------:R-:W-:-:S05]  /*1660*/  @P0 IADD3 R10, -R4, RZ, RZ ;  /* 0x000000ff040a0210 */ /* 0x000fca0007ffe1ff */
[----:B-1----:R-:W-:-:S04]  /*1670*/  @P0 IMAD R11, R10, R15, R11 ;  /* 0x0000000f0a0b0224 */ /* 0x002fc800078e020b */
[C---:B--2---:R-:W-:Y:S02]  /*1680*/  @P0 IMAD R5, R11.reuse, R8, R5 ;  /* 0x000000080b050224 */ /* 0x044fe400078e0205 */
[C---:B------:R-:W-:Y:S02]  /*1690*/  @P0 IMAD R2, R11.reuse, R9, R2 ;  /* 0x000000090b020224 */ /* 0x040fe400078e0202 */
[----:B---3--:R-:W-:-:S07]  /*16a0*/  @P0 IMAD R0, R11, R14, R0 ;  /* 0x0000000e0b000224 */ /* 0x008fce00078e0200 */
.L_x_858:
[----:B------:R-:W-:Y:S01]  /*16b0*/  ULDC.64 UR8, c[0x0][0x480] ;  /* 0x0001200000087ab9 */ /* 0x000fe20000000a00 */
[----:B------:R-:W-:Y:S01]  /*16c0*/  ULDC.64 UR10, c[0x0][0x488] ;  /* 0x00012200000a7ab9 */ /* 0x000fe20000000a00 */
[----:B------:R-:W-:Y:S01]  /*16d0*/  IADD3 R6, P0, R2, UR8, RZ ;  /* 0x0000000802067c10 */ /* 0x000fe2000ff1e0ff */
[----:B------:R-:W-:Y:S01]  /*16e0*/  ULDC.U8 UR7, c[0x0][0x49c] ;  /* 0x0001270000077ab9 */ /* 0x000fe20000000000 */
[----:B------:R-:W-:Y:S02]  /*16f0*/  IADD3 R8, P1, R0, UR10, RZ ;  /* 0x0000000a00087c10 */ /* 0x000fe4000ff3e0ff */
[----:B------:R-:W-:Y:S01]  /*1700*/  IADD3.X R7, RZ, UR9, RZ, P0, !PT ;  /* 0x00000009ff077c10 */ /* 0x000fe200087fe4ff */
[----:B------:R-:W-:Y:S01]  /*1710*/  ULDC.64 UR8, c[0x0][0x478] ;  /* 0x00011e0000087ab9 */ /* 0x000fe20000000a00 */
[----:B------:R-:W-:-:S03]  /*1720*/  IADD3.X R9, RZ, UR11, RZ, P1, !PT ;  /* 0x0000000bff097c10 */ /* 0x000fc60008ffe4ff */
[----:B------:R-:W2:Y:S04]  /*1730*/  LDG.E.U16 R6, desc[UR4][R6.64] ;  /* 0x0000000406067981 */ /* 0x000ea8000c1e1500 */
[----:B------:R-:W3:Y:S01]  /*1740*/  LDG.E.U16 R8, desc[UR4][R8.64] ;  /* 0x0000000408087981 */ /* 0x000ee2000c1e1500 */
[----:B------:R-:W-:Y:S02]  /*1750*/  ISETP.NE.AND P0, PT, RZ, UR7, PT ;  /* 0x00000007ff007c0c */ /* 0x000fe4000bf05270 */
[----:B------:R-:W-:-:S04]  /*1760*/  IADD3 R4, P1, R5, UR8, RZ ;  /* 0x0000000805047c10 */ /* 0x000fc8000ff3e0ff */
[----:B------:R-:W-:Y:S02]  /*1770*/  IADD3.X R5, RZ, UR9, RZ, P1, !PT ;  /* 0x00000009ff057c10 */ /* 0x000fe40008ffe4ff */
[----:B--2---:R-:W-:Y:S02]  /*1780*/  SHF.L.U32 R11, R6, 0x10, RZ ;  /* 0x00000010060b7819 */ /* 0x004fe400000006ff */
[----:B---3--:R-:W-:-:S03]  /*1790*/  SHF.L.U32 R10, R8, 0x10, RZ ;  /* 0x00000010080a7819 */ /* 0x008fc600000006ff */
[----:B------:R-:W-:Y:S05]  /*17a0*/  @!P0 BRA `(.L_x_859) ;  /* 0x00000000002c8947 */ /* 0x000fea0003800000 */
[----:B------:R-:W-:-:S13]  /*17b0*/  FSETP.GTU.FTZ.AND P0, PT, R10, RZ, PT ;  /* 0x000000ff0a00720b */ /* 0x000fda0003f1c000 */
[----:B------:R-:W0:Y:S08]  /*17c0*/  @!P0 LDC R0, c[0x0][0x498] ;  /* 0x00012600ff008b82 */ /* 0x000e300000000800 */
[----:B------:R-:W1:Y:S08]  /*17d0*/  @!P0 LDC R7, c[0x0][0x490] ;  /* 0x00012400ff078b82 */ /* 0x000e700000000800 */
[----:B------:R-:W2:Y:S01]  /*17e0*/  @P0 LDC R2, c[0x0][0x494] ;  /* 0x00012500ff020b82 */ /* 0x000ea20000000800 */
[----:B0-----:R-:W-:Y:S01]  /*17f0*/  @!P0 FMUL.FTZ R0, R11, R0 ;  /* 0x000000000b008220 */ /* 0x001fe20000410000 */
[----:B-1----:R-:W-:-:S04]  /*1800*/  @!P0 FADD.FTZ R7, R10, R7 ;  /* 0x000000070a078221 */ /* 0x002fc80000010000 */
[----:B------:R-:W-:Y:S01]  /*1810*/  @!P0 FMUL.FTZ R0, R0, R7 ;  /* 0x0000000700008220 */ /* 0x000fe20000410000 */
[----:B--2---:R-:W-:-:S05]  /*1820*/  @P0 FMUL.FTZ R2, R11, R2 ;  /* 0x000000020b020220 */ /* 0x004fca0000410000 */
[----:B------:R-:W-:Y:S02]  /*1830*/  @P0 F2FP.BF16.F32.PACK_AB R2, RZ, R2 ;  /* 0x00000002ff02023e */ /* 0x000fe400000010ff */
[----:B------:R-:W-:Y:S01]  /*1840*/  @!P0 F2FP.BF16.F32.PACK_AB R2, RZ, R0 ;  /* 0x00000000ff02823e */ /* 0x000fe200000010ff */
[----:B------:R-:W-:Y:S06]  /*1850*/  BRA `(.L_x_860) ;  /* 0x0000000000307947 */ /* 0x000fec0003800000 */
.L_x_859:
        /* <DEDUP_REMOVED lines=11> */
[----:B------:R-:W-:-:S07]  /*1910*/  F2FP.BF16.F32.PACK_AB R2, RZ, R2 ;  /* 0x00000002ff02723e */ /* 0x000fce00000010ff */
.L_x_860:
[----:B------:R0:W-:Y:S01]  /*1920*/  STG.E.U16 desc[UR4][R4.64], R2 ;  /* 0x0000000204007986 */ /* 0x0001e2000c101504 */
[----:B------:R-:W-:-:S07]  /*1930*/  IADD3 R3, R3, 0x80, RZ ;  /* 0x0000008003037810 */ /* 0x000fce0007ffe0ff */
.L_x_857:
[----:B------:R-:W-:Y:S05]  /*1940*/  BSYNC B0 ;  /* 0x0000000000007941 */ /* 0x000fea0003800000 */
.L_x_856:
[----:B------:R-:W-:Y:S01]  /*1950*/  ISETP.GE.AND P0, PT, R3, UR6, PT ;  /* 0x0000000603007c0c */ /* 0x000fe2000bf06270 */
[----:B------:R-:W-:-:S12]  /*1960*/  BSSY B0, `(.L_x_861) ;  /* 0x0000318000007945 */ /* 0x000fd80003800000 */
[----:B------:R-:W-:Y:S05]  /*1970*/  @P0 BRA `(.L_x_862) ;  /* 0x0000003000580947 */ /* 0x000fea0003800000 */
[----:B0-----:R-:W0:Y:S01]  /*1980*/  LDC R4, c[0x0][0x218] ;  /* 0x00008600ff047b82 */ /* 0x001e220000000800 */
[----:B------:R-:W-:Y:S01]  /*1990*/  HFMA2.MMA R0, -RZ, RZ, 0, 0 ;  /* 0x00000000ff007435 */ /* 0x000fe200000001ff */
[----:B------:R-:W-:Y:S01]  /*19a0*/  MOV R2, RZ ;  /* 0x000000ff00027202 */ /* 0x000fe20000000f00 */
[----:B------:R-:W-:Y:S01]  /*19b0*/  HFMA2.MMA R5, -RZ, RZ, 0, 0 ;  /* 0x00000000ff057435 */ /* 0x000fe200000001ff */
[----:B0-----:R-:W-:-:S13]  /*19c0*/  ISETP.NE.AND P0, PT, R4, RZ, PT ;  /* 0x000000ff0400720c */ /* 0x001fda0003f05270 */
[----:B------:R-:W-:Y:S05]  /*19d0*/  @!P0 BRA `(.L_x_863) ;  /* 0x00000014006c8947 */ /* 0x000fea0003800000 */
        /* <DEDUP_REMOVED lines=347> */
.L_x_863:
        /* <DEDUP_REMOVED lines=24> */
[----:B------:R-:W-:-:S05]  /*3110*/  @!P0 FMUL.FTZ R0, R0, R7 ;  /* 0x0000000700008220 */ /* 0x000fca0000410000 */
[----:B------:R-:W-:Y:S01]  /*3120*/  @!P0 F2FP.BF16.F32.PACK_AB R2, RZ, R0 ;  /* 0x00000000ff02823e */ /* 0x000fe200000010ff */
[----:B------:R-:W-:Y:S06]  /*3130*/  BRA `(.L_x_865) ;  /* 0x0000000000307947 */ /* 0x000fec0003800000 */
.L_x_864:
        /* <DEDUP_REMOVED lines=12> */
.L_x_865:
[----:B------:R1:W-:Y:S01]  /*3200*/  STG.E.U16 desc[UR4][R4.64], R2 ;  /* 0x0000000204007986 */ /* 0x0003e2000c101504 */
[----:B------:R-:W-:-:S04]  /*3210*/  IADD3 R3, R3, 0x80, RZ ;  /* 0x0000008003037810 */ /* 0x000fc80007ffe0ff */
[----:B------:R-:W-:-:S13]  /*3220*/  ISETP.GE.AND P0, PT, R3, UR6, PT ;  /* 0x0000000603007c0c */ /* 0x000fda000bf06270 */
[----:B-1----:R-:W-:Y:S05]  /*3230*/  @P0 BRA `(.L_x_862) ;  /* 0x0000001800280947 */ /* 0x002fea0003800000 */
        /* <DEDUP_REMOVED lines=353> */
.L_x_866:
        /* <DEDUP_REMOVED lines=27> */
.L_x_867:
        /* <DEDUP_REMOVED lines=12> */
.L_x_868:
[----:B------:R1:W-:Y:S01]  /*4ac0*/  STG.E.U16 desc[UR4][R4.64], R2 ;  /* 0x0000000204007986 */ /* 0x0003e2000c101504 */
[----:B------:R-:W-:-:S07]  /*4ad0*/  IADD3 R3, R3, 0x80, RZ ;  /* 0x0000008003037810 */ /* 0x000fce0007ffe0ff */
.L_x_862:
[----:B------:R-:W-:Y:S05]  /*4ae0*/  BSYNC B0 ;  /* 0x0000000000007941 */ /* 0x000fea0003800000 */
.L_x_861:
[----:B------:R-:W-:-:S13]  /*4af0*/  ISETP.GE.AND P0, PT, R3, UR6, PT ;  /* 0x0000000603007c0c */ /* 0x000fda000bf06270 */
[----:B------:R-:W-:Y:S05]  /*4b00*/  @P0 EXIT ;  /* 0x000000000000094d */ /* 0x000fea0003800000 */
[----:B01----:R-:W0:Y:S01]  /*4b10*/  LDC R4, c[0x0][0x218] ;  /* 0x00008600ff047b82 */ /* 0x003e220000000800 */
        /* <DEDUP_REMOVED lines=9> */
[----:B------:R-:W-:Y:S01]  /*4bb0*/  IMAD.HI.U32 R6, R3, UR6, R2 ;  /* 0x0000000603067c27 */ /* 0x000fe2000f8e0002 */
[----:B------:R-:W-:-:S04]  /*4bc0*/  ULDC UR6, c[0x0][0x21c] ;  /* 0x0000870000067ab9 */ /* 0x000fc80000000800 */
[----:B------:R-:W-:-:S04]  /*4bd0*/  SHF.R.U32.HI R7, RZ, UR7, R6 ;  /* 0x00000007ff077c19 */ /* 0x000fc80008011606 */
[----:B------:R-:W-:-:S05]  /*4be0*/  IADD3 R0, -R7, RZ, RZ ;  /* 0x000000ff07007210 */ /* 0x000fca0007ffe1ff */
[----:B------:R-:W-:Y:S01]  /*4bf0*/  IMAD R0, R0, UR6, R3 ;  /* 0x0000000600007c24 */ /* 0x000fe2000f8e0203 */
[----:B------:R-:W-:-:S03]  /*4c00*/  ULDC.64 UR6, c[0x0][0x348] ;  /* 0x0000d20000067ab9 */ /* 0x000fc60000000a00 */
        /* <DEDUP_REMOVED lines=22> */
[----:B------:R-:W-:Y:S01]  /*4d70*/  IMAD.HI.U32 R6, R9, UR6, R8 ;  /* 0x0000000609067c27 */ /* 0x000fe2000f8e0008 */
[----:B------:R-:W-:-:S04]  /*4d80*/  ULDC UR6, c[0x0][0x234] ;  /* 0x00008d0000067ab9 */ /* 0x000fc80000000800 */
[----:B------:R-:W-:-:S04]  /*4d90*/  SHF.R.U32.HI R7, RZ, UR7, R6 ;  /* 0x00000007ff077c19 */ /* 0x000fc80008011606 */
        /* <DEDUP_REMOVED lines=312> */
.L_x_869:
[----:B------:R-:W-:Y:S01]  /*6120*/  ULDC.64 UR6, c[0x0][0x480] ;  /* 0x0001200000067ab9 */ /* 0x000fe20000000a00 */
[----:B------:R-:W-:Y:S01]  /*6130*/  ULDC.64 UR8, c[0x0][0x488] ;  /* 0x0001220000087ab9 */ /* 0x000fe20000000a00 */
[----:B------:R-:W-:Y:S02]  /*6140*/  IADD3 R6, P0, R2, UR6, RZ ;  /* 0x0000000602067c10 */ /* 0x000fe4000ff1e0ff */
[----:B------:R-:W-:Y:S01]  /*6150*/  IADD3 R8, P1, R0, UR8, RZ ;  /* 0x0000000800087c10 */ /* 0x000fe2000ff3e0ff */
[----:B------:R-:W-:Y:S01]  /*6160*/  ULDC.U8 UR8, c[0x0][0x49c] ;  /* 0x0001270000087ab9 */ /* 0x000fe20000000000 */
        /* <DEDUP_REMOVED lines=22> */
.L_x_870:
[----:B------:R-:W-:-:S13]  /*62d0*/  FSETP.GTU.FTZ.AND P0, PT, R5, RZ, PT ;  /* 0x000000ff0500720b */ /* 0x000fda0003f1c000 */
[----:B------:R-:W0:Y:S08]  /*62e0*/  @!P0 LDC R4, c[0x0][0x498] ;  /* 0x00012600ff048b82 */ /* 0x000e300000000800 */
[----:B------:R-:W1:Y:S08]  /*62f0*/  @!P0 LDC R9, c[0x0][0x490] ;  /* 0x00012400ff098b82 */ /* 0x000e700000000800 */
[----:B------:R-:W2:Y:S01]  /*6300*/  @P0 LDC R7, c[0x0][0x494] ;  /* 0x00012500ff070b82 */ /* 0x000ea20000000800 */
[----:B0-----:R-:W-:-:S04]  /*6310*/  @!P0 FMUL.FTZ R0, R5, R4 ;  /* 0x0000000405008220 */ /* 0x001fc80000410000 */
[----:B------:R-:W-:Y:S01]  /*6320*/  @!P0 FMUL.FTZ R5, R0, 1.4426950216293334961 ;  /* 0x3fb8aa3b00058820 */ /* 0x000fe20000410000 */
[----:B------:R-:W-:-:S04]  /*6330*/  @!P0 FMUL.FTZ R0, R10, R4 ;  /* 0x000000040a008220 */ /* 0x000fc80000410000 */
[----:B-1----:R-:W-:Y:S01]  /*6340*/  @!P0 FMUL.FTZ R0, R0, R9 ;  /* 0x0000000900008220 */ /* 0x002fe20000410000 */
[----:B------:R-:W0:Y:S01]  /*6350*/  @!P0 MUFU.EX2 R5, R5 ;  /* 0x0000000500058308 */ /* 0x000e220000000800 */
[----:B--2---:R-:W-:Y:S02]  /*6360*/  @P0 FMUL.FTZ R4, R10, R7 ;  /* 0x000000070a040220 */ /* 0x004fe40000410000 */
[----:B0-----:R-:W-:-:S05]  /*6370*/  @!P0 FMUL.FTZ R4, R0, R5 ;  /* 0x0000000500048220 */ /* 0x001fca0000410000 */
[----:B------:R-:W-:-:S07]  /*6380*/  F2FP.BF16.F32.PACK_AB R4, RZ, R4 ;  /* 0x00000004ff04723e */ /* 0x000fce00000010ff */
.L_x_871:
[----:B------:R-:W-:Y:S01]  /*6390*/  STG.E.U16 desc[UR4][R2.64], R4 ;  /* 0x0000000402007986 */ /* 0x000fe2000c101504 */
[----:B------:R-:W-:Y:S05]  /*63a0*/  EXIT ;  /* 0x000000000000794d */ /* 0x000fea0003800000 */
.L_x_872:
        /* <DEDUP_REMOVED lines=13> */
.L_x_7827:


//--------------------- .text._ZN2at6native27unrolled_elementwise_kernelIZZZNS0_60_GLOBAL__N__171e0b9f_22_ActivationEluKernel_cu_f5210f67_353819elu_backward_kernelERNS_18TensorIteratorBaseERKN3c106ScalarES8_S8_bENKUlvE_clEvENKUlvE2_clEvEUlNS5_8BFloat16ESB_E_St5arrayIPcLm3EELi4E23TrivialOffsetCalculatorILi2EjESG_ILi1EjENS0_6memory15LoadWithoutCastENSJ_16StoreWithoutCastEEEviT_T0_T2_T3_T4_T5_ --------------------------
	.section	.text._ZN2at6native27unrolled_elementwise_kernelIZZZNS0_60_GLOBAL__N__171e0b9f_22_ActivationEluKernel_cu_f5210f67_353819elu_backward_kernelERNS_18TensorIteratorBaseERKN3c106ScalarES8_S8_bENKUlvE_clEvENKUlvE2_clEvEUlNS5_8BFloat16ESB_E_St5arrayIPcLm3EELi4E23TrivialOffsetCalculatorILi2EjESG_ILi1EjENS0_6memory15LoadWithoutCastENSJ_16StoreWithoutCastEEEviT_T0_T2_T3_T4_T5_,"ax",@progbits
	.align	128
        .global         _ZN2at6native27unrolled_elementwise_kernelIZZZNS0_60_GLOBAL__N__171e0b9f_22_ActivationEluKernel_cu_f5210f67_353819elu_backward_kernelERNS_18TensorIteratorBaseERKN3c106ScalarES8_S8_bENKUlvE_clEvENKUlvE2_clEvEUlNS5_8BFloat16ESB_E_St5arrayIPcLm3EELi4E23TrivialOffsetCalculatorILi2EjESG_ILi1EjENS0_6memory15LoadWithoutCastENSJ_16StoreWithoutCastEEEviT_T0_T2_T3_T4_T5_
        .type           _ZN2at6native27unrolled_elementwise_kernelIZZZNS0_60_GLOBAL__N__171e0b9f_22_ActivationEluKernel_cu_f5210f67_353819elu_backward_kernelERNS_18TensorIteratorBaseERKN3c106ScalarES8_S8_bENKUlvE_clEvENKUlvE2_clEvEUlNS5_8BFloat16ESB_E_St5arrayIPcLm3EELi4E23TrivialOffsetCalculatorILi2EjESG_ILi1EjENS0_6memory15LoadWithoutCastENSJ_16StoreWithoutCastEEEviT_T0_T2_T3_T4_T5_,@function
        .size           _ZN2at6native27unrolled_elementwise_kernelIZZZNS0_60_GLOBAL__N__171e0b9f_22_ActivationEluKernel_cu_f5210f67_353819elu_backward_kernelERNS_18TensorIteratorBaseERKN3c106ScalarES8_S8_bENKUlvE_clEvENKUlvE2_clEvEUlNS5_8BFloat16ESB_E_St5arrayIPcLm3EELi4E23TrivialOffsetCalculatorILi2EjESG_ILi1EjENS0_6memory15LoadWithoutCastENSJ_16StoreWithoutCastEEEviT_T0_T2_T3_T4_T5_,(.L_x_7828 - _ZN2at6native27unrolled_elementwise_kernelIZZZNS0_60_GLOBAL__N__171e0b9f_22_ActivationEluKernel_cu_f5210f67_353819elu_backward_kernelERNS_18TensorIteratorBaseERKN3c106ScalarES8_S8_bENKUlvE_clEvENKUlvE2_clEvEUlNS5_8BFloat16ESB_E_St5arrayIPcLm3EELi4E23TrivialOffsetCalculatorILi2EjESG_ILi1EjENS0_6memory15LoadWithoutCastENSJ_16StoreWithoutCastEEEviT_T0_T2_T3_T4_T5_)
        .other          _ZN2at6native27unrolled_elementwise_kernelIZZZNS0_60_GLOBAL__N__171e0b9f_22_ActivationEluKernel_cu_f5210f67_353819elu_backward_kernelERNS_18TensorIteratorBaseERKN3c106ScalarES8_S8_bENKUlvE_clEvENKUlvE2_clEvEUlNS5_8BFloat16ESB_E_St5arrayIPcLm3EELi4E23TrivialOffsetCalculatorILi2EjESG_ILi1EjENS0_6memory15LoadWithoutCastENSJ_16StoreWithoutCastEEEviT_T0_T2_T3_T4_T5_,@"STO_CUDA_ENTRY STV_DEFAULT"
_ZN2at6native27unrolled_elementwise_kernelIZZZNS0_60_GLOBAL__N__171e0b9f_22_ActivationEluKernel_cu_f5210f67_353819elu_backward_kernelERNS_18TensorIteratorBaseERKN3c106ScalarES8_S8_bENKUlvE_clEvENKUlvE2_clEvEUlNS5_8BFloat16ESB_E_St5arrayIPcLm3EELi4E23TrivialOffsetCalculatorILi2EjESG_ILi1EjENS0_6memory15LoadWithoutCastENSJ_16StoreWithoutCastEEEviT_T0_T2_T3_T4_T5_:
.text._ZN2at6native27unrolled_elementwise_kernelIZZZNS0_60_GLOBAL__N__171e0b9f_22_ActivationEluKernel_cu_f5210f67_353819elu_backward_kernelERNS_18TensorIteratorBaseERKN3c106ScalarES8_S8_bENKUlvE_clEvENKUlvE2_clEvEUlNS5_8BFloat16ESB_E_St5arrayIPcLm3EELi4E23TrivialOffsetCalculatorILi2EjESG_ILi1EjENS0_6memory15LoadWithoutCastENSJ_16StoreWithoutCastEEEviT_T0_T2_T3_T4_T5_:
[----:B------:R-:W-:Y:S01]  /*0000*/  LDC R1, c[0x0][0x28] ;  /* 0x00000a00ff017b82 */ /* 0x000fe20000000800 */
[----:B------:R-:W0:Y:S07]  /*0010*/  S2R R18, SR_CTAID.X ;  /* 0x0000000000127919 */ /* 0x000e2e0000002500 */
[----:B------:R-:W0:Y:S01]  /*0020*/  LDC R3, c[0x0][0x210] ;  /* 0x00008400ff037b82 */ /* 0x000e220000000800 */
[----:B------:R-:W-:Y:S01]  /*0030*/  PRMT R20, RZ, 0x7610, R20 ;  /* 0x00007610ff147816 */ /* 0x000fe20000000014 */
[----:B------:R-:W-:Y:S01]  /*0040*/  ULDC.64 UR4, c[0x0][0x208] ;  /* 0x0000820000047ab9 */ /* 0x000fe20000000a00 */
[----:B------:R-:W1:Y:S01]  /*0050*/  S2R R19, SR_TID.X ;  /* 0x0000000000137919 */ /* 0x000e620000002100 */
[----:B------:R-:W-:Y:S01]  /*0060*/  PRMT R24, RZ, 0x7610, R24 ;  /* 0x00007610ff187816 */ /* 0x000fe20000000018 */
[----:B------:R-:W-:Y:S01]  /*0070*/  ULDC.U8 UR6, c[0x0][0x224] ;  /* 0x0000890000067ab9 */ /* 0x000fe20000000000 */
[----:B------:R-:W-:Y:S01]  /*0080*/  PRMT R22, RZ, 0x7610, R22 ;  /* 0x00007610ff167816 */ /* 0x000fe20000000016 */
[----:B0-----:R-:W-:Y:S01]  /*0090*/  IMAD R0, R18, -0x200, R3 ;  /* 0xfffffe0012007824 */ /* 0x001fe200078e0203 */
[----:B-1----:R-:W-:-:S04]  /*00a0*/  MOV R25, R19 ;  /* 0x0000001300197202 */ /* 0x002fc80000000f00 */
[----:B------:R-:W-:-:S13]  /*00b0*/  ISETP.GE.AND P0, PT, R19, R0, PT ;  /* 0x000000001300720c */ /* 0x000fda0003f06270 */
[----:B------:R-:W-:Y:S01]  /*00c0*/  @!P0 LEA R21, R18, R25, 0x9 ;  /* 0x0000001912158211 */ /* 0x000fe200078e48ff */
[----:B------:R-:W-:Y:S01]  /*00d0*/  @!P0 VIADD R25, R25, 0x80 ;  /* 0x0000008019198836 */ /* 0x000fe20000000000 */
[----:B------:R-:W0:Y:S04]  /*00e0*/  @!P0 LDC.64 R12, c[0x0][0x238] ;  /* 0x00008e00ff0c8b82 */ /* 0x000e280000000a00 */
[----:B------:R-:W-:-:S04]  /*00f0*/  ISETP.GE.AND P1, PT, R25, R0, PT ;  /* 0x000000001900720c */ /* 0x000fc80003f26270 */
[----:B------:R-:W1:Y:S09]  /*0100*/  @!P0 LDC.64 R14, c[0x0][0x240] ;  /* 0x00009000ff0e8b82 */ /* 0x000e720000000a00 */
[----:B------:R-:W-:Y:S01]  /*0110*/  @!P1 LEA R27, R18, R25, 0x9 ;  /* 0x00000019121b9211 */ /* 0x000fe200078e48ff */
[----:B------:R-:W2:Y:S01]  /*0120*/  @!P1 LDC.64 R16, c[0x0][0x238] ;  /* 0x00008e00ff109b82 */ /* 0x000ea20000000a00 */
[----:B------:R-:W-:-:S04]  /*0130*/  @!P1 IADD3 R25, R25, 0x80, RZ ;  /* 0x0000008019199810 */ /* 0x000fc80007ffe0ff */
[----:B------:R-:W-:Y:S01]  /*0140*/  ISETP.GE.AND P3, PT, R25, R0, PT ;  /* 0x000000001900720c */ /* 0x000fe20003f66270 */
[C---:B0-----:R-:W-:Y:S02]  /*0150*/  @!P0 IMAD.WIDE.U32 R12, R21.reuse, 0x2, R12 ;  /* 0x00000002150c8825 */ /* 0x041fe400078e000c */
[----:B------:R-:W0:Y:S03]  /*0160*/  @!P1 LDC.64 R2, c[0x0][0x240] ;  /* 0x00009000ff029b82 */ /* 0x000e260000000a00 */
[----:B------:R3:W5:Y:S01]  /*0170*/  @!P0 LDG.E.U16 R20, desc[UR4][R12.64] ;  /* 0x000000040c148981 */ /* 0x000762000c1e1500 */
[----:B-1----:R-:W-:Y:S01]  /*0180*/  @!P0 IMAD.WIDE.U32 R14, R21, 0x2, R14 ;  /* 0x00000002150e8825 */ /* 0x002fe200078e000e */
[----:B------:R-:W-:-:S05]  /*0190*/  PRMT R21, RZ, 0x7610, R21 ;  /* 0x00007610ff157816 */ /* 0x000fca0000000015 */
[C---:B------:R-:W-:Y:S01]  /*01a0*/  @!P3 IMAD R23, R18.reuse, 0x200, R25 ;  /* 0x000002001217b824 */ /* 0x040fe200078e0219 */
[----:B------:R-:W-:Y:S01]  /*01b0*/  @!P3 IADD3 R25, R25, 0x80, RZ ;  /* 0x000000801919b810 */ /* 0x000fe20007ffe0ff */
[----:B------:R-:W1:Y:S01]  /*01c0*/  @!P3 LDC.64 R4, c[0x0][0x238] ;  /* 0x00008e00ff04bb82 */ /* 0x000e620000000a00 */
[----:B--2---:R-:W-:Y:S02]  /*01d0*/  @!P1 IMAD.WIDE.U32 R16, R27, 0x2, R16 ;  /* 0x000000021b109825 */ /* 0x004fe400078e0010 */
[----:B------:R-:W-:Y:S01]  /*01e0*/  ISETP.GE.AND P2, PT, R25, R0, PT ;  /* 0x000000001900720c */ /* 0x000fe20003f46270 */
[----:B------:R2:W5:Y:S04]  /*01f0*/  @!P0 LDG.E.U16 R21, desc[UR4][R14.64] ;  /* 0x000000040e158981 */ /* 0x000568000c1e1500 */
[----:B------:R-:W4:Y:S01]  /*0200*/  @!P3 LDC.64 R6, c[0x0][0x240] ;  /* 0x00009000ff06bb82 */ /* 0x000f220000000a00 */
[----:B---3--:R-:W-:Y:S01]  /*0210*/  PRMT R12, RZ, 0x7610, R12 ;  /* 0x00007610ff0c7816 */ /* 0x008fe2000000000c */
[----:B------:R2:W5:Y:S06]  /*0220*/  @!P1 LDG.E.U16 R22, desc[UR4][R16.64] ;  /* 0x0000000410169981 */ /* 0x00056c000c1e1500 */
[----:B------:R-:W3:Y:S08]  /*0230*/  @!P2 LDC.64 R8, c[0x0][0x238] ;  /* 0x00008e00ff08ab82 */ /* 0x000ef00000000a00 */
[----:B------:R-:W2:Y:S01]  /*0240*/  @!P2 LDC.64 R10, c[0x0][0x240] ;  /* 0x00009000ff0aab82 */ /* 0x000ea20000000a00 */
[----:B------:R-:W-:Y:S01]  /*0250*/  @!P2 LEA R25, R18, R25, 0x9 ;  /* 0x000000191219a211 */ /* 0x000fe200078e48ff */
[----:B-1----:R-:W-:Y:S01]  /*0260*/  @!P3 IMAD.WIDE.U32 R4, R23, 0x2, R4 ;  /* 0x000000021704b825 */ /* 0x002fe200078e0004 */
[----:B------:R-:W-:-:S03]  /*0270*/  PRMT R13, RZ, 0x7610, R13 ;  /* 0x00007610ff0d7816 */ /* 0x000fc6000000000d */
[----:B----4-:R-:W-:Y:S01]  /*0280*/  @!P3 IMAD.WIDE.U32 R6, R23, 0x2, R6 ;  /* 0x000000021706b825 */ /* 0x010fe200078e0006 */
[----:B------:R-:W-:-:S04]  /*0290*/  PRMT R23, RZ, 0x7610, R23 ;  /* 0x00007610ff177816 */ /* 0x000fc80000000017 */
[----:B------:R1:W5:Y:S04]  /*02a0*/  @!P3 LDG.E.U16 R24, desc[UR4][R6.64] ;  /* 0x000000040618b981 */ /* 0x000368000c1e1500 */
[----:B------:R1:W5:Y:S01]  /*02b0*/  @!P3 LDG.E.U16 R23, desc[UR4][R4.64] ;  /* 0x000000040417b981 */ /* 0x000362000c1e1500 */
[----:B---3--:R-:W-:-:S05]  /*02c0*/  @!P2 IMAD.WIDE.U32 R8, R25, 0x2, R8 ;  /* 0x000000021908a825 */ /* 0x008fca00078e0008 */
[----:B------:R1:W5:Y:S01]  /*02d0*/  @!P2 LDG.E.U16 R12, desc[UR4][R8.64] ;  /* 0x00000004080ca981 */ /* 0x000362000c1e1500 */
[----:B--2---:R-:W-:-:S05]  /*02e0*/  @!P2 IMAD.WIDE.U32 R10, R25, 0x2, R10 ;  /* 0x00000002190aa825 */ /* 0x004fca00078e000a */
[----:B------:R1:W5:Y:S01]  /*02f0*/  @!P2 LDG.E.U16 R13, desc[UR4][R10.64] ;  /* 0x000000040a0da981 */ /* 0x000362000c1e1500 */
[----:B------:R-:W-:Y:S01]  /*0300*/  PRMT R25, RZ, 0x7610, R25 ;  /* 0x00007610ff197816 */ /* 0x000fe20000000019 */
[----:B0-----:R-:W-:-:S05]  /*0310*/  @!P1 IMAD.WIDE.U32 R2, R27, 0x2, R2 ;  /* 0x000000021b029825 */ /* 0x001fca00078e0002 */
[----:B------:R1:W5:Y:S01]  /*0320*/  @!P1 LDG.E.U16 R25, desc[UR4][R2.64] ;  /* 0x0000000402199981 */ /* 0x000362000c1e1500 */
[----:B------:R-:W-:Y:S01]  /*0330*/  ISETP.NE.AND P1, PT, RZ, UR6, PT ;  /* 0x00000006ff007c0c */ /* 0x000fe2000bf25270 */
[----:B------:R-:W-:-:S12]  /*0340*/  BSSY B0, `(.L_x_873) ;  /* 0x0000093000007945 */ /* 0x000fd80003800000 */
[----:B-1----:R-:W-:Y:S05]  /*0350*/  @!P1 BRA `(.L_x_874) ;  /* 0x0000000000e49947 */ /* 0x002fea0003800000 */
[C---:B------:R-:W-:Y:S01]  /*0360*/  VIADD R5, R19.reuse, 0x100 ;  /* 0x0000010013057836 */ /* 0x040fe20000000000 */
[C---:B------:R-:W-:Y:S01]  /*0370*/  IADD3 R7, R19.reuse, 0x180, RZ ;  /* 0x0000018013077810 */ /* 0x040fe20007ffe0ff */
[----:B------:R-:W-:Y:S01]  /*0380*/  BSSY B1, `(.L_x_875) ;  /* 0x0000010000017945 */ /* 0x000fe20003800000 */
[----:B------:R-:W-:Y:S02]  /*0390*/  IADD3 R3, R19, 0x80, RZ ;  /* 0x0000008013037810 */ /* 0x000fe40007ffe0ff */
[-C--:B------:R-:W-:Y:S02]  /*03a0*/  ISETP.GE.AND P1, PT, R5, R0.reuse, PT ;  /* 0x000000000500720c */ /* 0x080fe40003f26270 */
[-C--:B------:R-:W-:Y:S02]  /*03b0*/  ISETP.GE.AND P2, PT, R7, R0.reuse, PT ;  /* 0x000000000700720c */ /* 0x080fe40003f46270 */
[----:B------:R-:W-:Y:S01]  /*03c0*/  ISETP.GE.AND P4, PT, R3, R0, PT ;  /* 0x000000000300720c */ /* 0x000fe20003f86270 */
[----:B------:R-:W-:-:S12]  /*03d0*/  @P0 BRA `(.L_x_876) ;  /* 0x0000000000280947 */ /* 0x000fd80003800000 */
[----:B-----5:R-:W-:Y:S01]  /*03e0*/  IMAD.U32 R21, R21, 0x10000, RZ ;  /* 0x0001000015157824 */ /* 0x020fe200078e00ff */
[----:B------:R-:W-:Y:S01]  /*03f0*/  SHF.L.U32 R20, R20, 0x10, RZ ;  /* 0x0000001014147819 */ /* 0x000fe200000006ff */
[----:B------:R-:W-:Y:S01]  /*0400*/  ULDC.64 UR8, c[0x0][0x218] ;  /* 0x0000860000087ab9 */ /* 0x000fe20000000a00 */
[----:B------:R-:W-:Y:S02]  /*0410*/  ULDC UR6, c[0x0][0x220] ;  /* 0x0000880000067ab9 */ /* 0x000fe40000000800 */
[C---:B------:R-:W-:Y:S01]  /*0420*/  FSETP.GTU.FTZ.AND P3, PT, R21.reuse, RZ, PT ;  /* 0x000000ff1500720b */ /* 0x040fe20003f7c000 */
[----:B------:R-:W-:Y:S01]  /*0430*/  FADD.FTZ R21, R21, UR8 ;  /* 0x0000000815157e21 */ /* 0x000fe20008010000 */
[----:B------:R-:W-:-:S04]  /*0440*/  FMUL.FTZ R2, R20, UR6 ;  /* 0x0000000614027c20 */ /* 0x000fc80008410000 */
[----:B------:R-:W-:-:S07]  /*0450*/  FMUL.FTZ R2, R2, R21 ;  /* 0x0000001502027220 */ /* 0x000fce0000410000 */
[----:B------:R-:W-:-:S05]  /*0460*/  @P3 FMUL.FTZ R2, R20, UR9 ;  /* 0x0000000914023c20 */ /* 0x000fca0008410000 */
[----:B------:R-:W-:-:S07]  /*0470*/  F2FP.BF16.F32.PACK_AB R2, RZ, R2 ;  /* 0x00000002ff02723e */ /* 0x000fce00000010ff */
.L_x_876:
[----:B------:R-:W-:Y:S05]  /*0480*/  BSYNC B1 ;  /* 0x0000000000017941 */ /* 0x000fea0003800000 */
.L_x_875:
[----:B------:R-:W-:Y:S04]  /*0490*/  BSSY B1, `(.L_x_877) ;  /* 0x000000c000017945 */ /* 0x000fe80003800000 */
[----:B------:R-:W-:Y:S05]  /*04a0*/  @P4 BRA `(.L_x_878) ;  /* 0x0000000000284947 */ /* 0x000fea0003800000 */
[----:B-----5:R-:W-:Y:S01]  /*04b0*/  SHF.L.U32 R25, R25, 0x10, RZ ;  /* 0x0000001019197819 */ /* 0x020fe200000006ff */
[----:B------:R-:W-:Y:S01]  /*04c0*/  IMAD.U32 R22, R22, 0x10000, RZ ;  /* 0x0001000016167824 */ /* 0x000fe200078e00ff */
[----:B------:R-:W-:Y:S01]  /*04d0*/  ULDC.64 UR8, c[0x0][0x218] ;  /* 0x0000860000087ab9 */ /* 0x000fe20000000a00 */
[----:B------:R-:W-:Y:S01]  /*04e0*/  ULDC UR6, c[0x0][0x220] ;  /* 0x0000880000067ab9 */ /* 0x000fe20000000800 */
[C---:B------:R-:W-:Y:S01]  /*04f0*/  FSETP.GTU.FTZ.AND P3, PT, R25.reuse, RZ, PT ;  /* 0x000000ff1900720b */ /* 0x040fe20003f7c000 */
[----:B------:R-:W-:Y:S01]  /*0500*/  FADD.FTZ R25, R25, UR8 ;  /* 0x0000000819197e21 */ /* 0x000fe20008010000 */
[----:B------:R-:W-:-:S04]  /*0510*/  FMUL.FTZ R4, R22, UR6 ;  /* 0x0000000616047c20 */ /* 0x000fc80008410000 */
[----:B------:R-:W-:-:S07]  /*0520*/  FMUL.FTZ R4, R4, R25 ;  /* 0x0000001904047220 */ /* 0x000fce0000410000 */
[----:B------:R-:W-:-:S05]  /*0530*/  @P3 FMUL.FTZ R4, R22, UR9 ;  /* 0x0000000916043c20 */ /* 0x000fca0008410000 */
[----:B------:R-:W-:-:S07]  /*0540*/  F2FP.BF16.F32.PACK_AB R4, RZ, R4 ;  /* 0x00000004ff04723e */ /* 0x000fce00000010ff */
.L_x_878:
[----:B------:R-:W-:Y:S05]  /*0550*/  BSYNC B1 ;  /* 0x0000000000017941 */ /* 0x000fea0003800000 */
.L_x_877:
[----:B------:R-:W-:Y:S04]  /*0560*/  BSSY B1, `(.L_x_879) ;  /* 0x000000c000017945 */ /* 0x000fe80003800000 */
[----:B------:R-:W-:Y:S05]  /*0570*/  @P1 BRA `(.L_x_880) ;  /* 0x0000000000281947 */ /* 0x000fea0003800000 */
[----:B-----5:R-:W-:Y:S01]  /*0580*/  SHF.L.U32 R24, R24, 0x10, RZ ;  /* 0x0000001018187819 */ /* 0x020fe200000006ff */
[----:B------:R-:W-:Y:S01]  /*0590*/  ULDC.64 UR8, c[0x0][0x218] ;  /* 0x0000860000087ab9 */ /* 0x000fe20000000a00 */
[----:B------:R-:W-:Y:S01]  /*05a0*/  SHF.L.U32 R23, R23, 0x10, RZ ;  /* 0x0000001017177819 */ /* 0x000fe200000006ff */
[----:B------:R-:W-:Y:S01]  /*05b0*/  ULDC UR6, c[0x0][0x220] ;  /* 0x0000880000067ab9 */ /* 0x000fe20000000800 */
[C---:B------:R-:W-:Y:S01]  /*05c0*/  FSETP.GTU.FTZ.AND P1, PT, R24.reuse, RZ, PT ;  /* 0x000000ff1800720b */ /* 0x040fe20003f3c000 */
[----:B------:R-:W-:Y:S02]  /*05d0*/  FADD.FTZ R24, R24, UR8 ;  /* 0x0000000818187e21 */ /* 0x000fe40008010000 */
[----:B------:R-:W-:-:S04]  /*05e0*/  FMUL.FTZ R5, R23, UR6 ;  /* 0x0000000617057c20 */ /* 0x000fc80008410000 */
[----:B------:R-:W-:-:S06]  /*05f0*/  FMUL.FTZ R5, R5, R24 ;  /* 0x0000001805057220 */ /* 0x000fcc0000410000 */
[----:B------:R-:W-:-:S05]  /*0600*/  @P1 FMUL.FTZ R5, R23, UR9 ;  /* 0x0000000917051c20 */ /* 0x000fca0008410000 */
[----:B------:R-:W-:-:S07]  /*0610*/  F2FP.BF16.F32.PACK_AB R5, RZ, R5 ;  /* 0x00000005ff05723e */ /* 0x000fce00000010ff */
.L_x_880:
[----:B------:R-:W-:Y:S05]  /*0620*/  BSYNC B1 ;  /* 0x0000000000017941 */ /* 0x000fea0003800000 */
.L_x_879:
[----:B------:R-:W-:Y:S05]  /*0630*/  @P2 BRA `(.L_x_881) ;  /* 0x00000004008c2947 */ /* 0x000fea0003800000 */
        /* <DEDUP_REMOVED lines=9> */
[----:B------:R-:W-:Y:S01]  /*06d0*/  F2FP.BF16.F32.PACK_AB R8, RZ, R6 ;  /* 0x00000006ff08723e */ /* 0x000fe200000010ff */
[----:B------:R-:W-:Y:S06]  /*06e0*/  BRA `(.L_x_881) ;  /* 0x0000000400607947 */ /* 0x000fec0003800000 */
.L_x_874:
[----:B------:R-:W-:Y:S04]  /*06f0*/  BSSY B1, `(.L_x_882) ;  /* 0x0000014000017945 */ /* 0x000fe80003800000 */
[----:B------:R-:W-:Y:S05]  /*0700*/  @P0 BRA `(.L_x_883) ;  /* 0x0000000000480947 */ /* 0x000fea0003800000 */
[----:B-----5:R-:W-:Y:S01]  /*0710*/  SHF.L.U32 R2, R21, 0x10, RZ ;  /* 0x0000001015027819 */ /* 0x020fe200000006ff */
[----:B------:R-:W-:Y:S01]  /*0720*/  BSSY B2, `(.L_x_884) ;  /* 0x000000f000027945 */ /* 0x000fe20003800000 */
[----:B------:R-:W-:Y:S02]  /*0730*/  IMAD.U32 R20, R20, 0x10000, RZ ;  /* 0x0001000014147824 */ /* 0x000fe400078e00ff */
        /* <DEDUP_REMOVED lines=11> */
.L_x_885:
[----:B------:R-:W-:Y:S02]  /*07f0*/  ULDC UR6, c[0x0][0x21c] ;  /* 0x0000870000067ab9 */ /* 0x000fe40000000800 */
[----:B------:R-:W-:-:S07]  /*0800*/  FMUL.FTZ R2, R20, UR6 ;  /* 0x0000000614027c20 */ /* 0x000fce0008410000 */
.L_x_886:
[----:B------:R-:W-:Y:S05]  /*0810*/  BSYNC B2 ;  /* 0x0000000000027941 */ /* 0x000fea0003800000 */
.L_x_884:
[----:B------:R-:W-:-:S07]  /*0820*/  F2FP.BF16.F32.PACK_AB R2, RZ, R2 ;  /* 0x00000002ff02723e */ /* 0x000fce00000010ff */
.L_x_883:
[----:B------:R-:W-:Y:S05]  /*0830*/  BSYNC B1 ;  /* 0x0000000000017941 */ /* 0x000fea0003800000 */
.L_x_882:
[----:B------:R-:W-:Y:S01]  /*0840*/  IADD3 R3, R19, 0x80, RZ ;  /* 0x0000008013037810 */ /* 0x000fe20007ffe0ff */
[----:B------:R-:W-:Y:S03]  /*0850*/  BSSY B1, `(.L_x_887) ;  /* 0x0000015000017945 */ /* 0x000fe60003800000 */
[----:B------:R-:W-:-:S13]  /*0860*/  ISETP.GE.AND P1, PT, R3, R0, PT ;  /* 0x000000000300720c */ /* 0x000fda0003f26270 */
        /* <DEDUP_REMOVED lines=15> */
.L_x_890:
[----:B------:R-:W-:Y:S02]  /*0960*/  ULDC UR6, c[0x0][0x21c] ;  /* 0x0000870000067ab9 */ /* 0x000fe40000000800 */
[----:B------:R-:W-:-:S07]  /*0970*/  FMUL.FTZ R4, R22, UR6 ;  /* 0x0000000616047c20 */ /* 0x000fce0008410000 */
.L_x_891:
[----:B------:R-:W-:Y:S05]  /*0980*/  BSYNC B2 ;  /* 0x0000000000027941 */ /* 0x000fea0003800000 */
.L_x_889:
[----:B------:R-:W-:-:S07]  /*0990*/  F2FP.BF16.F32.PACK_AB R4, RZ, R4 ;  /* 0x00000004ff04723e */ /* 0x000fce00000010ff */
.L_x_888:
[----:B------:R-:W-:Y:S05]  /*09a0*/  BSYNC B1 ;  /* 0x0000000000017941 */ /* 0x000fea0003800000 */
.L_x_887:
        /* <DEDUP_REMOVED lines=18> */
.L_x_895:
[----:B------:R-:W-:Y:S02]  /*0ad0*/  ULDC UR6, c[0x0][0x21c] ;  /* 0x0000870000067ab9 */ /* 0x000fe40000000800 */
[----:B------:R-:W-:-:S07]  /*0ae0*/  FMUL.FTZ R5, R23, UR6 ;  /* 0x0000000617057c20 */ /* 0x000fce0008410000 */
.L_x_896:
[----:B------:R-:W-:Y:S05]  /*0af0*/  BSYNC B2 ;  /* 0x0000000000027941 */ /* 0x000fea0003800000 */
.L_x_894:
[----:B------:R-:W-:-:S07]  /*0b00*/  F2FP.BF16.F32.PACK_AB R5, RZ, R5 ;  /* 0x00000005ff05723e */ /* 0x000fce00000010ff */
.L_x_893:
[----:B------:R-:W-:Y:S05]  /*0b10*/  BSYNC B1 ;  /* 0x0000000000017941 */ /* 0x000fea0003800000 */
.L_x_892:
[----:B------:R-:W-:-:S04]  /*0b20*/  IADD3 R7, R19, 0x180, RZ ;  /* 0x0000018013077810 */ /* 0x000fc80007ffe0ff */
        /* <DEDUP_REMOVED lines=16> */
.L_x_898:
[----:B------:R-:W-:Y:S02]  /*0c30*/  ULDC UR6, c[0x0][0x21c] ;  /* 0x0000870000067ab9 */ /* 0x000fe40000000800 */
[----:B------:R-:W-:-:S07]  /*0c40*/  FMUL.FTZ R8, R8, UR6 ;  /* 0x0000000608087c20 */ /* 0x000fce0008410000 */
.L_x_899:
[----:B------:R-:W-:Y:S05]  /*0c50*/  BSYNC B1 ;  /* 0x0000000000017941 */ /* 0x000fea0003800000 */
.L_x_897:
[----:B------:R-:W-:-:S07]  /*0c60*/  F2FP.BF16.F32.PACK_AB R8, RZ, R8 ;  /* 0x00000008ff08723e */ /* 0x000fce00000010ff */
.L_x_881:
[----:B------:R-:W-:Y:S05]  /*0c70*/  BSYNC B0 ;  /* 0x0000000000007941 */ /* 0x000fea0003800000 */
.L_x_873:
[----:B------:R-:W0:Y:S01]  /*0c80*/  @!P0 LDC.64 R6, c[0x0][0x230] ;  /* 0x00008c00ff068b82 */ /* 0x000e220000000a00 */
[----:B------:R-:W-:Y:S01]  /*0c90*/  MOV R9, R19 ;  /* 0x0000001300097202 */ /* 0x000fe20000000f00 */
[----:B------:R-:W-:Y:S01]  /*0ca0*/  BSSY B0, `(.L_x_900) ;  /* 0x0000012000007945 */ /* 0x000fe20003800000 */
[----:B------:R-:W-:Y:S01]  /*0cb0*/  @!P0 MOV R9, R3 ;  /* 0x0000000300098202 */ /* 0x000fe20000000f00 */
[----:B------:R-:W-:Y:S01]  /*0cc0*/  @!P0 IMAD R3, R18, 0x200, R19 ;  /* 0x0000020012038824 */ /* 0x000fe200078e0213 */
[----:B------:R-:W-:Y:S02]  /*0cd0*/  PRMT R10, R2, 0x7610, R10 ;  /* 0x00007610020a7816 */ /* 0x000fe4000000000a */
[----:B------:R-:W-:Y:S01]  /*0ce0*/  ISETP.GE.AND P1, PT, R9, R0, PT ;  /* 0x000000000900720c */ /* 0x000fe20003f26270 */
[----:B0-----:R-:W-:-:S05]  /*0cf0*/  @!P0 IMAD.WIDE.U32 R2, R3, 0x2, R6 ;  /* 0x0000000203028825 */ /* 0x001fca00078e0006 */
[----:B------:R0:W-:Y:S07]  /*0d00*/  @!P0 STG.E.U16 desc[UR4][R2.64], R10 ;  /* 0x0000000a02008986 */ /* 0x0001ee000c101504 */
[----:B------:R-:W-:Y:S05]  /*0d10*/  @P1 BRA `(.L_x_901) ;  /* 0x0000000000281947 */ /* 0x000fea0003800000 */
[----:B------:R-:W1:Y:S01]  /*0d20*/  LDC.64 R6, c[0x0][0x230] ;  /* 0x00008c00ff067b82 */ /* 0x000e620000000a00 */
[----:B0-----:R-:W-:Y:S02]  /*0d30*/  LEA R3, R18, R9, 0x9 ;  /* 0x0000000912037211 */ /* 0x001fe400078e48ff */
[----:B------:R-:W-:-:S04]  /*0d40*/  IADD3 R9, R9, 0x80, RZ ;  /* 0x0000008009097810 */ /* 0x000fc80007ffe0ff */
[----:B------:R-:W-:-:S13]  /*0d50*/  ISETP.GE.AND P0, PT, R9, R0, PT ;  /* 0x000000000900720c */ /* 0x000fda0003f06270 */
[----:B------:R-:W-:Y:S01]  /*0d60*/  @!P0 IMAD R11, R18, 0x200, R9 ;  /* 0x00000200120b8824 */ /* 0x000fe200078e0209 */
[----:B------:R-:W-:Y:S01]  /*0d70*/  @!P0 IADD3 R9, R9, 0x80, RZ ;  /* 0x0000008009098810 */ /* 0x000fe20007ffe0ff */
[----:B-1----:R-:W-:-:S04]  /*0d80*/  IMAD.WIDE.U32 R2, R3, 0x2, R6 ;  /* 0x0000000203027825 */ /* 0x002fc800078e0006 */
[----:B------:R-:W-:Y:S01]  /*0d90*/  @!P0 IMAD.WIDE.U32 R6, R11, 0x2, R6 ;  /* 0x000000020b068825 */ /* 0x000fe200078e0006 */
[----:B------:R1:W-:Y:S04]  /*0da0*/  STG.E.U16 desc[UR4][R2.64], R4 ;  /* 0x0000000402007986 */ /* 0x0003e8000c101504 */
[----:B------:R1:W-:Y:S02]  /*0db0*/  @!P0 STG.E.U16 desc[UR4][R6.64], R5 ;  /* 0x0000000506008986 */ /* 0x0003e4000c101504 */
.L_x_901:
[----:B------:R-:W-:Y:S05]  /*0dc0*/  BSYNC B0 ;  /* 0x0000000000007941 */ /* 0x000fea0003800000 */
.L_x_900:
[----:B------:R-:W-:-:S13]  /*0dd0*/  ISETP.GE.AND P0, PT, R9, R0, PT ;  /* 0x000000000900720c */ /* 0x000fda0003f06270 */
[----:B------:R-:W-:Y:S05]  /*0de0*/  @P0 EXIT ;  /* 0x000000000000094d */ /* 0x000fea0003800000 */
[----:B01----:R-:W0:Y:S01]  /*0df0*/  LDC.64 R2, c[0x0][0x230] ;  /* 0x00008c00ff027b82 */ /* 0x003e220000000a00 */
[----:B------:R-:W-:-:S05]  /*0e00*/  LEA R9, R18, R9, 0x9 ;  /* 0x0000000912097211 */ /* 0x000fca00078e48ff */
[----:B0-----:R-:W-:-:S05]  /*0e10*/  IMAD.WIDE.U32 R2, R9, 0x2, R2 ;  /* 0x0000000209027825 */ /* 0x001fca00078e0002 */
[----:B------:R-:W-:Y:S01]  /*0e20*/  STG.E.U16 desc[UR4][R2.64], R8 ;  /* 0x0000000802007986 */ /* 0x000fe2000c101504 */
[----:B------:R-:W-:Y:S05]  /*0e30*/  EXIT ;  /* 0x000000000000794d */ /* 0x000fea0003800000 */
.L_x_902:
        /* <DEDUP_REMOVED lines=12> */
.L_x_7828:


//--------------------- .text._ZN2at6native29vectorized_elementwise_kernelILi2EZZZNS0_60_GLOBAL__N__171e0b9f_22_ActivationEluKernel_cu_f5210f67_353819elu_backward_kernelERNS_18TensorIteratorBaseERKN3c106ScalarES8_S8_bENKUlvE_clEvENKUlvE2_clEvEUlNS5_8BFloat16ESB_E_St5arrayIPcLm3EEEEviT0_T1_ --------------------------
	.section	.text._ZN2at6native29vectorized_elementwise_kernelILi2EZZZNS0_60_GLOBAL__N__171e0b9f_22_ActivationEluKernel_cu_f5210f67_353819elu_backward_kernelERNS_18TensorIteratorBaseERKN3c106ScalarES8_S8_bENKUlvE_clEvENKUlvE2_clEvEUlNS5_8BFloat16ESB_E_St5arrayIPcLm3EEEEviT0_T1_,"ax",@progbits
	.align	128
        .global         _ZN2at6native29vectorized_elementwise_kernelILi2EZZZNS0_60_GLOBAL__N__171e0b9f_22_ActivationEluKernel_cu_f5210f67_353819elu_backward_kernelERNS_18TensorIteratorBaseERKN3c106ScalarES8_S8_bENKUlvE_clEvENKUlvE2_clEvEUlNS5_8BFloat16ESB_E_St5arrayIPcLm3EEEEviT0_T1_
        .type           _ZN2at6native29vectorized_elementwise_kernelILi2EZZZNS0_60_GLOBAL__N__171e0b9f_22_ActivationEluKernel_cu_f5210f67_353819elu_backward_kernelERNS_18TensorIteratorBaseERKN3c106ScalarES8_S8_bENKUlvE_clEvENKUlvE2_clEvEUlNS5_8BFloat16ESB_E_St5arrayIPcLm3EEEEviT0_T1_,@function
        .size           _ZN2at6native29vectorized_elementwise_kernelILi2EZZZNS0_60_GLOBAL__N__171e0b9f_22_ActivationEluKernel_cu_f5210f67_353819elu_backward_kernelERNS_18TensorIteratorBaseERKN3c106ScalarES8_S8_bENKUlvE_clEvENKUlvE2_clEvEUlNS5_8BFloat16ESB_E_St5arrayIPcLm3EEEEviT0_T1_,(.L_x_7829 - _ZN2at6native29vectorized_elementwise_kernelILi2EZZZNS0_60_GLOBAL__N__171e0b9f_22_ActivationEluKernel_cu_f5210f67_353819elu_backward_kernelERNS_18TensorIteratorBaseERKN3c106ScalarES8_S8_bENKUlvE_clEvENKUlvE2_clEvEUlNS5_8BFloat16ESB_E_St5arrayIPcLm3EEEEviT0_T1_)
        .other          _ZN2at6native29vectorized_elementwise_kernelILi2EZZZNS0_60_GLOBAL__N__171e0b9f_22_ActivationEluKernel_cu_f5210f67_353819elu_backward_kernelERNS_18TensorIteratorBaseERKN3c106ScalarES8_S8_bENKUlvE_clEvENKUlvE2_clEvEUlNS5_8BFloat16ESB_E_St5arrayIPcLm3EEEEviT0_T1_,@"STO_CUDA_ENTRY STV_DEFAULT"
_ZN2at6native29vectorized_elementwise_kernelILi2EZZZNS0_60_GLOBAL__N__171e0b9f_22_ActivationEluKernel_cu_f5210f67_353819elu_backward_kernelERNS_18TensorIteratorBaseERKN3c106ScalarES8_S8_bENKUlvE_clEvENKUlvE2_clEvEUlNS5_8BFloat16ESB_E_St5arrayIPcLm3EEEEviT0_T1_:
.text._ZN2at6native29vectorized_elementwise_kernelILi2EZZZNS0_60_GLOBAL__N__171e0b9f_22_ActivationEluKernel_cu_f5210f67_353819elu_backward_kernelERNS_18TensorIteratorBaseERKN3c106ScalarES8_S8_bENKUlvE_clEvENKUlvE2_clEvEUlNS5_8BFloat16ESB_E_St5arrayIPcLm3EEEEviT0_T1_:
[----:B------:R-:W-:Y:S01]  /*0000*/  LDC R1, c[0x0][0x28] ;  /* 0x00000a00ff017b82 */ /* 0x000fe20000000800 */
[----:B------:R-:W0:Y:S01]  /*0010*/  S2R R4, SR_CTAID.X ;  /* 0x0000000000047919 */ /* 0x000e220000002500 */
[----:B------:R-:W-:Y:S01]  /*0020*/  ULDC UR4, c[0x0][0x210] ;  /* 0x0000840000047ab9 */ /* 0x000fe20000000800 */
[----:B------:R-:W-:Y:S01]  /*0030*/  ULDC.U8 UR6, c[0x0][0x224] ;  /* 0x0000890000067ab9 */ /* 0x000fe20000000000 */
[----:B0-----:R-:W-:-:S04]  /*0040*/  SHF.L.U32 R4, R4, 0xa, RZ ;  /* 0x0000000a04047819 */ /* 0x001fc800000006ff */
[----:B------:R-:W-:Y:S01]  /*0050*/  IADD3 R5, -R4, UR4, RZ ;  /* 0x0000000404057c10 */ /* 0x000fe2000fffe1ff */
[----:B------:R-:W-:-:S03]  /*0060*/  ULDC.64 UR4, c[0x0][0x208] ;  /* 0x0000820000047ab9 */ /* 0x000fc60000000a00 */
[----:B------:R-:W-:-:S13]  /*0070*/  ISETP.GE.U32.AND P0, PT, R5, 0x400, PT ;  /* 0x000004000500780c */ /* 0x000fda0003f06070 */
[----:B------:R-:W-:Y:S05]  /*0080*/  @!P0 BRA `(.L_x_903) ;  /* 0x0000000c00d88947 */ /* 0x000fea0003800000 */
[----:B------:R-:W0:Y:S01]  /*0090*/  S2R R2, SR_TID.X ;  /* 0x0000000000027919 */ /* 0x000e220000002100 */
[----:B------:R-:W1:Y:S08]  /*00a0*/  LDC.64 R6, c[0x0][0x238] ;  /* 0x00008e00ff067b82 */ /* 0x000e700000000a00 */
[----:B------:R-:W2:Y:S01]  /*00b0*/  LDC.64 R8, c[0x0][0x240] ;  /* 0x00009000ff087b82 */ /* 0x000ea20000000a00 */
[----:B-1----:R-:W-:-:S04]  /*00c0*/  IMAD.WIDE R6, R4, 0x2, R6 ;  /* 0x0000000204067825 */ /* 0x002fc800078e0206 */
[----:B0-----:R-:W-:-:S04]  /*00d0*/  IMAD.WIDE.U32 R10, R2, 0x4, R6 ;  /* 0x00000004020a7825 */ /* 0x001fc800078e0006 */
[----:B--2---:R-:W-:Y:S01]  /*00e0*/  IMAD.WIDE R8, R4, 0x2, R8 ;  /* 0x0000000204087825 */ /* 0x004fe200078e0208 */
[----:B------:R-:W2:Y:S04]  /*00f0*/  LDG.E R20, desc[UR4][R10.64] ;  /* 0x000000040a147981 */ /* 0x000ea8000c1e1900 */
[----:B------:R-:W3:Y:S01]  /*0100*/  LDG.E R12, desc[UR4][R10.64+0x200] ;  /* 0x000200040a0c7981 */ /* 0x000ee2000c1e1900 */
[----:B------:R-:W-:-:S03]  /*0110*/  IMAD.WIDE.U32 R18, R2, 0x4, R8 ;  /* 0x0000000402127825 */ /* 0x000fc600078e0008 */
[----:B------:R-:W4:Y:S04]  /*0120*/  LDG.E R7, desc[UR4][R10.64+0x400] ;  /* 0x000400040a077981 */ /* 0x000f28000c1e1900 */
[----:B------:R-:W5:Y:S04]  /*0130*/  LDG.E R21, desc[UR4][R18.64] ;  /* 0x0000000412157981 */ /* 0x000f68000c1e1900 */
[----:B------:R-:W5:Y:S04]  /*0140*/  LDG.E R6, desc[UR4][R10.64+0x600] ;  /* 0x000600040a067981 */ /* 0x000f68000c1e1900 */
[----:B------:R-:W5:Y:S04]  /*0150*/  LDG.E R16, desc[UR4][R18.64+0x200] ;  /* 0x0002000412107981 */ /* 0x000f68000c1e1900 */
[----:B------:R-:W5:Y:S04]  /*0160*/  LDG.E R8, desc[UR4][R18.64+0x400] ;  /* 0x0004000412087981 */ /* 0x000f68000c1e1900 */
[----:B------:R-:W5:Y:S01]  /*0170*/  LDG.E R5, desc[UR4][R18.64+0x600] ;  /* 0x0006000412057981 */ /* 0x000f62000c1e1900 */
[----:B------:R-:W-:-:S02]  /*0180*/  ISETP.NE.AND P0, PT, RZ, UR6, PT ;  /* 0x00000006ff007c0c */ /* 0x000fc4000bf05270 */
[C---:B--2---:R-:W-:Y:S02]  /*0190*/  SHF.L.U32 R13, R20.reuse, 0x10, RZ ;  /* 0x00000010140d7819 */ /* 0x044fe400000006ff */
[----:B------:R-:W-:Y:S02]  /*01a0*/  PRMT R20, R20, 0x7632, R20 ;  /* 0x0000763214147816 */ /* 0x000fe40000000014 */
[----:B---3--:R-:W-:Y:S02]  /*01b0*/  PRMT R14, R12, 0x7632, R14 ;  /* 0x000076320c0e7816 */ /* 0x008fe4000000000e */
[----:B----4-:R-:W-:Y:S02]  /*01c0*/  PRMT R9, R7, 0x7632, R9 ;  /* 0x0000763207097816 */ /* 0x010fe40000000009 */
[C---:B-----5:R-:W-:Y:S02]  /*01d0*/  SHF.L.U32 R17, R21.reuse, 0x10, RZ ;  /* 0x0000001015117819 */ /* 0x060fe400000006ff */
[----:B------:R-:W-:-:S02]  /*01e0*/  PRMT R21, R21, 0x7632, R21 ;  /* 0x0000763215157816 */ /* 0x000fc40000000015 */
[----:B------:R-:W-:Y:S02]  /*01f0*/  PRMT R3, R6, 0x7632, R3 ;  /* 0x0000763206037816 */ /* 0x000fe40000000003 */
[----:B------:R-:W-:Y:S02]  /*0200*/  PRMT R15, R16, 0x7632, R15 ;  /* 0x00007632100f7816 */ /* 0x000fe4000000000f */
[----:B------:R-:W-:Y:S02]  /*0210*/  PRMT R10, R8, 0x7632, R10 ;  /* 0x00007632080a7816 */ /* 0x000fe4000000000a */
[----:B------:R-:W-:Y:S01]  /*0220*/  PRMT R0, R5, 0x7632, R0 ;  /* 0x0000763205007816 */ /* 0x000fe20000000000 */
[----:B------:R-:W-:Y:S06]  /*0230*/  @!P0 BRA `(.L_x_904) ;  /* 0x0000000400048947 */ /* 0x000fec0003800000 */
[----:B------:R-:W-:Y:S01]  /*0240*/  SHF.L.U32 R16, R16, 0x10, RZ ;  /* 0x0000001010107819 */ /* 0x000fe200000006ff */
[----:B------:R-:W-:Y:S01]  /*0250*/  IMAD.U32 R11, R20, 0x10000, RZ ;  /* 0x00010000140b7824 */ /* 0x000fe200078e00ff */
[----:B------:R-:W-:Y:S01]  /*0260*/  SHF.L.U32 R21, R21, 0x10, RZ ;  /* 0x0000001015157819 */ /* 0x000fe200000006ff */
[----:B------:R-:W-:Y:S01]  /*0270*/  ULDC.64 UR6, c[0x0][0x218] ;  /* 0x0000860000067ab9 */ /* 0x000fe20000000a00 */
[----:B------:R-:W-:Y:S01]  /*0280*/  SHF.L.U32 R19, R15, 0x10, RZ ;  /* 0x000000100f137819 */ /* 0x000fe200000006ff */
[----:B------:R-:W-:Y:S01]  /*0290*/  ULDC UR8, c[0x0][0x220] ;  /* 0x0000880000087ab9 */ /* 0x000fe20000000800 */
[C---:B------:R-:W-:Y:S01]  /*02a0*/  FSETP.GTU.FTZ.AND P3, PT, R17.reuse, RZ, PT ;  /* 0x000000ff1100720b */ /* 0x040fe20003f7c000 */
[----:B------:R-:W-:Y:S01]  /*02b0*/  FADD.FTZ R20, R16, UR6 ;  /* 0x0000000610147e21 */ /* 0x000fe20008010000 */
[----:B------:R-:W-:Y:S01]  /*02c0*/  SHF.L.U32 R12, R12, 0x10, RZ ;  /* 0x000000100c0c7819 */ /* 0x000fe200000006ff */
[----:B------:R-:W-:Y:S01]  /*02d0*/  FADD.FTZ R15, R17, UR6 ;  /* 0x00000006110f7e21 */ /* 0x000fe20008010000 */
[----:B------:R-:W-:Y:S01]  /*02e0*/  FSETP.GTU.FTZ.AND P1, PT, R16, RZ, PT ;  /* 0x000000ff1000720b */ /* 0x000fe20003f3c000 */
[----:B------:R-:W-:Y:S01]  /*02f0*/  FMUL.FTZ R16, R13, UR8 ;  /* 0x000000080d107c20 */ /* 0x000fe20008410000 */
[----:B------:R-:W-:Y:S01]  /*0300*/  FADD.FTZ R18, R21, UR6 ;  /* 0x0000000615127e21 */ /* 0x000fe20008010000 */
[C---:B------:R-:W-:Y:S01]  /*0310*/  FSETP.GTU.FTZ.AND P0, PT, R19.reuse, RZ, PT ;  /* 0x000000ff1300720b */ /* 0x040fe20003f1c000 */
[----:B------:R-:W-:Y:S01]  /*0320*/  FADD.FTZ R22, R19, UR6 ;  /* 0x0000000613167e21 */ /* 0x000fe20008010000 */
[----:B------:R-:W-:Y:S01]  /*0330*/  FMUL.FTZ R17, R11, UR8 ;  /* 0x000000080b117c20 */ /* 0x000fe20008410000 */
[----:B------:R-:W-:Y:S01]  /*0340*/  FMUL.FTZ R19, R12, UR8 ;  /* 0x000000080c137c20 */ /* 0x000fe20008410000 */
[----:B------:R-:W-:Y:S01]  /*0350*/  FMUL.FTZ R15, R15, R16 ;  /* 0x000000100f0f7220 */ /* 0x000fe20000410000 */
[----:B------:R-:W-:Y:S01]  /*0360*/  SHF.L.U32 R8, R8, 0x10, RZ ;  /* 0x0000001008087819 */ /* 0x000fe200000006ff */
[----:B------:R-:W-:Y:S01]  /*0370*/  FMUL.FTZ R16, R17, R18 ;  /* 0x0000001211107220 */ /* 0x000fe20000410000 */
[----:B------:R-:W-:Y:S01]  /*0380*/  FMUL.FTZ R17, R19, R20 ;  /* 0x0000001413117220 */ /* 0x000fe20000410000 */
[----:B------:R-:W-:Y:S01]  /*0390*/  SHF.L.U32 R10, R10, 0x10, RZ ;  /* 0x000000100a0a7819 */ /* 0x000fe200000006ff */
[----:B------:R-:W-:Y:S01]  /*03a0*/  IMAD.U32 R14, R14, 0x10000, RZ ;  /* 0x000100000e0e7824 */ /* 0x000fe200078e00ff */
[----:B------:R-:W-:Y:S01]  /*03b0*/  SHF.L.U32 R19, R5, 0x10, RZ ;  /* 0x0000001005137819 */ /* 0x000fe200000006ff */
[----:B------:R-:W-:Y:S01]  /*03c0*/  @P3 FMUL.FTZ R15, R13, UR7 ;  /* 0x000000070d0f3c20 */ /* 0x000fe20008410000 */
[----:B------:R-:W-:Y:S01]  /*03d0*/  SHF.L.U32 R0, R0, 0x10, RZ ;  /* 0x0000001000007819 */ /* 0x000fe200000006ff */
[----:B------:R-:W-:Y:S01]  /*03e0*/  IMAD.U32 R9, R9, 0x10000, RZ ;  /* 0x0001000009097824 */ /* 0x000fe200078e00ff */
[----:B------:R-:W-:Y:S01]  /*03f0*/  FSETP.GTU.FTZ.AND P2, PT, R21, RZ, PT ;  /* 0x000000ff1500720b */ /* 0x000fe20003f5c000 */
[----:B------:R-:W-:Y:S01]  /*0400*/  FMUL.FTZ R21, R14, UR8 ;  /* 0x000000080e157c20 */ /* 0x000fe20008410000 */
[----:B------:R-:W-:Y:S01]  /*0410*/  FSETP.GTU.FTZ.AND P3, PT, R8, RZ, PT ;  /* 0x000000ff0800720b */ /* 0x000fe20003f7c000 */
[----:B------:R-:W-:Y:S01]  /*0420*/  IMAD.U32 R3, R3, 0x10000, RZ ;  /* 0x0001000003037824 */ /* 0x000fe200078e00ff */
[----:B------:R-:W-:Y:S01]  /*0430*/  FSETP.GTU.FTZ.AND P4, PT, R10, RZ, PT ;  /* 0x000000ff0a00720b */ /* 0x000fe20003f9c000 */
[----:B------:R-:W-:Y:S01]  /*0440*/  FMUL.FTZ R18, R21, R22 ;  /* 0x0000001615127220 */ /* 0x000fe20000410000 */
[----:B------:R-:W-:Y:S01]  /*0450*/  FSETP.GTU.FTZ.AND P5, PT, R19, RZ, PT ;  /* 0x000000ff1300720b */ /* 0x000fe20003fbc000 */
[C---:B------:R-:W-:Y:S01]  /*0460*/  FADD.FTZ R21, R0.reuse, UR6 ;  /* 0x0000000600157e21 */ /* 0x040fe20008010000 */
[----:B------:R-:W-:Y:S01]  /*0470*/  FSETP.GTU.FTZ.AND P6, PT, R0, RZ, PT ;  /* 0x000000ff0000720b */ /* 0x000fe20003fdc000 */
[----:B------:R-:W-:Y:S01]  /*0480*/  FADD.FTZ R5, R8, UR6 ;  /* 0x0000000608057e21 */ /* 0x000fe20008010000 */
[----:B------:R-:W-:Y:S01]  /*0490*/  SHF.L.U32 R7, R7, 0x10, RZ ;  /* 0x0000001007077819 */ /* 0x000fe200000006ff */
[----:B------:R-:W-:Y:S01]  /*04a0*/  FADD.FTZ R13, R10, UR6 ;  /* 0x000000060a0d7e21 */ /* 0x000fe20008010000 */
[----:B------:R-:W-:Y:S01]  /*04b0*/  SHF.L.U32 R6, R6, 0x10, RZ ;  /* 0x0000001006067819 */ /* 0x000fe200000006ff */
[----:B------:R-:W-:Y:S01]  /*04c0*/  FADD.FTZ R19, R19, UR6 ;  /* 0x0000000613137e21 */ /* 0x000fe20008010000 */
[----:B------:R-:W-:Y:S01]  /*04d0*/  FMUL.FTZ R8, R9, UR8 ;  /* 0x0000000809087c20 */ /* 0x000fe20008410000 */
[----:B------:R-:W-:Y:S01]  /*04e0*/  FMUL.FTZ R0, R7, UR8 ;  /* 0x0000000807007c20 */ /* 0x000fe20008410000 */
[----:B------:R-:W-:Y:S01]  /*04f0*/  FMUL.FTZ R20, R3, UR8 ;  /* 0x0000000803147c20 */ /* 0x000fe20008410000 */
[----:B------:R-:W-:Y:S01]  /*0500*/  FMUL.FTZ R10, R6, UR8 ;  /* 0x00000008060a7c20 */ /* 0x000fe20008410000 */
[----:B------:R-:W-:Y:S01]  /*0510*/  @P2 FMUL.FTZ R16, R11, UR7 ;  /* 0x000000070b102c20 */ /* 0x000fe20008410000 */
[----:B------:R-:W-:Y:S01]  /*0520*/  FMUL.FTZ R0, R0, R5 ;  /* 0x0000000500007220 */ /* 0x000fe20000410000 */
[----:B------:R-:W-:Y:S01]  /*0530*/  FMUL.FTZ R5, R8, R13 ;  /* 0x0000000d08057220 */ /* 0x000fe20000410000 */
[----:B------:R-:W-:Y:S01]  /*0540*/  FMUL.FTZ R10, R10, R19 ;  /* 0x000000130a0a7220 */ /* 0x000fe20000410000 */
[----:B------:R-:W-:Y:S01]  /*0550*/  FMUL.FTZ R20, R20, R21 ;  /* 0x0000001514147220 */ /* 0x000fe20000410000 */
[----:B------:R-:W-:Y:S01]  /*0560*/  @P1 FMUL.FTZ R17, R12, UR7 ;  /* 0x000000070c111c20 */ /* 0x000fe20008410000 */
[----:B------:R-:W-:Y:S01]  /*0570*/  @P0 FMUL.FTZ R18, R14, UR7 ;  /* 0x000000070e120c20 */ /* 0x000fe20008410000 */
[----:B------:R-:W-:Y:S01]  /*0580*/  @P3 FMUL.FTZ R0, R7, UR7 ;  /* 0x0000000707003c20 */ /* 0x000fe20008410000 */
[----:B------:R-:W-:Y:S01]  /*0590*/  @P4 FMUL.FTZ R5, R9, UR7 ;  /* 0x0000000709054c20 */ /* 0x000fe20008410000 */
[----:B------:R-:W-:Y:S01]  /*05a0*/  @P5 FMUL.FTZ R10, R6, UR7 ;  /* 0x00000007060a5c20 */ /* 0x000fe20008410000 */
[----:B------:R-:W-:Y:S01]  /*05b0*/  @P6 FMUL.FTZ R20, R3, UR7 ;  /* 0x0000000703146c20 */ /* 0x000fe20008410000 */
[----:B------:R-:W-:-:S02]  /*05c0*/  F2FP.BF16.F32.PACK_AB R11, RZ, R15 ;  /* 0x0000000fff0b723e */ /* 0x000fc400000010ff */
[----:B------:R-:W-:Y:S02]  /*05d0*/  F2FP.BF16.F32.PACK_AB R16, RZ, R16 ;  /* 0x00000010ff10723e */ /* 0x000fe400000010ff */
[----:B------:R-:W-:Y:S02]  /*05e0*/  F2FP.BF16.F32.PACK_AB R17, RZ, R17 ;  /* 0x00000011ff11723e */ /* 0x000fe400000010ff */
[----:B------:R-:W-:Y:S02]  /*05f0*/  F2FP.BF16.F32.PACK_AB R18, RZ, R18 ;  /* 0x00000012ff12723e */ /* 0x000fe400000010ff */
[----:B------:R-:W-:Y:S02]  /*0600*/  F2FP.BF16.F32.PACK_AB R7, RZ, R0 ;  /* 0x00000000ff07723e */ /* 0x000fe400000010ff */
[----:B------:R-:W-:Y:S02]  /*0610*/  F2FP.BF16.F32.PACK_AB R5, RZ, R5 ;  /* 0x00000005ff05723e */ /* 0x000fe400000010ff */
[----:B------:R-:W-:-:S02]  /*0620*/  F2FP.BF16.F32.PACK_AB R10, RZ, R10 ;  /* 0x0000000aff0a723e */ /* 0x000fc400000010ff */
[----:B------:R-:W-:Y:S01]  /*0630*/  F2FP.BF16.F32.PACK_AB R20, RZ, R20 ;  /* 0x00000014ff14723e */ /* 0x000fe200000010ff */
[----:B------:R-:W-:Y:S06]  /*0640*/  BRA `(.L_x_905) ;  /* 0x0000000800387947 */ /* 0x000fec0003800000 */
.L_x_904:
[----:B------:R-:W-:Y:S01]  /*0650*/  FSETP.GTU.FTZ.AND P0, PT, R17, RZ, PT ;  /* 0x000000ff1100720b */ /* 0x000fe20003f1c000 */
[----:B------:R-:W-:-:S12]  /*0660*/  BSSY B0, `(.L_x_906) ;  /* 0x000000d000007945 */ /* 0x000fd80003800000 */
[----:B------:R-:W-:Y:S05]  /*0670*/  @P0 BRA `(.L_x_907) ;  /* 0x0000000000240947 */ /* 0x000fea0003800000 */
[----:B------:R-:W-:Y:S02]  /*0680*/  ULDC UR6, c[0x0][0x220] ;  /* 0x0000880000067ab9 */ /* 0x000fe40000000800 */
[----:B------:R-:W-:Y:S01]  /*0690*/  FMUL.FTZ R17, R17, UR6 ;  /* 0x0000000611117c20 */ /* 0x000fe20008410000 */
[----:B------:R-:W-:Y:S01]  /*06a0*/  FMUL.FTZ R11, R13, UR6 ;  /* 0x000000060d0b7c20 */ /* 0x000fe20008410000 */
[----:B------:R-:W-:Y:S02]  /*06b0*/  ULDC UR6, c[0x0][0x218] ;  /* 0x0000860000067ab9 */ /* 0x000fe40000000800 */
[----:B------:R-:W-:Y:S01]  /*06c0*/  FMUL.FTZ R17, R17, 1.4426950216293334961 ;  /* 0x3fb8aa3b11117820 */ /* 0x000fe20000410000 */
[----:B------:R-:W-:-:S03]  /*06d0*/  FMUL.FTZ R11, R11, UR6 ;  /* 0x000000060b0b7c20 */ /* 0x000fc60008410000 */
[----:B------:R-:W0:Y:S02]  /*06e0*/  MUFU.EX2 R18, R17 ;  /* 0x0000001100127308 */ /* 0x000e240000000800 */
[----:B0-----:R-:W-:Y:S01]  /*06f0*/  FMUL.FTZ R11, R11, R18 ;  /* 0x000000120b0b7220 */ /* 0x001fe20000410000 */
[----:B------:R-:W-:Y:S06]  /*0700*/  BRA `(.L_x_908) ;  /* 0x0000000000087947 */ /* 0x000fec0003800000 */
.L_x_907:
[----:B------:R-:W-:Y:S02]  /*0710*/  ULDC UR6, c[0x0][0x21c] ;  /* 0x0000870000067ab9 */ /* 0x000fe40000000800 */
[----:B------:R-:W-:-:S07]  /*0720*/  FMUL.FTZ R11, R13, UR6 ;  /* 0x000000060d0b7c20 */ /* 0x000fce0008410000 */
.L_x_908:
[----:B------:R-:W-:Y:S05]  /*0730*/  BSYNC B0 ;  /* 0x0000000000007941 */ /* 0x000fea0003800000 */
.L_x_906:
[----:B------:R-:W-:Y:S01]  /*0740*/  SHF.L.U32 R13, R21, 0x10, RZ ;  /* 0x00000010150d7819 */ /* 0x000fe200000006ff */
[----:B------:R-:W-:Y:S01]  /*0750*/  BSSY B0, `(.L_x_909) ;  /* 0x0000010000007945 */ /* 0x000fe20003800000 */
[----:B------:R-:W-:Y:S02]  /*0760*/  F2FP.BF16.F32.PACK_AB R11, RZ, R11 ;  /* 0x0000000bff0b723e */ /* 0x000fe400000010ff */
[----:B------:R-:W-:Y:S02]  /*0770*/  FSETP.GTU.FTZ.AND P0, PT, R13, RZ, PT ;  /* 0x000000ff0d00720b */ /* 0x000fe40003f1c000 */
[----:B------:R-:W-:-:S11]  /*0780*/  SHF.L.U32 R20, R20, 0x10, RZ ;  /* 0x0000001014147819 */ /* 0x000fd600000006ff */
        /* <DEDUP_REMOVED lines=10> */
.L_x_910:
[----:B------:R-:W-:Y:S02]  /*0830*/  ULDC UR6, c[0x0][0x21c] ;  /* 0x0000870000067ab9 */ /* 0x000fe40000000800 */
[----:B------:R-:W-:-:S07]  /*0840*/  FMUL.FTZ R13, R20, UR6 ;  /* 0x00000006140d7c20 */ /* 0x000fce0008410000 */
.L_x_911:
[----:B------:R-:W-:Y:S05]  /*0850*/  BSYNC B0 ;  /* 0x0000000000007941 */ /* 0x000fea0003800000 */
.L_x_909:
[----:B------:R-:W-:Y:S01]  /*0860*/  IMAD.U32 R18, R16, 0x10000, RZ ;  /* 0x0001000010127824 */ /* 0x000fe200078e00ff */
[----:B------:R-:W-:Y:S01]  /*0870*/  BSSY B0, `(.L_x_912) ;  /* 0x0000010000007945 */ /* 0x000fe20003800000 */
[----:B------:R-:W-:Y:S02]  /*0880*/  F2FP.BF16.F32.PACK_AB R16, RZ, R13 ;  /* 0x0000000dff10723e */ /* 0x000fe400000010ff */
[----:B------:R-:W-:Y:S02]  /*0890*/  SHF.L.U32 R17, R12, 0x10, RZ ;  /* 0x000000100c117819 */ /* 0x000fe400000006ff */
[----:B------:R-:W-:-:S13]  /*08a0*/  FSETP.GTU.FTZ.AND P0, PT, R18, RZ, PT ;  /* 0x000000ff1200720b */ /* 0x000fda0003f1c000 */
[----:B------:R-:W-:Y:S05]  /*08b0*/  @P0 BRA `(.L_x_913) ;  /* 0x0000000000240947 */ /* 0x000fea0003800000 */
[----:B------:R-:W-:Y:S02]  /*08c0*/  ULDC UR6, c[0x0][0x220] ;  /* 0x0000880000067ab9 */ /* 0x000fe40000000800 */
[----:B------:R-:W-:Y:S01]  /*08d0*/  FMUL.FTZ R12, R18, UR6 ;  /* 0x00000006120c7c20 */ /* 0x000fe20008410000 */
[----:B------:R-:W-:Y:S01]  /*08e0*/  FMUL.FTZ R17, R17, UR6 ;  /* 0x0000000611117c20 */ /* 0x000fe20008410000 */
[----:B------:R-:W-:Y:S02]  /*08f0*/  ULDC UR6, c[0x0][0x218] ;  /* 0x0000860000067ab9 */ /* 0x000fe40000000800 */
[----:B------:R-:W-:Y:S01]  /*0900*/  FMUL.FTZ R12, R12, 1.4426950216293334961 ;  /* 0x3fb8aa3b0c0c7820 */ /* 0x000fe20000410000 */
[----:B------:R-:W-:-:S05]  /*0910*/  FMUL.FTZ R17, R17, UR6 ;  /* 0x0000000611117c20 */ /* 0x000fca0008410000 */
[----:B------:R-:W0:Y:S02]  /*0920*/  MUFU.EX2 R12, R12 ;  /* 0x0000000c000c7308 */ /* 0x000e240000000800 */
[----:B0-----:R-:W-:Y:S01]  /*0930*/  FMUL.FTZ R17, R17, R12 ;  /* 0x0000000c11117220 */ /* 0x001fe20000410000 */
[----:B------:R-:W-:Y:S06]  /*0940*/  BRA `(.L_x_914) ;  /* 0x0000000000087947 */ /* 0x000fec0003800000 */
.L_x_913:
[----:B------:R-:W-:Y:S02]  /*0950*/  ULDC UR6, c[0x0][0x21c] ;  /* 0x0000870000067ab9 */ /* 0x000fe40000000800 */
[----:B------:R-:W-:-:S07]  /*0960*/  FMUL.FTZ R17, R17, UR6 ;  /* 0x0000000611117c20 */ /* 0x000fce0008410000 */
.L_x_914:
[----:B------:R-:W-:Y:S05]  /*0970*/  BSYNC B0 ;  /* 0x0000000000007941 */ /* 0x000fea0003800000 */
.L_x_912:
[----:B------:R-:W-:Y:S01]  /*0980*/  SHF.L.U32 R12, R15, 0x10, RZ ;  /* 0x000000100f0c7819 */ /* 0x000fe200000006ff */
[----:B------:R-:W-:Y:S01]  /*0990*/  BSSY B0, `(.L_x_915) ;  /* 0x0000010000007945 */ /* 0x000fe20003800000 */
[----:B------:R-:W-:Y:S02]  /*09a0*/  F2FP.BF16.F32.PACK_AB R17, RZ, R17 ;  /* 0x00000011ff11723e */ /* 0x000fe400000010ff */
[----:B------:R-:W-:Y:S02]  /*09b0*/  FSETP.GTU.FTZ.AND P0, PT, R12, RZ, PT ;  /* 0x000000ff0c00720b */ /* 0x000fe40003f1c000 */
[----:B------:R-:W-:-:S11]  /*09c0*/  SHF.L.U32 R14, R14, 0x10, RZ ;  /* 0x000000100e0e7819 */ /* 0x000fd600000006ff */
        /* <DEDUP_REMOVED lines=10> */
.L_x_916:
[----:B------:R-:W-:Y:S02]  /*0a70*/  ULDC UR6, c[0x0][0x21c] ;  /* 0x0000870000067ab9 */ /* 0x000fe40000000800 */
[----:B------:R-:W-:-:S07]  /*0a80*/  FMUL.FTZ R18, R14, UR6 ;  /* 0x000000060e127c20 */ /* 0x000fce0008410000 */
.L_x_917:
[----:B------:R-:W-:Y:S05]  /*0a90*/  BSYNC B0 ;  /* 0x0000000000007941 */ /* 0x000fea0003800000 */
.L_x_915:
[----:B------:R-:W-:Y:S01]  /*0aa0*/  IMAD.U32 R8, R8, 0x10000, RZ ;  /* 0x0001000008087824 */ /* 0x000fe200078e00ff */
[----:B------:R-:W-:Y:S01]  /*0ab0*/  BSSY B0, `(.L_x_918) ;  /* 0x0000010000007945 */ /* 0x000fe20003800000 */
[----:B------:R-:W-:Y:S02]  /*0ac0*/  F2FP.BF16.F32.PACK_AB R18, RZ, R18 ;  /* 0x00000012ff12723e */ /* 0x000fe400000010ff */
[----:B------:R-:W-:Y:S02]  /*0ad0*/  SHF.L.U32 R12, R7, 0x10, RZ ;  /* 0x00000010070c7819 */ /* 0x000fe400000006ff */
        /* <DEDUP_REMOVED lines=11> */
.L_x_919:
[----:B------:R-:W-:Y:S02]  /*0b90*/  ULDC UR6, c[0x0][0x21c] ;  /* 0x0000870000067ab9 */ /* 0x000fe40000000800 */
[----:B------:R-:W-:-:S07]  /*0ba0*/  FMUL.FTZ R7, R12, UR6 ;  /* 0x000000060c077c20 */ /* 0x000fce0008410000 */
.L_x_920:
[----:B------:R-:W-:Y:S05]  /*0bb0*/  BSYNC B0 ;  /* 0x0000000000007941 */ /* 0x000fea0003800000 */
.L_x_918:
        /* <DEDUP_REMOVED lines=15> */
.L_x_922:
[----:B------:R-:W-:Y:S02]  /*0cb0*/  ULDC UR6, c[0x0][0x21c] ;  /* 0x0000870000067ab9 */ /* 0x000fe40000000800 */
[----:B------:R-:W-:-:S07]  /*0cc0*/  FMUL.FTZ R8, R10, UR6 ;  /* 0x000000060a087c20 */ /* 0x000fce0008410000 */
.L_x_923:
[----:B------:R-:W-:Y:S05]  /*0cd0*/  BSYNC B0 ;  /* 0x0000000000007941 */ /* 0x000fea0003800000 */
.L_x_921:
[----:B------:R-:W-:Y:S01]  /*0ce0*/  SHF.L.U32 R9, R5, 0x10, RZ ;  /* 0x0000001005097819 */ /* 0x000fe200000006ff */
[----:B------:R-:W-:Y:S01]  /*0cf0*/  BSSY B0, `(.L_x_924) ;  /* 0x0000010000007945 */ /* 0x000fe20003800000 */
[----:B------:R-:W-:Y:S01]  /*0d00*/  F2FP.BF16.F32.PACK_AB R5, RZ, R8 ;  /* 0x00000008ff05723e */ /* 0x000fe200000010ff */
[----:B------:R-:W-:Y:S01]  /*0d10*/  IMAD.U32 R10, R6, 0x10000, RZ ;  /* 0x00010000060a7824 */ /* 0x000fe200078e00ff */
[----:B------:R-:W-:-:S13]  /*0d20*/  FSETP.GTU.FTZ.AND P0, PT, R9, RZ, PT ;  /* 0x000000ff0900720b */ /* 0x000fda0003f1c000 */
        /* <DEDUP_REMOVED lines=10> */
.L_x_925:
[----:B------:R-:W-:Y:S02]  /*0dd0*/  ULDC UR6, c[0x0][0x21c] ;  /* 0x0000870000067ab9 */ /* 0x000fe40000000800 */
[----:B------:R-:W-:-:S07]  /*0de0*/  FMUL.FTZ R10, R10, UR6 ;  /* 0x000000060a0a7c20 */ /* 0x000fce0008410000 */
.L_x_926:
[----:B------:R-:W-:Y:S05]  /*0df0*/  BSYNC B0 ;  /* 0x0000000000007941 */ /* 0x000fea0003800000 */
.L_x_924:
        /* <DEDUP_REMOVED lines=15> */
.L_x_928:
[----:B------:R-:W-:Y:S02]  /*0ef0*/  ULDC UR6, c[0x0][0x21c] ;  /* 0x0000870000067ab9 */ /* 0x000fe40000000800 */
[----:B------:R-:W-:-:S07]  /*0f00*/  FMUL.FTZ R20, R20, UR6 ;  /* 0x0000000614147c20 */ /* 0x000fce0008410000 */
.L_x_929:
[----:B------:R-:W-:Y:S05]  /*0f10*/  BSYNC B0 ;  /* 0x0000000000007941 */ /* 0x000fea0003800000 */
.L_x_927:
[----:B------:R-:W-:-:S07]  /*0f20*/  F2FP.BF16.F32.PACK_AB R20, RZ, R20 ;  /* 0x00000014ff14723e */ /* 0x000fce00000010ff */
.L_x_905:
[----:B------:R-:W0:Y:S01]  /*0f30*/  LDC.64 R8, c[0x0][0x230] ;  /* 0x00008c00ff087b82 */ /* 0x000e220000000a00 */
[----:B------:R-:W-:Y:S02]  /*0f40*/  PRMT R11, R11, 0x5410, R16 ;  /* 0x000054100b0b7816 */ /* 0x000fe40000000010 */
[----:B------:R-:W-:Y:S02]  /*0f50*/  PRMT R17, R17, 0x5410, R18 ;  /* 0x0000541011117816 */ /* 0x000fe40000000012 */
[----:B------:R-:W-:Y:S02]  /*0f60*/  PRMT R7, R7, 0x5410, R5 ;  /* 0x0000541007077816 */ /* 0x000fe40000000005 */
[----:B------:R-:W-:Y:S01]  /*0f70*/  PRMT R10, R10, 0x5410, R20 ;  /* 0x000054100a0a7816 */ /* 0x000fe20000000014 */
[----:B0-----:R-:W-:-:S04]  /*0f80*/  IMAD.WIDE.U32 R8, R4, 0x2, R8 ;  /* 0x0000000204087825 */ /* 0x001fc800078e0008 */
[----:B------:R-:W-:-:S05]  /*0f90*/  IMAD.WIDE R8, R2, 0x4, R8 ;  /* 0x0000000402087825 */ /* 0x000fca00078e0208 */
[----:B------:R-:W-:Y:S04]  /*0fa0*/  STG.E desc[UR4][R8.64], R11 ;  /* 0x0000000b08007986 */ /* 0x000fe8000c101904 */
[----:B------:R-:W-:Y:S04]  /*0fb0*/  STG.E desc[UR4][R8.64+0x200], R17 ;  /* 0x0002001108007986 */ /* 0x000fe8000c101904 */
[----:B------:R-:W-:Y:S04]  /*0fc0*/  STG.E desc[UR4][R8.64+0x400], R7 ;  /* 0x0004000708007986 */ /* 0x000fe8000c101904 */
[----:B------:R-:W-:Y:S01]  /*0fd0*/  STG.E desc[UR4][R8.64+0x600], R10 ;  /* 0x0006000a08007986 */ /* 0x000fe2000c101904 */
[----:B------:R-:W-:Y:S05]  /*0fe0*/  EXIT ;  /* 0x000000000000794d */ /* 0x000fea0003800000 */
.L_x_903:
[----:B------:R-:W0:Y:S01]  /*0ff0*/  S2R R6, SR_TID.X ;  /* 0x0000000000067919 */ /* 0x000e220000002100 */
[----:B------:R-:W-:Y:S02]  /*1000*/  PRMT R8, RZ, 0x7610, R8 ;  /* 0x00007610ff087816 */ /* 0x000fe40000000008 */
[----:B0-----:R-:W-:Y:S02]  /*1010*/  ISETP.GE.AND P0, PT, R6, R5, PT ;  /* 0x000000050600720c */ /* 0x001fe40003f06270 */
[----:B------:R-:W-:-:S11]  /*1020*/  MOV R27, R6 ;  /* 0x00000006001b7202 */ /* 0x000fd60000000f00 */
[----:B------:R-:W-:Y:S01]  /*1030*/  @!P0 IADD3 R7, R4, R27, RZ ;  /* 0x0000001b04078210 */ /* 0x000fe20007ffe0ff */
[----:B------:R-:W-:Y:S01]  /*1040*/  @!P0 VIADD R27, R27, 0x80 ;  /* 0x000000801b1b8836 */ /* 0x000fe20000000000 */
[----:B------:R-:W0:Y:S04]  /*1050*/  @!P0 LDC.64 R16, c[0x0][0x238] ;  /* 0x00008e00ff108b82 */ /* 0x000e280000000a00 */
[----:B------:R-:W-:-:S04]  /*1060*/  ISETP.GE.AND P3, PT, R27, R5, PT ;  /* 0x000000051b00720c */ /* 0x000fc80003f66270 */
[----:B------:R-:W1:Y:S09]  /*1070*/  @!P0 LDC.64 R22, c[0x0][0x240] ;  /* 0x00009000ff168b82 */ /* 0x000e720000000a00 */
[----:B------:R-:W-:Y:S01]  /*1080*/  @!P3 IADD3 R10, R4, R27, RZ ;  /* 0x0000001b040ab210 */ /* 0x000fe20007ffe0ff */
[----:B------:R-:W2:Y:S01]  /*1090*/  @!P3 LDC.64 R14, c[0x0][0x238] ;  /* 0x00008e00ff0ebb82 */ /* 0x000ea20000000a00 */
[----:B------:R-:W-:-:S04]  /*10a0*/  @!P3 IADD3 R27, R27, 0x80, RZ ;  /* 0x000000801b1bb810 */ /* 0x000fc80007ffe0ff */
[----:B------:R-:W-:Y:S01]  /*10b0*/  ISETP.GE.AND P4, PT, R27, R5, PT ;  /* 0x000000051b00720c */ /* 0x000fe20003f86270 */
[C---:B0-----:R-:W-:Y:S02]  /*10c0*/  @!P0 IMAD.WIDE.U32 R16, R7.reuse, 0x2, R16 ;  /* 0x0000000207108825 */ /* 0x041fe400078e0010 */
[----:B------:R-:W0:Y:S01]  /*10d0*/  @!P3 LDC.64 R12, c[0x0][0x240] ;  /* 0x00009000ff0cbb82 */ /* 0x000e220000000a00 */
[----:B------:R-:W-:Y:S02]  /*10e0*/  PRMT R20, RZ, 0x7610, R20 ;  /* 0x00007610ff147816 */ /* 0x000fe40000000014 */
[----:B------:R-:W-:Y:S01]  /*10f0*/  PRMT R9, RZ, 0x7610, R9 ;  /* 0x00007610ff097816 */ /* 0x000fe20000000009 */
[----:B-1----:R-:W-:Y:S01]  /*1100*/  @!P0 IMAD.WIDE.U32 R22, R7, 0x2, R22 ;  /* 0x0000000207168825 */ /* 0x002fe200078e0016 */
[----:B------:R-:W-:-:S05]  /*1110*/  PRMT R7, RZ, 0x7610, R7 ;  /* 0x00007610ff077816 */ /* 0x000fca0000000007 */
[----:B------:R-:W-:Y:S01]  /*1120*/  @!P4 IADD3 R11, R4, R27, RZ ;  /* 0x0000001b040bc210 */ /* 0x000fe20007ffe0ff */
[----:B------:R-:W1:Y:S01]  /*1130*/  @!P4 LDC.64 R2, c[0x0][0x240] ;  /* 0x00009000ff02cb82 */ /* 0x000e620000000a00 */
[----:B------:R-:W-:Y:S01]  /*1140*/  @!P4 IADD3 R27, R27, 0x80, RZ ;  /* 0x000000801b1bc810 */ /* 0x000fe20007ffe0ff */
[----:B------:R-:W5:Y:S03]  /*1150*/  @!P0 LDG.E.U16 R8, desc[UR4][R22.64] ;  /* 0x0000000416088981 */ /* 0x000f66000c1e1500 */
[CC--:B------:R-:W-:Y:S01]  /*1160*/  ISETP.GE.AND P5, PT, R27.reuse, R5.reuse, PT ;  /* 0x000000051b00720c */ /* 0x0c0fe20003fa6270 */
[----:B--2---:R-:W-:Y:S01]  /*1170*/  @!P3 IMAD.WIDE.U32 R14, R10, 0x2, R14 ;  /* 0x000000020a0eb825 */ /* 0x004fe200078e000e */
[----:B------:R2:W5:Y:S01]  /*1180*/  @!P0 LDG.E.U16 R7, desc[UR4][R16.64] ;  /* 0x0000000410078981 */ /* 0x000562000c1e1500 */
[----:B------:R-:W3:Y:S03]  /*1190*/  @!P4 LDC.64 R24, c[0x0][0x238] ;  /* 0x00008e00ff18cb82 */ /* 0x000ee60000000a00 */
[----:B------:R4:W5:Y:S07]  /*11a0*/  @!P3 LDG.E.U16 R9, desc[UR4][R14.64] ;  /* 0x000000040e09b981 */ /* 0x00096e000c1e1500 */
[----:B------:R-:W-:Y:S01]  /*11b0*/  @!P5 IMAD.IADD R21, R4, 0x1, R27 ;  /* 0x000000010415d824 */ /* 0x000fe200078e021b */
[----:B------:R-:W-:Y:S01]  /*11c0*/  @!P5 IADD3 R27, R27, 0x80, RZ ;  /* 0x000000801b1bd810 */ /* 0x000fe20007ffe0ff */
[----:B------:R-:W4:Y:S03]  /*11d0*/  @!P5 LDC.64 R28, c[0x0][0x238] ;  /* 0x00008e00ff1cdb82 */ /* 0x000f260000000a00 */
[----:B------:R-:W-:-:S05]  /*11e0*/  ISETP.GE.AND P1, PT, R27, R5, PT ;  /* 0x000000051b00720c */ /* 0x000fca0003f26270 */
[----:B------:R-:W4:Y:S08]  /*11f0*/  @!P5 LDC.64 R18, c[0x0][0x240] ;  /* 0x00009000ff12db82 */ /* 0x000f300000000a00 */
[----:B------:R-:W-:Y:S01]  /*1200*/  @!P1 IADD3 R0, R4, R27, RZ ;  /* 0x0000001b04009210 */ /* 0x000fe20007ffe0ff */
[----:B-1----:R-:W-:Y:S01]  /*1210*/  @!P4 IMAD.WIDE.U32 R2, R11, 0x2, R2 ;  /* 0x000000020b02c825 */ /* 0x002fe200078e0002 */
[----:B------:R-:W-:Y:S01]  /*1220*/  @!P1 IADD3 R27, R27, 0x80, RZ ;  /* 0x000000801b1b9810 */ /* 0x000fe20007ffe0ff */
[----:B--2---:R-:W1:Y:S03]  /*1230*/  @!P1 LDC.64 R16, c[0x0][0x238] ;  /* 0x00008e00ff109b82 */ /* 0x004e660000000a00 */
[----:B------:R-:W-:Y:S01]  /*1240*/  ISETP.GE.AND P2, PT, R27, R5, PT ;  /* 0x000000051b00720c */ /* 0x000fe20003f46270 */
[----:B0-----:R-:W-:Y:S01]  /*1250*/  @!P3 IMAD.WIDE.U32 R12, R10, 0x2, R12 ;  /* 0x000000020a0cb825 */ /* 0x001fe200078e000c */
[----:B------:R-:W-:Y:S01]  /*1260*/  PRMT R10, RZ, 0x7610, R10 ;  /* 0x00007610ff0a7816 */ /* 0x000fe2000000000a */
[----:B------:R0:W5:Y:S02]  /*1270*/  @!P4 LDG.E.U16 R20, desc[UR4][R2.64] ;  /* 0x000000040214c981 */ /* 0x000164000c1e1500 */
[----:B---3--:R-:W-:Y:S01]  /*1280*/  @!P4 IMAD.WIDE.U32 R24, R11, 0x2, R24 ;  /* 0x000000020b18c825 */ /* 0x008fe200078e0018 */
[----:B------:R-:W-:Y:S01]  /*1290*/  PRMT R11, RZ, 0x7610, R11 ;  /* 0x00007610ff0b7816 */ /* 0x000fe2000000000b */
[----:B----4-:R-:W2:Y:S01]  /*12a0*/  @!P1 LDC.64 R14, c[0x0][0x240] ;  /* 0x00009000ff0e9b82 */ /* 0x010ea20000000a00 */
[----:B------:R3:W5:Y:S04]  /*12b0*/  @!P3 LDG.E.U16 R10, desc[UR4][R12.64] ;  /* 0x000000040c0ab981 */ /* 0x000768000c1e1500 */
[----:B------:R-:W5:Y:S01]  /*12c0*/  @!P4 LDG.E.U16 R11, desc[UR4][R24.64] ;  /* 0x00000004180bc981 */ /* 0x000f62000c1e1500 */
[----:B0-----:R-:W-:Y:S01]  /*12d0*/  @!P2 IADD3 R3, R4, R27, RZ ;  /* 0x0000001b0403a210 */ /* 0x001fe20007ffe0ff */
[----:B------:R-:W-:Y:S01]  /*12e0*/  @!P2 VIADD R27, R27, 0x80 ;  /* 0x000000801b1ba836 */ /* 0x000fe20000000000 */
[----:B------:R-:W0:Y:S04]  /*12f0*/  @!P2 LDC.64 R22, c[0x0][0x240] ;  /* 0x00009000ff16ab82 */ /* 0x000e280000000a00 */
[----:B------:R-:W-:-:S04]  /*1300*/  ISETP.GE.AND P4, PT, R27, R5, PT ;  /* 0x000000051b00720c */ /* 0x000fc80003f86270 */
[----:B---3--:R-:W3:Y:S01]  /*1310*/  @!P2 LDC.64 R12, c[0x0][0x238] ;  /* 0x00008e00ff0cab82 */ /* 0x008ee20000000a00 */
[----:B------:R-:W-:-:S04]  /*1320*/  @!P5 IMAD.WIDE.U32 R28, R21, 0x2, R28 ;  /* 0x00000002151cd825 */ /* 0x000fc800078e001c */
[----:B------:R-:W-:Y:S01]  /*1330*/  @!P5 IMAD.WIDE.U32 R18, R21, 0x2, R18 ;  /* 0x000000021512d825 */ /* 0x000fe200078e0012 */
[----:B------:R-:W-:-:S06]  /*1340*/  PRMT R21, RZ, 0x7610, R21 ;  /* 0x00007610ff157816 */ /* 0x000fcc0000000015 */
[----:B------:R4:W5:Y:S02]  /*1350*/  @!P5 LDG.E.U16 R21, desc[UR4][R28.64] ;  /* 0x000000041c15d981 */ /* 0x000964000c1e1500 */
[----:B----4-:R-:W-:Y:S02]  /*1360*/  @!P4 IADD3 R29, R4, R27, RZ ;  /* 0x0000001b041dc210 */ /* 0x010fe40007ffe0ff */
[----:B------:R-:W-:-:S04]  /*1370*/  @!P4 IADD3 R27, R27, 0x80, RZ ;  /* 0x000000801b1bc810 */ /* 0x000fc80007ffe0ff */
[----:B------:R-:W-:Y:S01]  /*1380*/  ISETP.GE.AND P3, PT, R27, R5, PT ;  /* 0x000000051b00720c */ /* 0x000fe20003f66270 */
[C---:B---3--:R-:W-:Y:S01]  /*1390*/  @!P2 IMAD.WIDE.U32 R12, R3.reuse, 0x2, R12 ;  /* 0x00000002030ca825 */ /* 0x048fe200078e000c */
[----:B------:R-:W-:Y:S02]  /*13a0*/  PRMT R24, RZ, 0x7610, R24 ;  /* 0x00007610ff187816 */ /* 0x000fe40000000018 */
[----:B------:R-:W-:Y:S01]  /*13b0*/  PRMT R25, RZ, 0x7610, R25 ;  /* 0x00007610ff197816 */ /* 0x000fe20000000019 */
[----:B0-----:R-:W-:Y:S01]  /*13c0*/  @!P2 IMAD.WIDE.U32 R22, R3, 0x2, R22 ;  /* 0x000000020316a825 */ /* 0x001fe200078e0016 */
[----:B------:R-:W-:Y:S02]  /*13d0*/  PRMT R3, RZ, 0x7610, R3 ;  /* 0x00007610ff037816 */ /* 0x000fe40000000003 */
[----:B------:R0:W5:Y:S01]  /*13e0*/  @!P5 LDG.E.U16 R24, desc[UR4][R18.64] ;  /* 0x000000041218d981 */ /* 0x000162000c1e1500 */
[----:B-1----:R-:W-:-:S03]  /*13f0*/  @!P1 IMAD.WIDE.U32 R16, R0, 0x2, R16 ;  /* 0x0000000200109825 */ /* 0x002fc600078e0010 */
[----:B------:R-:W5:Y:S01]  /*1400*/  @!P2 LDG.E.U16 R3, desc[UR4][R12.64] ;  /* 0x000000040c03a981 */ /* 0x000f62000c1e1500 */
[----:B--2---:R-:W-:Y:S01]  /*1410*/  @!P1 IMAD.WIDE.U32 R14, R0, 0x2, R14 ;  /* 0x00000002000e9825 */ /* 0x004fe200078e000e */
[----:B------:R-:W-:Y:S02]  /*1420*/  PRMT R0, RZ, 0x7610, R0 ;  /* 0x00007610ff007816 */ /* 0x000fe40000000000 */
[----:B------:R1:W5:Y:S01]  /*1430*/  @!P1 LDG.E.U16 R25, desc[UR4][R16.64] ;  /* 0x0000000410199981 */ /* 0x000362000c1e1500 */
[----:B0-----:R-:W0:Y:S03]  /*1440*/  @!P4 LDC.64 R18, c[0x0][0x238] ;  /* 0x00008e00ff12cb82 */ /* 0x001e260000000a00 */
[----:B------:R2:W5:Y:S05]  /*1450*/  @!P1 LDG.E.U16 R0, desc[UR4][R14.64] ;  /* 0x000000040e009981 */ /* 0x00056a000c1e1500 */
[----:B-1----:R-:W1:Y:S08]  /*1460*/  @!P4 LDC.64 R16, c[0x0][0x240] ;  /* 0x00009000ff10cb82 */ /* 0x002e700000000a00 */
[----:B------:R-:W3:Y:S08]  /*1470*/  @!P3 LDC.64 R12, c[0x0][0x238] ;  /* 0x00008e00ff0cbb82 */ /* 0x000ef00000000a00 */
[----:B--2---:R-:W2:Y:S01]  /*1480*/  @!P3 LDC.64 R14, c[0x0][0x240] ;  /* 0x00009000ff0ebb82 */ /* 0x004ea20000000a00 */
[----:B------:R-:W-:-:S02]  /*1490*/  PRMT R2, RZ, 0x7610, R2 ;  /* 0x00007610ff027816 */ /* 0x000fc40000000002 */
[----:B------:R-:W-:Y:S01]  /*14a0*/  @!P3 IADD3 R27, R4, R27, RZ ;  /* 0x0000001b041bb210 */ /* 0x000fe20007ffe0ff */
[C---:B0-----:R-:W-:Y:S01]  /*14b0*/  @!P4 IMAD.WIDE.U32 R18, R29.reuse, 0x2, R18 ;  /* 0x000000021d12c825 */ /* 0x041fe200078e0012 */
[----:B------:R-:W-:Y:S02]  /*14c0*/  PRMT R26, RZ, 0x7610, R26 ;  /* 0x00007610ff1a7816 */ /* 0x000fe4000000001a */
[----:B------:R0:W5:Y:S01]  /*14d0*/  @!P2 LDG.E.U16 R2, desc[UR4][R22.64] ;  /* 0x000000041602a981 */ /* 0x000162000c1e1500 */
[----:B-1----:R-:W-:-:S03]  /*14e0*/  @!P4 IMAD.WIDE.U32 R16, R29, 0x2, R16 ;  /* 0x000000021d10c825 */ /* 0x002fc600078e0010 */
[----:B------:R1:W5:Y:S01]  /*14f0*/  @!P4 LDG.E.U16 R26, desc[UR4][R18.64] ;  /* 0x00000004121ac981 */ /* 0x000362000c1e1500 */
[C---:B---3--:R-:W-:Y:S01]  /*1500*/  @!P3 IMAD.WIDE.U32 R28, R27.reuse, 0x2, R12 ;  /* 0x000000021b1cb825 */ /* 0x048fe200078e000c */
[----:B0-----:R-:W-:Y:S02]  /*1510*/  PRMT R22, RZ, 0x7610, R22 ;  /* 0x00007610ff167816 */ /* 0x001fe40000000016 */
[----:B------:R-:W-:Y:S02]  /*1520*/  PRMT R13, RZ, 0x7610, R13 ;  /* 0x00007610ff0d7816 */ /* 0x000fe4000000000d */
[----:B------:R-:W-:Y:S02]  /*1530*/  PRMT R12, RZ, 0x7610, R12 ;  /* 0x00007610ff0c7816 */ /* 0x000fe4000000000c */
[----:B------:R1:W5:Y:S01]  /*1540*/  @!P4 LDG.E.U16 R22, desc[UR4][R16.64] ;  /* 0x000000041016c981 */ /* 0x000362000c1e1500 */
[----:B--2---:R-:W-:-:S03]  /*1550*/  @!P3 IMAD.WIDE.U32 R14, R27, 0x2, R14 ;  /* 0x000000021b0eb825 */ /* 0x004fc600078e000e */
[----:B------:R1:W5:Y:S04]  /*1560*/  @!P3 LDG.E.U16 R13, desc[UR4][R28.64] ;  /* 0x000000041c0db981 */ /* 0x000368000c1e1500 */
[----:B------:R1:W5:Y:S01]  /*1570*/  @!P3 LDG.E.U16 R12, desc[UR4][R14.64] ;  /* 0x000000040e0cb981 */ /* 0x000362000c1e1500 */
[----:B------:R-:W-:Y:S01]  /*1580*/  ISETP.NE.AND P1, PT, RZ, UR6, PT ;  /* 0x00000006ff007c0c */ /* 0x000fe2000bf25270 */
[----:B------:R-:W-:-:S12]  /*1590*/  BSSY B0, `(.L_x_930) ;  /* 0x000012b000007945 */ /* 0x000fd80003800000 */
[----:B-1----:R-:W-:Y:S05]  /*15a0*/  @!P1 BRA `(.L_x_931) ;  /* 0x0000000400d49947 */ /* 0x002fea0003800000 */
[C---:B------:R-:W-:Y:S01]  /*15b0*/  VIADD R16, R6.reuse, 0x180 ;  /* 0x0000018006107836 */ /* 0x040fe20000000000 */
[----:B------:R-:W-:Y:S01]  /*15c0*/  IADD3 R14, R6, 0x100, RZ ;  /* 0x00000100060e7810 */ /* 0x000fe20007ffe0ff */
[----:B------:R-:W-:Y:S03]  /*15d0*/  BSSY B1, `(.L_x_932) ;  /* 0x000000e000017945 */ /* 0x000fe60003800000 */
[-C--:B------:R-:W-:Y:S02]  /*15e0*/  ISETP.GE.AND P1, PT, R14, R5.reuse, PT ;  /* 0x000000050e00720c */ /* 0x080fe40003f26270 */
[----:B------:R-:W-:Y:S01]  /*15f0*/  ISETP.GE.AND P2, PT, R16, R5, PT ;  /* 0x000000051000720c */ /* 0x000fe20003f46270 */
[----:B------:R-:W-:-:S12]  /*1600*/  @P0 BRA `(.L_x_933) ;  /* 0x0000000000280947 */ /* 0x000fd80003800000 */
        /* <DEDUP_REMOVED lines=10> */
.L_x_933:
[----:B------:R-:W-:Y:S05]  /*16b0*/  BSYNC B1 ;  /* 0x0000000000017941 */ /* 0x000fea0003800000 */
.L_x_932:
[C---:B-----5:R-:W-:Y:S01]  /*16c0*/  VIADD R8, R6.reuse, 0x80 ;  /* 0x0000008006087836 */ /* 0x060fe20000000000 */
[C---:B------:R-:W-:Y:S01]  /*16d0*/  IADD3 R16, R6.reuse, 0x200, RZ ;  /* 0x0000020006107810 */ /* 0x040fe20007ffe0ff */
[----:B------:R-:W-:Y:S01]  /*16e0*/  BSSY B1, `(.L_x_934) ;  /* 0x0000013000017945 */ /* 0x000fe20003800000 */
[----:B------:R-:W-:Y:S02]  /*16f0*/  IADD3 R18, R6, 0x280, RZ ;  /* 0x0000028006127810 */ /* 0x000fe40007ffe0ff */
[-C--:B------:R-:W-:Y:S02]  /*1700*/  ISETP.GE.AND P6, PT, R8, R5.reuse, PT ;  /* 0x000000050800720c */ /* 0x080fe40003fc6270 */
[----:B------:R-:W-:Y:S02]  /*1710*/  IADD3 R28, R6, 0x300, RZ ;  /* 0x00000300061c7810 */ /* 0x000fe40007ffe0ff */
[-C--:B------:R-:W-:Y:S02]  /*1720*/  ISETP.GE.AND P4, PT, R16, R5.reuse, PT ;  /* 0x000000051000720c */ /* 0x080fe40003f86270 */
[----:B------:R-:W-:-:S02]  /*1730*/  ISETP.GE.AND P5, PT, R18, R5, PT ;  /* 0x000000051200720c */ /* 0x000fc40003fa6270 */
[----:B------:R-:W-:Y:S02]  /*1740*/  ISETP.GE.AND P3, PT, R28, R5, PT ;  /* 0x000000051c00720c */ /* 0x000fe40003f66270 */
[----:B------:R-:W-:-:S03]  /*1750*/  IADD3 R16, R6, 0x380, RZ ;  /* 0x0000038006107810 */ /* 0x000fc60007ffe0ff */
[----:B------:R-:W-:Y:S08]  /*1760*/  @P6 BRA `(.L_x_935) ;  /* 0x0000000000286947 */ /* 0x000ff00003800000 */
[----:B------:R-:W-:Y:S01]  /*1770*/  SHF.L.U32 R10, R10, 0x10, RZ ;  /* 0x000000100a0a7819 */ /* 0x000fe200000006ff */
        /* <DEDUP_REMOVED lines=9> */
.L_x_935:
[----:B------:R-:W-:Y:S05]  /*1810*/  BSYNC B1 ;  /* 0x0000000000017941 */ /* 0x000fea0003800000 */
.L_x_934:
[----:B------:R-:W-:Y:S01]  /*1820*/  BSSY B1, `(.L_x_936) ;  /* 0x000000d000017945 */ /* 0x000fe20003800000 */
[----:B------:R-:W-:-:S03]  /*1830*/  ISETP.GE.AND P6, PT, R16, R5, PT ;  /* 0x000000051000720c */ /* 0x000fc60003fc6270 */
[----:B------:R-:W-:Y:S10]  /*1840*/  @P1 BRA `(.L_x_937) ;  /* 0x0000000000281947 */ /* 0x000ff40003800000 */
[----:B------:R-:W-:Y:S01]  /*1850*/  IMAD.U32 R20, R20, 0x10000, RZ ;  /* 0x0001000014147824 */ /* 0x000fe200078e00ff */
        /* <DEDUP_REMOVED lines=9> */
.L_x_937:
[----:B------:R-:W-:Y:S05]  /*18f0*/  BSYNC B1 ;  /* 0x0000000000017941 */ /* 0x000fea0003800000 */
.L_x_936:
[----:B------:R-:W-:Y:S04]  /*1900*/  BSSY B1, `(.L_x_938) ;  /* 0x000000c000017945 */ /* 0x000fe80003800000 */
[----:B------:R-:W-:Y:S05]  /*1910*/  @P2 BRA `(.L_x_939) ;  /* 0x0000000000282947 */ /* 0x000fea0003800000 */
        /* <DEDUP_REMOVED lines=10> */
.L_x_939:
[----:B------:R-:W-:Y:S05]  /*19c0*/  BSYNC B1 ;  /* 0x0000000000017941 */ /* 0x000fea0003800000 */
.L_x_938:
[----:B------:R-:W-:Y:S04]  /*19d0*/  BSSY B1, `(.L_x_940) ;  /* 0x000000c000017945 */ /* 0x000fe80003800000 */
[----:B------:R-:W-:Y:S05]  /*19e0*/  @P4 BRA `(.L_x_941) ;  /* 0x0000000000284947 */ /* 0x000fea0003800000 */
[----:B------:R-:W-:Y:S01]  /*19f0*/  SHF.L.U32 R0, R0, 0x10, RZ ;  /* 0x0000001000007819 */ /* 0x000fe200000006ff */
        /* <DEDUP_REMOVED lines=9> */
.L_x_941:
[----:B------:R-:W-:Y:S05]  /*1a90*/  BSYNC B1 ;  /* 0x0000000000017941 */ /* 0x000fea0003800000 */
.L_x_940:
        /* <DEDUP_REMOVED lines=12> */
.L_x_943:
[----:B------:R-:W-:Y:S05]  /*1b60*/  BSYNC B1 ;  /* 0x0000000000017941 */ /* 0x000fea0003800000 */
.L_x_942:
        /* <DEDUP_REMOVED lines=12> */
.L_x_945:
[----:B------:R-:W-:Y:S05]  /*1c30*/  BSYNC B1 ;  /* 0x0000000000017941 */ /* 0x000fea0003800000 */
.L_x_944:
[----:B------:R-:W-:Y:S05]  /*1c40*/  @P6 BRA `(.L_x_946) ;  /* 0x0000000800fc6947 */ /* 0x000fea0003800000 */
        /* <DEDUP_REMOVED lines=11> */
.L_x_931:
[----:B------:R-:W-:Y:S04]  /*1d00*/  BSSY B1, `(.L_x_947) ;  /* 0x0000014000017945 */ /* 0x000fe80003800000 */
[----:B------:R-:W-:Y:S05]  /*1d10*/  @P0 BRA `(.L_x_948) ;  /* 0x0000000000480947 */ /* 0x000fea0003800000 */
[----:B-----5:R-:W-:Y:S01]  /*1d20*/  SHF.L.U32 R8, R8, 0x10, RZ ;  /* 0x0000001008087819 */ /* 0x020fe200000006ff */
[----:B------:R-:W-:Y:S01]  /*1d30*/  BSSY B2, `(.L_x_949) ;  /* 0x000000f000027945 */ /* 0x000fe20003800000 */
        /* <DEDUP_REMOVED lines=12> */
.L_x_950:
[----:B------:R-:W-:Y:S02]  /*1e00*/  ULDC UR6, c[0x0][0x21c] ;  /* 0x0000870000067ab9 */ /* 0x000fe40000000800 */
[----:B------:R-:W-:-:S07]  /*1e10*/  FMUL.FTZ R14, R14, UR6 ;  /* 0x000000060e0e7c20 */ /* 0x000fce0008410000 */
.L_x_951:
[----:B------:R-:W-:Y:S05]  /*1e20*/  BSYNC B2 ;  /* 0x0000000000027941 */ /* 0x000fea0003800000 */
.L_x_949:
[----:B------:R-:W-:-:S07]  /*1e30*/  F2FP.BF16.F32.PACK_AB R14, RZ, R14 ;  /* 0x0000000eff0e723e */ /* 0x000fce00000010ff */
.L_x_948:
[----:B------:R-:W-:Y:S05]  /*1e40*/  BSYNC B1 ;  /* 0x0000000000017941 */ /* 0x000fea0003800000 */
.L_x_947:
[----:B-----5:R-:W-:Y:S01]  /*1e50*/  IADD3 R8, R6, 0x80, RZ ;  /* 0x0000008006087810 */ /* 0x020fe20007ffe0ff */
[----:B------:R-:W-:Y:S03]  /*1e60*/  BSSY B1, `(.L_x_952) ;  /* 0x0000015000017945 */ /* 0x000fe60003800000 */
[----:B------:R-:W-:-:S13]  /*1e70*/  ISETP.GE.AND P1, PT, R8, R5, PT ;  /* 0x000000050800720c */ /* 0x000fda0003f26270 */
[----:B------:R-:W-:Y:S05]  /*1e80*/  @P1 BRA `(.L_x_953) ;  /* 0x0000000000481947 */ /* 0x000fea0003800000 */
[----:B------:R-:W-:Y:S01]  /*1e90*/  IMAD.U32 R7, R10, 0x10000, RZ ;  /* 0x000100000a077824 */ /* 0x000fe200078e00ff */
[----:B------:R-:W-:Y:S01]  /*1ea0*/  BSSY B2, `(.L_x_954) ;  /* 0x000000f000027945 */ /* 0x000fe20003800000 */
[----:B------:R-:W-:-:S03]  /*1eb0*/  SHF.L.U32 R9, R9, 0x10, RZ ;  /* 0x0000001009097819 */ /* 0x000fc600000006ff */
        /* <DEDUP_REMOVED lines=11> */
.L_x_955:
[----:B------:R-:W-:Y:S02]  /*1f70*/  ULDC UR6, c[0x0][0x21c] ;  /* 0x0000870000067ab9 */ /* 0x000fe40000000800 */
[----:B------:R-:W-:-:S07]  /*1f80*/  FMUL.FTZ R9, R9, UR6 ;  /* 0x0000000609097c20 */ /* 0x000fce0008410000 */
.L_x_956:
[----:B------:R-:W-:Y:S05]  /*1f90*/  BSYNC B2 ;  /* 0x0000000000027941 */ /* 0x000fea0003800000 */
.L_x_954:
[----:B------:R-:W-:-:S07]  /*1fa0*/  F2FP.BF16.F32.PACK_AB R9, RZ, R9 ;  /* 0x00000009ff09723e */ /* 0x000fce00000010ff */
.L_x_953:
[----:B------:R-:W-:Y:S05]  /*1fb0*/  BSYNC B1 ;  /* 0x0000000000017941 */ /* 0x000fea0003800000 */
.L_x_952:
[----:B------:R-:W-:Y:S01]  /*1fc0*/  IADD3 R10, R6, 0x100, RZ ;  /* 0x00000100060a7810 */ /* 0x000fe20007ffe0ff */
[----:B------:R-:W-:Y:S03]  /*1fd0*/  BSSY B1, `(.L_x_957) ;  /* 0x0000015000017945 */ /* 0x000fe60003800000 */
[----:B------:R-:W-:-:S13]  /*1fe0*/  ISETP.GE.AND P1, PT, R10, R5, PT ;  /* 0x000000050a00720c */ /* 0x000fda0003f26270 */
[----:B------:R-:W-:Y:S05]  /*1ff0*/  @P1 BRA `(.L_x_958) ;  /* 0x0000000000481947 */ /* 0x000fea0003800000 */
[----:B------:R-:W-:Y:S01]  /*2000*/  SHF.L.U32 R7, R20, 0x10, RZ ;  /* 0x0000001014077819 */ /* 0x000fe200000006ff */
        /* <DEDUP_REMOVED lines=13> */
.L_x_960:
[----:B------:R-:W-:Y:S02]  /*20e0*/  ULDC UR6, c[0x0][0x21c] ;  /* 0x0000870000067ab9 */ /* 0x000fe40000000800 */
[----:B------:R-:W-:-:S07]  /*20f0*/  FMUL.FTZ R7, R11, UR6 ;  /* 0x000000060b077c20 */ /* 0x000fce0008410000 */
.L_x_961:
[----:B------:R-:W-:Y:S05]  /*2100*/  BSYNC B2 ;  /* 0x0000000000027941 */ /* 0x000fea0003800000 */
.L_x_959:
[----:B------:R-:W-:-:S07]  /*2110*/  F2FP.BF16.F32.PACK_AB R7, RZ, R7 ;  /* 0x00000007ff07723e */ /* 0x000fce00000010ff */
.L_x_958:
[----:B------:R-:W-:Y:S05]  /*2120*/  BSYNC B1 ;  /* 0x0000000000017941 */ /* 0x000fea0003800000 */
.L_x_957:
[----:B------:R-:W-:Y:S01]  /*2130*/  VIADD R10, R6, 0x180 ;  /* 0x00000180060a7836 */ /* 0x000fe20000000000 */
[----:B------:R-:W-:Y:S04]  /*2140*/  BSSY B1, `(.L_x_962) ;  /* 0x0000015000017945 */ /* 0x000fe80003800000 */
        /* <DEDUP_REMOVED lines=16> */
.L_x_965:
[----:B------:R-:W-:Y:S02]  /*2250*/  ULDC UR6, c[0x0][0x21c] ;  /* 0x0000870000067ab9 */ /* 0x000fe40000000800 */
[----:B------:R-:W-:-:S07]  /*2260*/  FMUL.FTZ R10, R21, UR6 ;  /* 0x00000006150a7c20 */ /* 0x000fce0008410000 */
.L_x_966:
[----:B------:R-:W-:Y:S05]  /*2270*/  BSYNC B2 ;  /* 0x0000000000027941 */ /* 0x000fea0003800000 */
.L_x_964:
[----:B------:R-:W-:-:S07]  /*2280*/  F2FP.BF16.F32.PACK_AB R10, RZ, R10 ;  /* 0x0000000aff0a723e */ /* 0x000fce00000010ff */
.L_x_963:
[----:B------:R-:W-:Y:S05]  /*2290*/  BSYNC B1 ;  /* 0x0000000000017941 */ /* 0x000fea0003800000 */
.L_x_962:
[----:B------:R-:W-:Y:S01]  /*22a0*/  IADD3 R16, R6, 0x200, RZ ;  /* 0x0000020006107810 */ /* 0x000fe20007ffe0ff */
[----:B------:R-:W-:Y:S03]  /*22b0*/  BSSY B1, `(.L_x_967) ;  /* 0x0000015000017945 */ /* 0x000fe60003800000 */
[----:B------:R-:W-:-:S13]  /*22c0*/  ISETP.GE.AND P1, PT, R16, R5, PT ;  /* 0x000000051000720c */ /* 0x000fda0003f26270 */
[----:B------:R-:W-:Y:S05]  /*22d0*/  @P1 BRA `(.L_x_968) ;  /* 0x0000000000481947 */ /* 0x000fea0003800000 */
[----:B------:R-:W-:Y:S01]  /*22e0*/  SHF.L.U32 R0, R0, 0x10, RZ ;  /* 0x0000001000007819 */ /* 0x000fe200000006ff */
        /* <DEDUP_REMOVED lines=13> */
.L_x_970:
[----:B------:R-:W-:Y:S02]  /*23c0*/  ULDC UR6, c[0x0][0x21c] ;  /* 0x0000870000067ab9 */ /* 0x000fe40000000800 */
[----:B------:R-:W-:-:S07]  /*23d0*/  FMUL.FTZ R0, R25, UR6 ;  /* 0x0000000619007c20 */ /* 0x000fce0008410000 */
.L_x_971:
[----:B------:R-:W-:Y:S05]  /*23e0*/  BSYNC B2 ;  /* 0x0000000000027941 */ /* 0x000fea0003800000 */
.L_x_969:
[----:B------:R-:W-:-:S07]  /*23f0*/  F2FP.BF16.F32.PACK_AB R0, RZ, R0 ;  /* 0x00000000ff00723e */ /* 0x000fce00000010ff */
.L_x_968:
[----:B------:R-:W-:Y:S05]  /*2400*/  BSYNC B1 ;  /* 0x0000000000017941 */ /* 0x000fea0003800000 */
.L_x_967:
        /* <DEDUP_REMOVED lines=18> */
.L_x_975:
[----:B------:R-:W-:Y:S02]  /*2530*/  ULDC UR6, c[0x0][0x21c] ;  /* 0x0000870000067ab9 */ /* 0x000fe40000000800 */
[----:B------:R-:W-:-:S07]  /*2540*/  FMUL.FTZ R2, R11, UR6 ;  /* 0x000000060b027c20 */ /* 0x000fce0008410000 */
.L_x_976:
[----:B------:R-:W-:Y:S05]  /*2550*/  BSYNC B2 ;  /* 0x0000000000027941 */ /* 0x000fea0003800000 */
.L_x_974:
[----:B------:R-:W-:-:S07]  /*2560*/  F2FP.BF16.F32.PACK_AB R2, RZ, R2 ;  /* 0x00000002ff02723e */ /* 0x000fce00000010ff */
.L_x_973:
[----:B------:R-:W-:Y:S05]  /*2570*/  BSYNC B1 ;  /* 0x0000000000017941 */ /* 0x000fea0003800000 */
.L_x_972:
[----:B------:R-:W-:Y:S01]  /*2580*/  IADD3 R16, R6, 0x300, RZ ;  /* 0x0000030006107810 */ /* 0x000fe20007ffe0ff */
        /* <DEDUP_REMOVED lines=17> */
.L_x_980:
[----:B------:R-:W-:Y:S02]  /*26a0*/  ULDC UR6, c[0x0][0x21c] ;  /* 0x0000870000067ab9 */ /* 0x000fe40000000800 */
[----:B------:R-:W-:-:S07]  /*26b0*/  FMUL.FTZ R3, R26, UR6 ;  /* 0x000000061a037c20 */ /* 0x000fce0008410000 */
.L_x_981:
[----:B------:R-:W-:Y:S05]  /*26c0*/  BSYNC B2 ;  /* 0x0000000000027941 */ /* 0x000fea0003800000 */
.L_x_979:
[----:B------:R-:W-:-:S07]  /*26d0*/  F2FP.BF16.F32.PACK_AB R3, RZ, R3 ;  /* 0x00000003ff03723e */ /* 0x000fce00000010ff */
.L_x_978:
[----:B------:R-:W-:Y:S05]  /*26e0*/  BSYNC B1 ;  /* 0x0000000000017941 */ /* 0x000fea0003800000 */
.L_x_977:
[----:B------:R-:W-:-:S04]  /*26f0*/  IADD3 R16, R6, 0x380, RZ ;  /* 0x0000038006107810 */ /* 0x000fc80007ffe0ff */
        /* <DEDUP_REMOVED lines=16> */
.L_x_983:
[----:B------:R-:W-:Y:S02]  /*2800*/  ULDC UR6, c[0x0][0x21c] ;  /* 0x0000870000067ab9 */ /* 0x000fe40000000800 */
[----:B------:R-:W-:-:S07]  /*2810*/  FMUL.FTZ R11, R13, UR6 ;  /* 0x000000060d0b7c20 */ /* 0x000fce0008410000 */
.L_x_984:
[----:B------:R-:W-:Y:S05]  /*2820*/  BSYNC B1 ;  /* 0x0000000000017941 */ /* 0x000fea0003800000 */
.L_x_982:
[----:B------:R-:W-:-:S07]  /*2830*/  F2FP.BF16.F32.PACK_AB R11, RZ, R11 ;  /* 0x0000000bff0b723e */ /* 0x000fce00000010ff */
.L_x_946:
[----:B------:R-:W-:Y:S05]  /*2840*/  BSYNC B0 ;  /* 0x0000000000007941 */ /* 0x000fea0003800000 */
.L_x_930:
[----:B------:R-:W0:Y:S01]  /*2850*/  @!P0 LDC.64 R12, c[0x0][0x230] ;  /* 0x00008c00ff0c8b82 */ /* 0x000e220000000a00 */
[----:B------:R-:W-:Y:S01]  /*2860*/  @!P0 IMAD.IADD R15, R4, 0x1, R6 ;  /* 0x00000001040f8824 */ /* 0x000fe200078e0206 */
[----:B------:R-:W-:Y:S01]  /*2870*/  @!P0 MOV R6, R8 ;  /* 0x0000000800068202 */ /* 0x000fe20000000f00 */
[----:B------:R-:W-:Y:S04]  /*2880*/  BSSY B0, `(.L_x_985) ;  /* 0x0000030000007945 */ /* 0x000fe80003800000 */
[----:B------:R-:W-:Y:S01]  /*2890*/  BSSY B1, `(.L_x_986) ;  /* 0x0000028000017945 */ /* 0x000fe20003800000 */
[----:B0-----:R-:W-:-:S05]  /*28a0*/  @!P0 IMAD.WIDE.U32 R12, R15, 0x2, R12 ;  /* 0x000000020f0c8825 */ /* 0x001fca00078e000c */
[----:B------:R0:W-:Y:S01]  /*28b0*/  @!P0 STG.E.U16 desc[UR4][R12.64], R14 ;  /* 0x0000000e0c008986 */ /* 0x0001e2000c101504 */
[----:B------:R-:W-:-:S13]  /*28c0*/  ISETP.GE.AND P0, PT, R6, R5, PT ;  /* 0x000000050600720c */ /* 0x000fda0003f06270 */
[----:B0-----:R-:W-:Y:S05]  /*28d0*/  @P0 BRA `(.L_x_987) ;  /* 0x0000000000340947 */ /* 0x001fea0003800000 */
[----:B------:R-:W0:Y:S01]  /*28e0*/  LDC.64 R12, c[0x0][0x230] ;  /* 0x00008c00ff0c7b82 */ /* 0x000e220000000a00 */
[----:B------:R-:W-:Y:S02]  /*28f0*/  IADD3 R15, R4, R6, RZ ;  /* 0x00000006040f7210 */ /* 0x000fe40007ffe0ff */
[----:B------:R-:W-:Y:S02]  /*2900*/  PRMT R14, R9, 0x7610, R14 ;  /* 0x00007610090e7816 */ /* 0x000fe4000000000e */
[----:B------:R-:W-:-:S04]  /*2910*/  IADD3 R6, R6, 0x80, RZ ;  /* 0x0000008006067810 */ /* 0x000fc80007ffe0ff */
[----:B------:R-:W-:Y:S01]  /*2920*/  ISETP.GE.AND P0, PT, R6, R5, PT ;  /* 0x000000050600720c */ /* 0x000fe20003f06270 */
[----:B0-----:R-:W-:-:S05]  /*2930*/  IMAD.WIDE.U32 R8, R15, 0x2, R12 ;  /* 0x000000020f087825 */ /* 0x001fca00078e000c */
[----:B------:R0:W-:Y:S07]  /*2940*/  STG.E.U16 desc[UR4][R8.64], R14 ;  /* 0x0000000e08007986 */ /* 0x0001ee000c101504 */
[----:B------:R-:W-:Y:S05]  /*2950*/  @P0 BRA `(.L_x_988) ;  /* 0x0000000000300947 */ /* 0x000fea0003800000 */
[----:B0-----:R-:W0:Y:S01]  /*2960*/  LDC.64 R8, c[0x0][0x230] ;  /* 0x00008c00ff087b82 */ /* 0x001e220000000a00 */
[----:B------:R-:W-:Y:S01]  /*2970*/  IADD3 R13, R4, R6, RZ ;  /* 0x00000006040d7210 */ /* 0x000fe20007ffe0ff */
[----:B------:R-:W-:-:S04]  /*2980*/  VIADD R6, R6, 0x80 ;  /* 0x0000008006067836 */ /* 0x000fc80000000000 */
[----:B0-----:R-:W-:-:S05]  /*2990*/  IMAD.WIDE.U32 R8, R13, 0x2, R8 ;  /* 0x000000020d087825 */ /* 0x001fca00078e0008 */
[----:B------:R0:W-:Y:S02]  /*29a0*/  STG.E.U16 desc[UR4][R8.64], R7 ;  /* 0x0000000708007986 */ /* 0x0001e4000c101504 */
.L_x_987:
[----:B------:R-:W-:-:S13]  /*29b0*/  ISETP.GE.AND P0, PT, R6, R5, PT ;  /* 0x000000050600720c */ /* 0x000fda0003f06270 */
[----:B------:R-:W-:Y:S05]  /*29c0*/  @P0 BRA `(.L_x_989) ;  /* 0x0000000000300947 */ /* 0x000fea0003800000 */
[----:B0-----:R-:W0:Y:S01]  /*29d0*/  LDC.64 R8, c[0x0][0x230] ;  /* 0x00008c00ff087b82 */ /* 0x001e220000000a00 */
[----:B------:R-:W-:Y:S02]  /*29e0*/  IADD3 R7, R4, R6, RZ ;  /* 0x0000000604077210 */ /* 0x000fe40007ffe0ff */
[----:B------:R-:W-:-:S03]  /*29f0*/  IADD3 R6, R6, 0x80, RZ ;  /* 0x0000008006067810 */ /* 0x000fc60007ffe0ff */
[----:B0-----:R-:W-:-:S05]  /*2a00*/  IMAD.WIDE.U32 R8, R7, 0x2, R8 ;  /* 0x0000000207087825 */ /* 0x001fca00078e0008 */
[----:B------:R1:W-:Y:S02]  /*2a10*/  STG.E.U16 desc[UR4][R8.64], R10 ;  /* 0x0000000a08007986 */ /* 0x0003e4000c101504 */
.L_x_988:
[----:B------:R-:W-:-:S13]  /*2a20*/  ISETP.GE.AND P0, PT, R6, R5, PT ;  /* 0x000000050600720c */ /* 0x000fda0003f06270 */
[----:B------:R-:W-:Y:S05]  /*2a30*/  @P0 BRA `(.L_x_990) ;  /* 0x0000000000340947 */ /* 0x000fea0003800000 */
[----:B01----:R-:W0:Y:S01]  /*2a40*/  LDC.64 R8, c[0x0][0x230] ;  /* 0x00008c00ff087b82 */ /* 0x003e220000000a00 */
[----:B------:R-:W-:Y:S02]  /*2a50*/  IADD3 R7, R4, R6, RZ ;  /* 0x0000000604077210 */ /* 0x000fe40007ffe0ff */
[----:B------:R-:W-:-:S03]  /*2a60*/  IADD3 R6, R6, 0x80, RZ ;  /* 0x0000008006067810 */ /* 0x000fc60007ffe0ff */
[----:B0-----:R-:W-:-:S05]  /*2a70*/  IMAD.WIDE.U32 R8, R7, 0x2, R8 ;  /* 0x0000000207087825 */ /* 0x001fca00078e0008 */
[----:B------:R1:W-:Y:S02]  /*2a80*/  STG.E.U16 desc[UR4][R8.64], R0 ;  /* 0x0000000008007986 */ /* 0x0003e4000c101504 */
.L_x_989:
[----:B------:R-:W-:-:S13]  /*2a90*/  ISETP.GE.AND P0, PT, R6, R5, PT ;  /* 0x000000050600720c */ /* 0x000fda0003f06270 */
[----:B------:R-:W-:Y:S05]  /*2aa0*/  @P0 BREAK B1 ;  /* 0x0000000000010942 */ /* 0x000fea0003800000 */
[----:B------:R-:W-:Y:S05]  /*2ab0*/  @P0 BRA `(.L_x_991) ;  /* 0x0000000000300947 */ /* 0x000fea0003800000 */
[----:B01----:R-:W0:Y:S01]  /*2ac0*/  LDC.64 R8, c[0x0][0x230] ;  /* 0x00008c00ff087b82 */ /* 0x003e220000000a00 */
[----:B------:R-:W-:Y:S01]  /*2ad0*/  IMAD.IADD R7, R4, 0x1, R6 ;  /* 0x0000000104077824 */ /* 0x000fe200078e0206 */
[----:B------:R-:W-:-:S03]  /*2ae0*/  IADD3 R6, R6, 0x80, RZ ;  /* 0x0000008006067810 */ /* 0x000fc60007ffe0ff */
[----:B0-----:R-:W-:-:S05]  /*2af0*/  IMAD.WIDE.U32 R8, R7, 0x2, R8 ;  /* 0x0000000207087825 */ /* 0x001fca00078e0008 */
[----:B------:R2:W-:Y:S02]  /*2b00*/  STG.E.U16 desc[UR4][R8.64], R2 ;  /* 0x0000000208007986 */ /* 0x0005e4000c101504 */
.L_x_990:
[----:B------:R-:W-:Y:S05]  /*2b10*/  BSYNC B1 ;  /* 0x0000000000017941 */ /* 0x000fea0003800000 */
.L_x_986:
[----:B------:R-:W-:-:S13]  /*2b20*/  ISETP.GE.AND P0, PT, R6, R5, PT ;  /* 0x000000050600720c */ /* 0x000fda0003f06270 */
[----:B012---:R-:W0:Y:S01]  /*2b30*/  @!P0 LDC.64 R8, c[0x0][0x230] ;  /* 0x00008c00ff088b82 */ /* 0x007e220000000a00 */
[----:B------:R-:W-:Y:S02]  /*2b40*/  @!P0 IADD3 R7, R4, R6, RZ ;  /* 0x0000000604078210 */ /* 0x000fe40007ffe0ff */
[----:B------:R-:W-:-:S03]  /*2b50*/  @!P0 IADD3 R6, R6, 0x80, RZ ;  /* 0x0000008006068810 */ /* 0x000fc60007ffe0ff */
[----:B0-----:R-:W-:-:S05]  /*2b60*/  @!P0 IMAD.WIDE.U32 R8, R7, 0x2, R8 ;  /* 0x0000000207088825 */ /* 0x001fca00078e0008 */
[----:B------:R2:W-:Y:S02]  /*2b70*/  @!P0 STG.E.U16 desc[UR4][R8.64], R3 ;  /* 0x0000000308008986 */ /* 0x0005e4000c101504 */
.L_x_991:
[----:B------:R-:W-:Y:S05]  /*2b80*/  BSYNC B0 ;  /* 0x0000000000007941 */ /* 0x000fea0003800000 */
.L_x_985:
[----:B------:R-:W-:Y:S05]  /*2b90*/  WARPSYNC.ALL ;  /* 0x0000000000007948 */ /* 0x000fea0003800000 */
[----:B------:R-:W-:-:S13]  /*2ba0*/  ISETP.GE.AND P0, PT, R6, R5, PT ;  /* 0x000000050600720c */ /* 0x000fda0003f06270 */
[----:B------:R-:W-:Y:S05]  /*2bb0*/  @P0 EXIT ;  /* 0x000000000000094d */ /* 0x000fea0003800000 */
[----:B--2---:R-:W2:Y:S01]  /*2bc0*/  LDC.64 R2, c[0x0][0x230] ;  /* 0x00008c00ff027b82 */ /* 0x004ea20000000a00 */
[----:B------:R-:W-:-:S05]  /*2bd0*/  IADD3 R5, R4, R6, RZ ;  /* 0x0000000604057210 */ /* 0x000fca0007ffe0ff */
[----:B--2---:R-:W-:-:S05]  /*2be0*/  IMAD.WIDE.U32 R2, R5, 0x2, R2 ;  /* 0x0000000205027825 */ /* 0x004fca00078e0002 */
[----:B------:R-:W-:Y:S01]  /*2bf0*/  STG.E.U16 desc[UR4][R2.64], R11 ;  /* 0x0000000b02007986 */ /* 0x000fe2000c101504 */
[----:B------:R-:W-:Y:S05]  /*2c00*/  EXIT ;  /* 0x000000000000794d */ /* 0x000fea0003800000 */
.L_x_992:
        /* <DEDUP_REMOVED lines=15> */
.L_x_7829:


//--------------------- .text._ZN2at6native29vectorized_elementwise_kernelILi4EZZZNS0_60_GLOBAL__N__171e0b9f_22_ActivationEluKernel_cu_f5210f67_353819elu_backward_kernelERNS_18TensorIteratorBaseERKN3c106ScalarES8_S8_bENKUlvE_clEvENKUlvE2_clEvEUlNS5_8BFloat16ESB_E_St5arrayIPcLm3EEEEviT0_T1_ --------------------------
	.section	.text._ZN2at6native29vectorized_elementwise_kernelILi4EZZZNS0_60_GLOBAL__N__171e0b9f_22_ActivationEluKernel_cu_f5210f67_353819elu_backward_kernelERNS_18TensorIteratorBaseERKN3c106ScalarES8_S8_bENKUlvE_clEvENKUlvE2_clEvEUlNS5_8BFloat16ESB_E_St5arrayIPcLm3EEEEviT0_T1_,"ax",@progbits
	.align	128
        .global         _ZN2at6native29vectorized_elementwise_kernelILi4EZZZNS0_60_GLOBAL__N__171e0b9f_22_ActivationEluKernel_cu_f5210f67_353819elu_backward_kernelERNS_18TensorIteratorBaseERKN3c106ScalarES8_S8_bENKUlvE_clEvENKUlvE2_clEvEUlNS5_8BFloat16ESB_E_St5arrayIPcLm3EEEEviT0_T1_
        .type           _ZN2at6native29vectorized_elementwise_kernelILi4EZZZNS0_60_GLOBAL__N__171e0b9f_22_ActivationEluKernel_cu_f5210f67_353819elu_backward_kernelERNS_18TensorIteratorBaseERKN3c106ScalarES8_S8_bENKUlvE_clEvENKUlvE2_clEvEUlNS5_8BFloat16ESB_E_St5arrayIPcLm3EEEEviT0_T1_,@function
        .size           _ZN2at6native29vectorized_elementwise_kernelILi4EZZZNS0_60_GLOBAL__N__171e0b9f_22_ActivationEluKernel_cu_f5210f67_353819elu_backward_kernelERNS_18TensorIteratorBaseERKN3c106ScalarES8_S8_bENKUlvE_clEvENKUlvE2_clEvEUlNS5_8BFloat16ESB_E_St5arrayIPcLm3EEEEviT0_T1_,(.L_x_7830 - _ZN2at6native29vectorized_elementwise_kernelILi4EZZZNS0_60_GLOBAL__N__171e0b9f_22_ActivationEluKernel_cu_f5210f67_353819elu_backward_kernelERNS_18TensorIteratorBaseERKN3c106ScalarES8_S8_bENKUlvE_clEvENKUlvE2_clEvEUlNS5_8BFloat16ESB_E_St5arrayIPcLm3EEEEviT0_T1_)
        .other          _ZN2at6native29vectorized_elementwise_kernelILi4EZZZNS0_60_GLOBAL__N__171e0b9f_22_ActivationEluKernel_cu_f5210f67_353819elu_backward_kernelERNS_18TensorIteratorBaseERKN3c106ScalarES8_S8_bENKUlvE_clEvENKUlvE2_clEvEUlNS5_8BFloat16ESB_E_St5arrayIPcLm3EEEEviT0_T1_,@"STO_CUDA_ENTRY STV_DEFAULT"
_ZN2at6native29vectorized_elementwise_kernelILi4EZZZNS0_60_GLOBAL__N__171e0b9f_22_ActivationEluKernel_cu_f5210f67_353819elu_backward_kernelERNS_18TensorIteratorBaseERKN3c106ScalarES8_S8_bENKUlvE_clEvENKUlvE2_clEvEUlNS5_8BFloat16ESB_E_St5arrayIPcLm3EEEEviT0_T1_:
.text._ZN2at6native29vectorized_elementwise_kernelILi4EZZZNS0_60_GLOBAL__N__171e0b9f_22_ActivationEluKernel_cu_f5210f67_353819elu_backward_kernelERNS_18TensorIteratorBaseERKN3c106ScalarES8_S8_bENKUlvE_clEvENKUlvE2_clEvEUlNS5_8BFloat16ESB_E_St5arrayIPcLm3EEEEviT0_T1_:
        /* <DEDUP_REMOVED lines=15> */
[----:B------:R-:W2:Y:S03]  /*00f0*/  LDG.E.64 R12, desc[UR4][R16.64] ;  /* 0x00000004100c7981 */ /* 0x000ea6000c1e1b00 */
[----:B------:R-:W-:Y:S02]  /*0100*/  IMAD.WIDE.U32 R18, R0, 0x8, R6 ;  /* 0x0000000800127825 */ /* 0x000fe400078e0006 */
[----:B------:R-:W3:Y:S04]  /*0110*/  LDG.E.64 R6, desc[UR4][R16.64+0x400] ;  /* 0x0004000410067981 */ /* 0x000ee8000c1e1b00 */
[----:B------:R-:W4:Y:S04]  /*0120*/  LDG.E.64 R8, desc[UR4][R18.64] ;  /* 0x0000000412087981 */ /* 0x000f28000c1e1b00 */
[----:B------:R-:W5:Y:S01]  /*0130*/  LDG.E.64 R2, desc[UR4][R18.64+0x400] ;  /* 0x0004000412027981 */ /* 0x000f62000c1e1b00 */
[----:B------:R-:W-:-:S02]  /*0140*/  ISETP.NE.AND P0, PT, RZ, UR6, PT ;  /* 0x00000006ff007c0c */ /* 0x000fc4000bf05270 */
[C---:B--2---:R-:W-:Y:S02]  /*0150*/  SHF.L.U32 R14, R12.reuse, 0x10, RZ ;  /* 0x000000100c0e7819 */ /* 0x044fe400000006ff */
[----:B------:R-:W-:Y:S02]  /*0160*/  PRMT R21, R12, 0x7632, R21 ;  /* 0x000076320c157816 */ /* 0x000fe40000000015 */
[----:B------:R-:W-:Y:S02]  /*0170*/  PRMT R15, R13, 0x7632, R15 ;  /* 0x000076320d0f7816 */ /* 0x000fe4000000000f */
[----:B---3--:R-:W-:Y:S02]  /*0180*/  PRMT R11, R6, 0x7632, R11 ;  /* 0x00007632060b7816 */ /* 0x008fe4000000000b */
[----:B------:R-:W-:Y:S02]  /*0190*/  PRMT R10, R7, 0x7632, R10 ;  /* 0x00007632070a7816 */ /* 0x000fe4000000000a */
[----:B----4-:R-:W-:-:S02]  /*01a0*/  SHF.L.U32 R20, R8, 0x10, RZ ;  /* 0x0000001008147819 */ /* 0x010fc400000006ff */
[----:B------:R-:W-:Y:S02]  /*01b0*/  PRMT R12, R8, 0x7632, R12 ;  /* 0x00007632080c7816 */ /* 0x000fe4000000000c */
[----:B------:R-:W-:Y:S02]  /*01c0*/  PRMT R17, R9, 0x7632, R17 ;  /* 0x0000763209117816 */ /* 0x000fe40000000011 */
[----:B-----5:R-:W-:Y:S02]  /*01d0*/  PRMT R8, R2, 0x7632, R8 ;  /* 0x0000763202087816 */ /* 0x020fe40000000008 */
[----:B------:R-:W-:Y:S01]  /*01e0*/  PRMT R5, R3, 0x7632, R5 ;  /* 0x0000763203057816 */ /* 0x000fe20000000005 */
[----:B------:R-:W-:Y:S06]  /*01f0*/  @!P0 BRA `(.L_x_994) ;  /* 0x0000000400048947 */ /* 0x000fec0003800000 */
[----:B------:R-:W-:Y:S01]  /*0200*/  FSETP.GTU.FTZ.AND P3, PT, R20, RZ, PT ;  /* 0x000000ff1400720b */ /* 0x000fe20003f7c000 */
[----:B------:R-:W-:Y:S01]  /*0210*/  ULDC.64 UR6, c[0x0][0x218] ;  /* 0x0000860000067ab9 */ /* 0x000fe20000000a00 */
[----:B------:R-:W-:Y:S01]  /*0220*/  SHF.L.U32 R16, R12, 0x10, RZ ;  /* 0x000000100c107819 */ /* 0x000fe200000006ff */
[----:B------:R-:W-:Y:S01]  /*0230*/  ULDC UR8, c[0x0][0x220] ;  /* 0x0000880000087ab9 */ /* 0x000fe20000000800 */
[----:B------:R-:W-:Y:S02]  /*0240*/  IMAD.U32 R12, R15, 0x10000, RZ ;  /* 0x000100000f0c7824 */ /* 0x000fe400078e00ff */
[----:B------:R-:W-:Y:S01]  /*0250*/  FADD.FTZ R15, R20, UR6 ;  /* 0x00000006140f7e21 */ /* 0x000fe20008010000 */
[C---:B------:R-:W-:Y:S01]  /*0260*/  FSETP.GTU.FTZ.AND P2, PT, R16.reuse, RZ, PT ;  /* 0x000000ff1000720b */ /* 0x040fe20003f5c000 */
[----:B------:R-:W-:Y:S01]  /*0270*/  FADD.FTZ R18, R16, UR6 ;  /* 0x0000000610127e21 */ /* 0x000fe20008010000 */
[----:B------:R-:W-:Y:S01]  /*0280*/  FMUL.FTZ R16, R14, UR8 ;  /* 0x000000080e107c20 */ /* 0x000fe20008410000 */
[----:B------:R-:W-:Y:S01]  /*0290*/  SHF.L.U32 R19, R9, 0x10, RZ ;  /* 0x0000001009137819 */ /* 0x000fe200000006ff */
[----:B------:R-:W-:Y:S01]  /*02a0*/  IMAD.U32 R2, R2, 0x10000, RZ ;  /* 0x0001000002027824 */ /* 0x000fe200078e00ff */
[----:B------:R-:W-:Y:S01]  /*02b0*/  SHF.L.U32 R17, R17, 0x10, RZ ;  /* 0x0000001011117819 */ /* 0x000fe200000006ff */
[----:B------:R-:W-:Y:S01]  /*02c0*/  FMUL.FTZ R15, R15, R16 ;  /* 0x000000100f0f7220 */ /* 0x000fe20000410000 */
[----:B------:R-:W-:Y:S01]  /*02d0*/  @P3 FMUL.FTZ R15, R14, UR7 ;  /* 0x000000070e0f3c20 */ /* 0x000fe20008410000 */
[----:B------:R-:W-:Y:S01]  /*02e0*/  SHF.L.U32 R9, R21, 0x10, RZ ;  /* 0x0000001015097819 */ /* 0x000fe200000006ff */
[----:B------:R-:W-:Y:S01]  /*02f0*/  IMAD.U32 R13, R13, 0x10000, RZ ;  /* 0x000100000d0d7824 */ /* 0x000fe200078e00ff */
[----:B------:R-:W-:Y:S01]  /*0300*/  SHF.L.U32 R14, R3, 0x10, RZ ;  /* 0x00000010030e7819 */ /* 0x000fe200000006ff */
[----:B------:R-:W-:Y:S01]  /*0310*/  FADD.FTZ R22, R17, UR6 ;  /* 0x0000000611167e21 */ /* 0x000fe20008010000 */
[----:B------:R-:W-:Y:S01]  /*0320*/  SHF.L.U32 R8, R8, 0x10, RZ ;  /* 0x0000001008087819 */ /* 0x000fe200000006ff */
[----:B------:R-:W-:Y:S01]  /*0330*/  FADD.FTZ R20, R19, UR6 ;  /* 0x0000000613147e21 */ /* 0x000fe20008010000 */
[----:B------:R-:W-:Y:S01]  /*0340*/  SHF.L.U32 R5, R5, 0x10, RZ ;  /* 0x0000001005057819 */ /* 0x000fe200000006ff */
[----:B------:R-:W-:Y:S01]  /*0350*/  FMUL.FTZ R21, R12, UR8 ;  /* 0x000000080c157c20 */ /* 0x000fe20008410000 */
[----:B------:R-:W-:Y:S01]  /*0360*/  FSETP.GTU.FTZ.AND P1, PT, R19, RZ, PT ;  /* 0x000000ff1300720b */ /* 0x000fe20003f3c000 */
[----:B------:R-:W-:Y:S01]  /*0370*/  FMUL.FTZ R19, R13, UR8 ;  /* 0x000000080d137c20 */ /* 0x000fe20008410000 */
[----:B------:R-:W-:Y:S01]  /*0380*/  FSETP.GTU.FTZ.AND P0, PT, R17, RZ, PT ;  /* 0x000000ff1100720b */ /* 0x000fe20003f1c000 */
[----:B------:R-:W-:Y:S01]  /*0390*/  FMUL.FTZ R17, R9, UR8 ;  /* 0x0000000809117c20 */ /* 0x000fe20008410000 */
[----:B------:R-:W-:Y:S01]  /*03a0*/  FSETP.GTU.FTZ.AND P3, PT, R2, RZ, PT ;  /* 0x000000ff0200720b */ /* 0x000fe20003f7c000 */
[----:B------:R-:W-:Y:S01]  /*03b0*/  IMAD.U32 R10, R10, 0x10000, RZ ;  /* 0x000100000a0a7824 */ /* 0x000fe200078e00ff */
[----:B------:R-:W-:Y:S01]  /*03c0*/  FSETP.GTU.FTZ.AND P4, PT, R8, RZ, PT ;  /* 0x000000ff0800720b */ /* 0x000fe20003f9c000 */
[----:B------:R-:W-:Y:S01]  /*03d0*/  FMUL.FTZ R16, R17, R18 ;  /* 0x0000001211107220 */ /* 0x000fe20000410000 */
[----:B------:R-:W-:Y:S01]  /*03e0*/  FSETP.GTU.FTZ.AND P5, PT, R14, RZ, PT ;  /* 0x000000ff0e00720b */ /* 0x000fe20003fbc000 */
[----:B------:R-:W-:Y:S01]  /*03f0*/  FMUL.FTZ R17, R19, R20 ;  /* 0x0000001413117220 */ /* 0x000fe20000410000 */
[----:B------:R-:W-:Y:S01]  /*0400*/  FSETP.GTU.FTZ.AND P6, PT, R5, RZ, PT ;  /* 0x000000ff0500720b */ /* 0x000fe20003fdc000 */
[----:B------:R-:W-:Y:S01]  /*0410*/  FMUL.FTZ R18, R21, R22 ;  /* 0x0000001615127220 */ /* 0x000fe20000410000 */
[----:B------:R-:W-:Y:S01]  /*0420*/  SHF.L.U32 R6, R6, 0x10, RZ ;  /* 0x0000001006067819 */ /* 0x000fe200000006ff */
[----:B------:R-:W-:Y:S01]  /*0430*/  FADD.FTZ R3, R2, UR6 ;  /* 0x0000000602037e21 */ /* 0x000fe20008010000 */
[----:B------:R-:W-:Y:S01]  /*0440*/  SHF.L.U32 R7, R7, 0x10, RZ ;  /* 0x0000001007077819 */ /* 0x000fe200000006ff */
[----:B------:R-:W-:Y:S01]  /*0450*/  FADD.FTZ R19, R14, UR6 ;  /* 0x000000060e137e21 */ /* 0x000fe20008010000 */
[----:B------:R-:W-:Y:S01]  /*0460*/  SHF.L.U32 R11, R11, 0x10, RZ ;  /* 0x000000100b0b7819 */ /* 0x000fe200000006ff */
[----:B------:R-:W-:Y:S01]  /*0470*/  FADD.FTZ R21, R5, UR6 ;  /* 0x0000000605157e21 */ /* 0x000fe20008010000 */
[----:B------:R-:W-:Y:S01]  /*0480*/  FMUL.FTZ R2, R6, UR8 ;  /* 0x0000000806027c20 */ /* 0x000fe20008410000 */
[----:B------:R-:W-:Y:S01]  /*0490*/  FADD.FTZ R8, R8, UR6 ;  /* 0x0000000608087e21 */ /* 0x000fe20008010000 */
[----:B------:R-:W-:Y:S01]  /*04a0*/  FMUL.FTZ R14, R7, UR8 ;  /* 0x00000008070e7c20 */ /* 0x000fe20008410000 */
[----:B------:R-:W-:Y:S01]  /*04b0*/  FMUL.FTZ R5, R11, UR8 ;  /* 0x000000080b057c20 */ /* 0x000fe20008410000 */
[----:B------:R-:W-:Y:S01]  /*04c0*/  FMUL.FTZ R20, R10, UR8 ;  /* 0x000000080a147c20 */ /* 0x000fe20008410000 */
        /* <DEDUP_REMOVED lines=20> */
.L_x_994:
        /* <DEDUP_REMOVED lines=12> */
.L_x_997:
[----:B------:R-:W-:Y:S02]  /*06d0*/  ULDC UR6, c[0x0][0x21c] ;  /* 0x0000870000067ab9 */ /* 0x000fe40000000800 */
[----:B------:R-:W-:-:S07]  /*06e0*/  FMUL.FTZ R14, R14, UR6 ;  /* 0x000000060e0e7c20 */ /* 0x000fce0008410000 */
.L_x_998:
[----:B------:R-:W-:Y:S05]  /*06f0*/  BSYNC B0 ;  /* 0x0000000000007941 */ /* 0x000fea0003800000 */
.L_x_996:
        /* <DEDUP_REMOVED lines=15> */
.L_x_1000:
[----:B------:R-:W-:Y:S02]  /*07f0*/  ULDC UR6, c[0x0][0x21c] ;  /* 0x0000870000067ab9 */ /* 0x000fe40000000800 */
[----:B------:R-:W-:-:S07]  /*0800*/  FMUL.FTZ R16, R16, UR6 ;  /* 0x0000000610107c20 */ /* 0x000fce0008410000 */
.L_x_1001:
[----:B------:R-:W-:Y:S05]  /*0810*/  BSYNC B0 ;  /* 0x0000000000007941 */ /* 0x000fea0003800000 */
.L_x_999:
[----:B------:R-:W-:Y:S01]  /*0820*/  IMAD.U32 R9, R9, 0x10000, RZ ;  /* 0x0001000009097824 */ /* 0x000fe200078e00ff */
[----:B------:R-:W-:Y:S01]  /*0830*/  BSSY B0, `(.L_x_1002) ;  /* 0x0000010000007945 */ /* 0x000fe20003800000 */
[----:B------:R-:W-:Y:S02]  /*0840*/  SHF.L.U32 R18, R13, 0x10, RZ ;  /* 0x000000100d127819 */ /* 0x000fe400000006ff */
[----:B------:R-:W-:Y:S02]  /*0850*/  F2FP.BF16.F32.PACK_AB R16, RZ, R16 ;  /* 0x00000010ff10723e */ /* 0x000fe400000010ff */
        /* <DEDUP_REMOVED lines=11> */
.L_x_1003:
[----:B------:R-:W-:Y:S02]  /*0910*/  ULDC UR6, c[0x0][0x21c] ;  /* 0x0000870000067ab9 */ /* 0x000fe40000000800 */
[----:B------:R-:W-:-:S07]  /*0920*/  FMUL.FTZ R9, R18, UR6 ;  /* 0x0000000612097c20 */ /* 0x000fce0008410000 */
.L_x_1004:
[----:B------:R-:W-:Y:S05]  /*0930*/  BSYNC B0 ;  /* 0x0000000000007941 */ /* 0x000fea0003800000 */
.L_x_1002:
        /* <DEDUP_REMOVED lines=15> */
.L_x_1006:
[----:B------:R-:W-:Y:S02]  /*0a30*/  ULDC UR6, c[0x0][0x21c] ;  /* 0x0000870000067ab9 */ /* 0x000fe40000000800 */
[----:B------:R-:W-:-:S07]  /*0a40*/  FMUL.FTZ R18, R15, UR6 ;  /* 0x000000060f127c20 */ /* 0x000fce0008410000 */
.L_x_1007:
[----:B------:R-:W-:Y:S05]  /*0a50*/  BSYNC B0 ;  /* 0x0000000000007941 */ /* 0x000fea0003800000 */
.L_x_1005:
        /* <DEDUP_REMOVED lines=15> */
.L_x_1009:
[----:B------:R-:W-:Y:S02]  /*0b50*/  ULDC UR6, c[0x0][0x21c] ;  /* 0x0000870000067ab9 */ /* 0x000fe40000000800 */
[----:B------:R-:W-:-:S07]  /*0b60*/  FMUL.FTZ R2, R13, UR6 ;  /* 0x000000060d027c20 */ /* 0x000fce0008410000 */
.L_x_1010:
[----:B------:R-:W-:Y:S05]  /*0b70*/  BSYNC B0 ;  /* 0x0000000000007941 */ /* 0x000fea0003800000 */
.L_x_1008:
        /* <DEDUP_REMOVED lines=15> */
.L_x_1012:
[----:B------:R-:W-:Y:S02]  /*0c70*/  ULDC UR6, c[0x0][0x21c] ;  /* 0x0000870000067ab9 */ /* 0x000fe40000000800 */
[----:B------:R-:W-:-:S07]  /*0c80*/  FMUL.FTZ R6, R11, UR6 ;  /* 0x000000060b067c20 */ /* 0x000fce0008410000 */
.L_x_1013:
[----:B------:R-:W-:Y:S05]  /*0c90*/  BSYNC B0 ;  /* 0x0000000000007941 */ /* 0x000fea0003800000 */
.L_x_1011:
[----:B------:R-:W-:Y:S01]  /*0ca0*/  SHF.L.U32 R8, R3, 0x10, RZ ;  /* 0x0000001003087819 */ /* 0x000fe200000006ff */
[----:B------:R-:W-:Y:S01]  /*0cb0*/  BSSY B0, `(.L_x_1014) ;  /* 0x0000010000007945 */ /* 0x000fe20003800000 */
[----:B------:R-:W-:Y:S01]  /*0cc0*/  IMAD.U32 R14, R7, 0x10000, RZ ;  /* 0x00010000070e7824 */ /* 0x000fe200078e00ff */
[----:B------:R-:W-:Y:S02]  /*0cd0*/  F2FP.BF16.F32.PACK_AB R3, RZ, R6 ;  /* 0x00000006ff03723e */ /* 0x000fe400000010ff */
        /* <DEDUP_REMOVED lines=11> */
.L_x_1015:
[----:B------:R-:W-:Y:S02]  /*0d90*/  ULDC UR6, c[0x0][0x21c] ;  /* 0x0000870000067ab9 */ /* 0x000fe40000000800 */
[----:B------:R-:W-:-:S07]  /*0da0*/  FMUL.FTZ R14, R14, UR6 ;  /* 0x000000060e0e7c20 */ /* 0x000fce0008410000 */
.L_x_1016:
[----:B------:R-:W-:Y:S05]  /*0db0*/  BSYNC B0 ;  /* 0x0000000000007941 */ /* 0x000fea0003800000 */
.L_x_1014:
        /* <DEDUP_REMOVED lines=15> */
.L_x_1018:
[----:B------:R-:W-:Y:S02]  /*0eb0*/  ULDC UR6, c[0x0][0x21c] ;  /* 0x0000870000067ab9 */ /* 0x000fe40000000800 */
[----:B------:R-:W-:-:S07]  /*0ec0*/  FMUL.FTZ R20, R10, UR6 ;  /* 0x000000060a147c20 */ /* 0x000fce0008410000 */
.L_x_1019:
[----:B------:R-:W-:Y:S05]  /*0ed0*/  BSYNC B0 ;  /* 0x0000000000007941 */ /* 0x000fea0003800000 */
.L_x_1017:
[----:B------:R-:W-:-:S07]  /*0ee0*/  F2FP.BF16.F32.PACK_AB R20, RZ, R20 ;  /* 0x00000014ff14723e */ /* 0x000fce00000010ff */
.L_x_995:
[----:B------:R-:W0:Y:S01]  /*0ef0*/  LDC.64 R6, c[0x0][0x230] ;  /* 0x00008c00ff067b82 */ /* 0x000e220000000a00 */
[----:B------:R-:W-:Y:S02]  /*0f00*/  PRMT R2, R2, 0x5410, R3 ;  /* 0x0000541002027816 */ /* 0x000fe40000000003 */
[----:B------:R-:W-:Y:S02]  /*0f10*/  PRMT R16, R12, 0x5410, R16 ;  /* 0x000054100c107816 */ /* 0x000fe40000000010 */
[----:B------:R-:W-:Y:S02]  /*0f20*/  PRMT R17, R17, 0x5410, R18 ;  /* 0x0000541011117816 */ /* 0x000fe40000000012 */
[----:B------:R-:W-:Y:S01]  /*0f30*/  PRMT R3, R14, 0x5410, R20 ;  /* 0x000054100e037816 */ /* 0x000fe20000000014 */
[----:B0-----:R-:W-:-:S04]  /*0f40*/  IMAD.WIDE.U32 R4, R4, 0x2, R6 ;  /* 0x0000000204047825 */ /* 0x001fc800078e0006 */
[----:B------:R-:W-:-:S05]  /*0f50*/  IMAD.WIDE R4, R0, 0x8, R4 ;  /* 0x0000000800047825 */ /* 0x000fca00078e0204 */
[----:B------:R-:W-:Y:S04]  /*0f60*/  STG.E.64 desc[UR4][R4.64], R16 ;  /* 0x0000001004007986 */ /* 0x000fe8000c101b04 */
[----:B------:R-:W-:Y:S01]  /*0f70*/  STG.E.64 desc[UR4][R4.64+0x400], R2 ;  /* 0x0004000204007986 */ /* 0x000fe2000c101b04 */
[----:B------:R-:W-:Y:S05]  /*0f80*/  EXIT ;  /* 0x000000000000794d */ /* 0x000fea0003800000 */
.L_x_993:
        /* <DEDUP_REMOVED lines=108> */
.L_x_1023:
[----:B------:R-:W-:Y:S05]  /*1650*/  BSYNC B1 ;  /* 0x0000000000017941 */ /* 0x000fea0003800000 */
.L_x_1022:
        /* <DEDUP_REMOVED lines=21> */
.L_x_1025:
[----:B------:R-:W-:Y:S05]  /*17b0*/  BSYNC B1 ;  /* 0x0000000000017941 */ /* 0x000fea0003800000 */
.L_x_1024:
        /* <DEDUP_REMOVED lines=13> */
.L_x_1027:
[----:B------:R-:W-:Y:S05]  /*1890*/  BSYNC B1 ;  /* 0x0000000000017941 */ /* 0x000fea0003800000 */
.L_x_1026:
        /* <DEDUP_REMOVED lines=12> */
.L_x_1029:
[----:B------:R-:W-:Y:S05]  /*1960*/  BSYNC B1 ;  /* 0x0000000000017941 */ /* 0x000fea0003800000 */
.L_x_1028:
        /* <DEDUP_REMOVED lines=12> */
.L_x_1031:
[----:B------:R-:W-:Y:S05]  /*1a30*/  BSYNC B1 ;  /* 0x0000000000017941 */ /* 0x000fea0003800000 */
.L_x_1030:
        /* <DEDUP_REMOVED lines=12> */
.L_x_1033:
[----:B------:R-:W-:Y:S05]  /*1b00*/  BSYNC B1 ;  /* 0x0000000000017941 */ /* 0x000fea0003800000 */
.L_x_1032:
        /* <DEDUP_REMOVED lines=12> */
.L_x_1035:
[----:B------:R-:W-:Y:S05]  /*1bd0*/  BSYNC B1 ;  /* 0x0000000000017941 */ /* 0x000fea0003800000 */
.L_x_1034:
        /* <DEDUP_REMOVED lines=12> */
.L_x_1021:
        /* <DEDUP_REMOVED lines=16> */
.L_x_1040:
[----:B------:R-:W-:Y:S02]  /*1da0*/  ULDC UR6, c[0x0][0x21c] ;  /* 0x0000870000067ab9 */ /* 0x000fe40000000800 */
[----:B------:R-:W-:-:S07]  /*1db0*/  FMUL.FTZ R14, R14, UR6 ;  /* 0x000000060e0e7c20 */ /* 0x000fce0008410000 */
.L_x_1041:
[----:B------:R-:W-:Y:S05]  /*1dc0*/  BSYNC B2 ;  /* 0x0000000000027941 */ /* 0x000fea0003800000 */
.L_x_1039:
[----:B------:R-:W-:-:S07]  /*1dd0*/  F2FP.BF16.F32.PACK_AB R14, RZ, R14 ;  /* 0x0000000eff0e723e */ /* 0x000fce00000010ff */
.L_x_1038:
[----:B------:R-:W-:Y:S05]  /*1de0*/  BSYNC B1 ;  /* 0x0000000000017941 */ /* 0x000fea0003800000 */
.L_x_1037:
        /* <DEDUP_REMOVED lines=18> */
.L_x_1045:
[----:B------:R-:W-:Y:S02]  /*1f10*/  ULDC UR6, c[0x0][0x21c] ;  /* 0x0000870000067ab9 */ /* 0x000fe40000000800 */
[----:B------:R-:W-:-:S07]  /*1f20*/  FMUL.FTZ R9, R9, UR6 ;  /* 0x0000000609097c20 */ /* 0x000fce0008410000 */
.L_x_1046:
[----:B------:R-:W-:Y:S05]  /*1f30*/  BSYNC B2 ;  /* 0x0000000000027941 */ /* 0x000fea0003800000 */
.L_x_1044:
[----:B------:R-:W-:-:S07]  /*1f40*/  F2FP.BF16.F32.PACK_AB R9, RZ, R9 ;  /* 0x00000009ff09723e */ /* 0x000fce00000010ff */
.L_x_1043:
[----:B------:R-:W-:Y:S05]  /*1f50*/  BSYNC B1 ;  /* 0x0000000000017941 */ /* 0x000fea0003800000 */
.L_x_1042:
        /* <DEDUP_REMOVED lines=18> */
.L_x_1050:
[----:B------:R-:W-:Y:S02]  /*2080*/  ULDC UR6, c[0x0][0x21c] ;  /* 0x0000870000067ab9 */ /* 0x000fe40000000800 */
[----:B------:R-:W-:-:S07]  /*2090*/  FMUL.FTZ R7, R11, UR6 ;  /* 0x000000060b077c20 */ /* 0x000fce0008410000 */
.L_x_1051:
[----:B------:R-:W-:Y:S05]  /*20a0*/  BSYNC B2 ;  /* 0x0000000000027941 */ /* 0x000fea0003800000 */
.L_x_1049:
[----:B------:R-:W-:-:S07]  /*20b0*/  F2FP.BF16.F32.PACK_AB R7, RZ, R7 ;  /* 0x00000007ff07723e */ /* 0x000fce00000010ff */
.L_x_1048:
[----:B------:R-:W-:Y:S05]  /*20c0*/  BSYNC B1 ;  /* 0x0000000000017941 */ /* 0x000fea0003800000 */
.L_x_1047:
        /* <DEDUP_REMOVED lines=18> */
.L_x_1055:
[----:B------:R-:W-:Y:S02]  /*21f0*/  ULDC UR6, c[0x0][0x21c] ;  /* 0x0000870000067ab9 */ /* 0x000fe40000000800 */
[----:B------:R-:W-:-:S07]  /*2200*/  FMUL.FTZ R10, R21, UR6 ;  /* 0x00000006150a7c20 */ /* 0x000fce0008410000 */
.L_x_1056:
[----:B------:R-:W-:Y:S05]  /*2210*/  BSYNC B2 ;  /* 0x0000000000027941 */ /* 0x000fea0003800000 */
.L_x_1054:
[----:B------:R-:W-:-:S07]  /*2220*/  F2FP.BF16.F32.PACK_AB R10, RZ, R10 ;  /* 0x0000000aff0a723e */ /* 0x000fce00000010ff */
.L_x_1053:
[----:B------:R-:W-:Y:S05]  /*2230*/  BSYNC B1 ;  /* 0x0000000000017941 */ /* 0x000fea0003800000 */
.L_x_1052:
        /* <DEDUP_REMOVED lines=18> */
.L_x_1060:
[----:B------:R-:W-:Y:S02]  /*2360*/  ULDC UR6, c[0x0][0x21c] ;  /* 0x0000870000067ab9 */ /* 0x000fe40000000800 */
[----:B------:R-:W-:-:S07]  /*2370*/  FMUL.FTZ R0, R25, UR6 ;  /* 0x0000000619007c20 */ /* 0x000fce0008410000 */
.L_x_1061:
[----:B------:R-:W-:Y:S05]  /*2380*/  BSYNC B2 ;  /* 0x0000000000027941 */ /* 0x000fea0003800000 */
.L_x_1059:
[----:B------:R-:W-:-:S07]  /*2390*/  F2FP.BF16.F32.PACK_AB R0, RZ, R0 ;  /* 0x00000000ff00723e */ /* 0x000fce00000010ff */
.L_x_1058:
[----:B------:R-:W-:Y:S05]  /*23a0*/  BSYNC B1 ;  /* 0x0000000000017941 */ /* 0x000fea0003800000 */
.L_x_1057:
        /* <DEDUP_REMOVED lines=18> */
.L_x_1065:
[----:B------:R-:W-:Y:S02]  /*24d0*/  ULDC UR6, c[0x0][0x21c] ;  /* 0x0000870000067ab9 */ /* 0x000fe40000000800 */
[----:B------:R-:W-:-:S07]  /*24e0*/  FMUL.FTZ R2, R11, UR6 ;  /* 0x000000060b027c20 */ /* 0x000fce0008410000 */
.L_x_1066:
[----:B------:R-:W-:Y:S05]  /*24f0*/  BSYNC B2 ;  /* 0x0000000000027941 */ /* 0x000fea0003800000 */
.L_x_1064:
[----:B------:R-:W-:-:S07]  /*2500*/  F2FP.BF16.F32.PACK_AB R2, RZ, R2 ;  /* 0x00000002ff02723e */ /* 0x000fce00000010ff */
.L_x_1063:
[----:B------:R-:W-:Y:S05]  /*2510*/  BSYNC B1 ;  /* 0x0000000000017941 */ /* 0x000fea0003800000 */
.L_x_1062:
        /* <DEDUP_REMOVED lines=18> */
.L_x_1070:
[----:B------:R-:W-:Y:S02]  /*2640*/  ULDC UR6, c[0x0][0x21c] ;  /* 0x0000870000067ab9 */ /* 0x000fe40000000800 */
[----:B------:R-:W-:-:S07]  /*2650*/  FMUL.FTZ R3, R26, UR6 ;  /* 0x000000061a037c20 */ /* 0x000fce0008410000 */
.L_x_1071:
[----:B------:R-:W-:Y:S05]  /*2660*/  BSYNC B2 ;  /* 0x0000000000027941 */ /* 0x000fea0003800000 */
.L_x_1069:
[----:B------:R-:W-:-:S07]  /*2670*/  F2FP.BF16.F32.PACK_AB R3, RZ, R3 ;  /* 0x00000003ff03723e */ /* 0x000fce00000010ff */
.L_x_1068:
[----:B------:R-:W-:Y:S05]  /*2680*/  BSYNC B1 ;  /* 0x0000000000017941 */ /* 0x000fea0003800000 */
.L_x_1067:
        /* <DEDUP_REMOVED lines=17> */
.L_x_1073:
[----:B------:R-:W-:Y:S02]  /*27a0*/  ULDC UR6, c[0x0][0x21c] ;  /* 0x0000870000067ab9 */ /* 0x000fe40000000800 */
[----:B------:R-:W-:-:S07]  /*27b0*/  FMUL.FTZ R11, R13, UR6 ;  /* 0x000000060d0b7c20 */ /* 0x000fce0008410000 */
.L_x_1074:
[----:B------:R-:W-:Y:S05]  /*27c0*/  BSYNC B1 ;  /* 0x0000000000017941 */ /* 0x000fea0003800000 */
.L_x_1072:
[----:B------:R-:W-:-:S07]  /*27d0*/  F2FP.BF16.F32.PACK_AB R11, RZ, R11 ;  /* 0x0000000bff0b723e */ /* 0x000fce00000010ff */
.L_x_1036:
[----:B------:R-:W-:Y:S05]  /*27e0*/  BSYNC B0 ;  /* 0x0000000000007941 */ /* 0x000fea0003800000 */
.L_x_1020:
        /* <DEDUP_REMOVED lines=22> */
.L_x_1077:
[----:B------:R-:W-:-:S13]  /*2950*/  ISETP.GE.AND P0, PT, R6, R5, PT ;  /* 0x000000050600720c */ /* 0x000fda0003f06270 */
[----:B------:R-:W-:Y:S05]  /*2960*/  @P0 BRA `(.L_x_1079) ;  /* 0x0000000000300947 */ /* 0x000fea0003800000 */
[----:B0-----:R-:W0:Y:S01]  /*2970*/  LDC.64 R8, c[0x0][0x230] ;  /* 0x00008c00ff087b82 */ /* 0x001e220000000a00 */
[----:B------:R-:W-:Y:S02]  /*2980*/  IADD3 R7, R4, R6, RZ ;  /* 0x0000000604077210 */ /* 0x000fe40007ffe0ff */
[----:B------:R-:W-:-:S03]  /*2990*/  IADD3 R6, R6, 0x80, RZ ;  /* 0x0000008006067810 */ /* 0x000fc60007ffe0ff */
[----:B0-----:R-:W-:-:S05]  /*29a0*/  IMAD.WIDE.U32 R8, R7, 0x2, R8 ;  /* 0x0000000207087825 */ /* 0x001fca00078e0008 */
[----:B------:R1:W-:Y:S02]  /*29b0*/  STG.E.U16 desc[UR4][R8.64], R10 ;  /* 0x0000000a08007986 */ /* 0x0003e4000c101504 */
.L_x_1078:
[----:B------:R-:W-:-:S13]  /*29c0*/  ISETP.GE.AND P0, PT, R6, R5, PT ;  /* 0x000000050600720c */ /* 0x000fda0003f06270 */
[----:B------:R-:W-:Y:S05]  /*29d0*/  @P0 BRA `(.L_x_1080) ;  /* 0x0000000000340947 */ /* 0x000fea0003800000 */
[----:B01----:R-:W0:Y:S01]  /*29e0*/  LDC.64 R8, c[0x0][0x230] ;  /* 0x00008c00ff087b82 */ /* 0x003e220000000a00 */
[----:B------:R-:W-:Y:S02]  /*29f0*/  IADD3 R7, R4, R6, RZ ;  /* 0x0000000604077210 */ /* 0x000fe40007ffe0ff */
[----:B------:R-:W-:-:S03]  /*2a00*/  IADD3 R6, R6, 0x80, RZ ;  /* 0x0000008006067810 */ /* 0x000fc60007ffe0ff */
[----:B0-----:R-:W-:-:S05]  /*2a10*/  IMAD.WIDE.U32 R8, R7, 0x2, R8 ;  /* 0x0000000207087825 */ /* 0x001fca00078e0008 */
[----:B------:R1:W-:Y:S02]  /*2a20*/  STG.E.U16 desc[UR4][R8.64], R0 ;  /* 0x0000000008007986 */ /* 0x0003e4000c101504 */
.L_x_1079:
        /* <DEDUP_REMOVED lines=8> */
.L_x_1080:
[----:B------:R-:W-:Y:S05]  /*2ab0*/  BSYNC B1 ;  /* 0x0000000000017941 */ /* 0x000fea0003800000 */
.L_x_1076:
[----:B------:R-:W-:-:S13]  /*2ac0*/  ISETP.GE.AND P0, PT, R6, R5, PT ;  /* 0x000000050600720c */ /* 0x000fda0003f06270 */
[----:B012---:R-:W0:Y:S01]  /*2ad0*/  @!P0 LDC.64 R8, c[0x0][0x230] ;  /* 0x00008c00ff088b82 */ /* 0x007e220000000a00 */
[----:B------:R-:W-:Y:S02]  /*2ae0*/  @!P0 IADD3 R7, R4, R6, RZ ;  /* 0x0000000604078210 */ /* 0x000fe40007ffe0ff */
[----:B------:R-:W-:-:S03]  /*2af0*/  @!P0 IADD3 R6, R6, 0x80, RZ ;  /* 0x0000008006068810 */ /* 0x000fc60007ffe0ff */
[----:B0-----:R-:W-:-:S05]  /*2b00*/  @!P0 IMAD.WIDE.U32 R8, R7, 0x2, R8 ;  /* 0x0000000207088825 */ /* 0x001fca00078e0008 */
[----:B------:R2:W-:Y:S02]  /*2b10*/  @!P0 STG.E.U16 desc[UR4][R8.64], R3 ;  /* 0x0000000308008986 */ /* 0x0005e4000c101504 */
.L_x_1081:
[----:B------:R-:W-:Y:S05]  /*2b20*/  BSYNC B0 ;  /* 0x0000000000007941 */ /* 0x000fea0003800000 */
.L_x_1075:
        /* <DEDUP_REMOVED lines=8> */
.L_x_1082:
        /* <DEDUP_REMOVED lines=13> */
.L_x_7830:


//--------------------- .text._ZN2at6native29vectorized_elementwise_kernelILi8EZZZNS0_60_GLOBAL__N__171e0b9f_22_ActivationEluKernel_cu_f5210f67_353819elu_backward_kernelERNS_18TensorIteratorBaseERKN3c106ScalarES8_S8_bENKUlvE_clEvENKUlvE2_clEvEUlNS5_8BFloat16ESB_E_St5arrayIPcLm3EEEEviT0_T1_ --------------------------
	.section	.text._ZN2at6native29vectorized_elementwise_kernelILi8EZZZNS0_60_GLOBAL__N__171e0b9f_22_ActivationEluKernel_cu_f5210f67_353819elu_backward_kernelERNS_18TensorIteratorBaseERKN3c106ScalarES8_S8_bENKUlvE_clEvENKUlvE2_clEvEUlNS5_8BFloat16ESB_E_St5arrayIPcLm3EEEEviT0_T1_,"ax",@progbits
	.align	128
        .global         _ZN2at6native29vectorized_elementwise_kernelILi8EZZZNS0_60_GLOBAL__N__171e0b9f_22_ActivationEluKernel_cu_f5210f67_353819elu_backward_kernelERNS_18TensorIteratorBaseERKN3c106ScalarES8_S8_bENKUlvE_clEvENKUlvE2_clEvEUlNS5_8BFloat16ESB_E_St5arrayIPcLm3EEEEviT0_T1_
        .type           _ZN2at6native29vectorized_elementwise_kernelILi8EZZZNS0_60_GLOBAL__N__171e0b9f_22_ActivationEluKernel_cu_f5210f67_353819elu_backward_kernelERNS_18TensorIteratorBaseERKN3c106ScalarES8_S8_bENKUlvE_clEvENKUlvE2_clEvEUlNS5_8BFloat16ESB_E_St5arrayIPcLm3EEEEviT0_T1_,@function
        .size           _ZN2at6native29vectorized_elementwise_kernelILi8EZZZNS0_60_GLOBAL__N__171e0b9f_22_ActivationEluKernel_cu_f5210f67_353819elu_backward_kernelERNS_18TensorIteratorBaseERKN3c106ScalarES8_S8_bENKUlvE_clEvENKUlvE2_clEvEUlNS5_8BFloat16ESB_E_St5arrayIPcLm3EEEEviT0_T1_,(.L_x_7831 - _ZN2at6native29vectorized_elementwise_kernelILi8EZZZNS0_60_GLOBAL__N__171e0b9f_22_ActivationEluKernel_cu_f5210f67_353819elu_backward_kernelERNS_18TensorIteratorBaseERKN3c106ScalarES8_S8_bENKUlvE_clEvENKUlvE2_clEvEUlNS5_8BFloat16ESB_E_St5arrayIPcLm3EEEEviT0_T1_)
        .other          _ZN2at6native29vectorized_elementwise_kernelILi8EZZZNS0_60_GLOBAL__N__171e0b9f_22_ActivationEluKernel_cu_f5210f67_353819elu_backward_kernelERNS_18TensorIteratorBaseERKN3c106ScalarES8_S8_bENKUlvE_clEvENKUlvE2_clEvEUlNS5_8BFloat16ESB_E_St5arrayIPcLm3EEEEviT0_T1_,@"STO_CUDA_ENTRY STV_DEFAULT"
_ZN2at6native29vectorized_elementwise_kernelILi8EZZZNS0_60_GLOBAL__N__171e0b9f_22_ActivationEluKernel_cu_f5210f67_353819elu_backward_kernelERNS_18TensorIteratorBaseERKN3c106ScalarES8_S8_bENKUlvE_clEvENKUlvE2_clEvEUlNS5_8BFloat16ESB_E_St5arrayIPcLm3EEEEviT0_T1_:
.text._ZN2at6native29vectorized_elementwise_kernelILi8EZZZNS0_60_GLOBAL__N__171e0b9f_22_ActivationEluKernel_cu_f5210f67_353819elu_backward_kernelERNS_18TensorIteratorBaseERKN3c106ScalarES8_S8_bENKUlvE_clEvENKUlvE2_clEvEUlNS5_8BFloat16ESB_E_St5arrayIPcLm3EEEEviT0_T1_:
        /* <DEDUP_REMOVED lines=14> */
[----:B--2---:R-:W-:Y:S02]  /*00e0*/  IMAD.WIDE R2, R4, 0x2, R2 ;  /* 0x0000000204027825 */ /* 0x004fe400078e0202 */
[----:B------:R-:W2:Y:S02]  /*00f0*/  LDG.E.128 R12, desc[UR4][R14.64] ;  /* 0x000000040e0c7981 */ /* 0x000ea4000c1e1d00 */
[----:B------:R-:W-:-:S06]  /*0100*/  IMAD.WIDE.U32 R8, R0, 0x10, R2 ;  /* 0x0000001000087825 */ /* 0x000fcc00078e0002 */
[----:B------:R-:W3:Y:S01]  /*0110*/  LDG.E.128 R8, desc[UR4][R8.64] ;  /* 0x0000000408087981 */ /* 0x000ee2000c1e1d00 */
[----:B------:R-:W-:Y:S02]  /*0120*/  ISETP.NE.AND P0, PT, RZ, UR6, PT ;  /* 0x00000006ff007c0c */ /* 0x000fe4000bf05270 */
[C---:B--2---:R-:W-:Y:S02]  /*0130*/  SHF.L.U32 R19, R12.reuse, 0x10, RZ ;  /* 0x000000100c137819 */ /* 0x044fe400000006ff */
[----:B------:R-:W-:Y:S02]  /*0140*/  PRMT R12, R12, 0x7632, R12 ;  /* 0x000076320c0c7816 */ /* 0x000fe4000000000c */
[----:B------:R-:W-:Y:S02]  /*0150*/  PRMT R16, R13, 0x7632, R16 ;  /* 0x000076320d107816 */ /* 0x000fe40000000010 */
[----:B------:R-:W-:Y:S02]  /*0160*/  PRMT R5, R14, 0x7632, R5 ;  /* 0x000076320e057816 */ /* 0x000fe40000000005 */
[----:B------:R-:W-:-:S02]  /*0170*/  PRMT R2, R15, 0x7632, R2 ;  /* 0x000076320f027816 */ /* 0x000fc40000000002 */
[C---:B---3--:R-:W-:Y:S02]  /*0180*/  SHF.L.U32 R7, R8.reuse, 0x10, RZ ;  /* 0x0000001008077819 */ /* 0x048fe400000006ff */
[----:B------:R-:W-:Y:S02]  /*0190*/  PRMT R17, R8, 0x7632, R17 ;  /* 0x0000763208117816 */ /* 0x000fe40000000011 */
[----:B------:R-:W-:Y:S02]  /*01a0*/  PRMT R18, R9, 0x7632, R18 ;  /* 0x0000763209127816 */ /* 0x000fe40000000012 */
[----:B------:R-:W-:Y:S02]  /*01b0*/  PRMT R6, R10, 0x7632, R6 ;  /* 0x000076320a067816 */ /* 0x000fe40000000006 */
[----:B------:R-:W-:Y:S01]  /*01c0*/  PRMT R3, R11, 0x7632, R3 ;  /* 0x000076320b037816 */ /* 0x000fe20000000003 */
[----:B------:R-:W-:Y:S06]  /*01d0*/  @!P0 BRA `(.L_x_1084) ;  /* 0x0000000400048947 */ /* 0x000fec0003800000 */
[----:B------:R-:W-:Y:S01]  /*01e0*/  FSETP.GTU.FTZ.AND P3, PT, R19, RZ, PT ;  /* 0x000000ff1300720b */ /* 0x000fe20003f7c000 */
[----:B------:R-:W-:Y:S01]  /*01f0*/  ULDC.64 UR6, c[0x0][0x218] ;  /* 0x0000860000067ab9 */ /* 0x000fe20000000a00 */
[----:B------:R-:W-:Y:S01]  /*0200*/  SHF.L.U32 R16, R16, 0x10, RZ ;  /* 0x0000001010107819 */ /* 0x000fe200000006ff */
[----:B------:R-:W-:Y:S01]  /*0210*/  ULDC UR8, c[0x0][0x220] ;  /* 0x0000880000087ab9 */ /* 0x000fe20000000800 */
[----:B------:R-:W-:Y:S01]  /*0220*/  SHF.L.U32 R20, R13, 0x10, RZ ;  /* 0x000000100d147819 */ /* 0x000fe200000006ff */
        /* <DEDUP_REMOVED lines=12> */
[----:B------:R-:W-:Y:S01]  /*02f0*/  IMAD.U32 R12, R18, 0x10000, RZ ;  /* 0x00010000120c7824 */ /* 0x000fe200078e00ff */
[----:B------:R-:W-:Y:S01]  /*0300*/  SHF.L.U32 R2, R2, 0x10, RZ ;  /* 0x0000001002027819 */ /* 0x000fe200000006ff */
[----:B------:R-:W-:Y:S01]  /*0310*/  FADD.FTZ R18, R17, UR6 ;  /* 0x0000000611127e21 */ /* 0x000fe20008010000 */
[----:B------:R-:W-:Y:S01]  /*0320*/  FSETP.GTU.FTZ.AND P4, PT, R7, RZ, PT ;  /* 0x000000ff0700720b */ /* 0x000fe20003f9c000 */
[----:B------:R-:W-:Y:S01]  /*0330*/  FMUL.FTZ R19, R9, UR8 ;  /* 0x0000000809137c20 */ /* 0x000fe20008410000 */
[----:B------:R-:W-:Y:S01]  /*0340*/  FSETP.GTU.FTZ.AND P2, PT, R17, RZ, PT ;  /* 0x000000ff1100720b */ /* 0x000fe20003f5c000 */
[----:B------:R-:W-:Y:S01]  /*0350*/  FMUL.FTZ R17, R8, UR8 ;  /* 0x0000000808117c20 */ /* 0x000fe20008410000 */
[C---:B------:R-:W-:Y:S01]  /*0360*/  FSETP.GTU.FTZ.AND P1, PT, R20.reuse, RZ, PT ;  /* 0x000000ff1400720b */ /* 0x040fe20003f3c000 */
[----:B------:R-:W-:Y:S01]  /*0370*/  FADD.FTZ R20, R20, UR6 ;  /* 0x0000000614147e21 */ /* 0x000fe20008010000 */
[----:B------:R-:W-:Y:S01]  /*0380*/  FSETP.GTU.FTZ.AND P3, PT, R14, RZ, PT ;  /* 0x000000ff0e00720b */ /* 0x000fe20003f7c000 */
[----:B------:R-:W-:Y:S01]  /*0390*/  FMUL.FTZ R21, R12, UR8 ;  /* 0x000000080c157c20 */ /* 0x000fe20008410000 */
[----:B------:R-:W-:Y:S01]  /*03a0*/  FSETP.GTU.FTZ.AND P5, PT, R15, RZ, PT ;  /* 0x000000ff0f00720b */ /* 0x000fe20003fbc000 */
[----:B------:R-:W-:Y:S01]  /*03b0*/  IMAD.U32 R3, R3, 0x10000, RZ ;  /* 0x0001000003037824 */ /* 0x000fe200078e00ff */
[----:B------:R-:W-:Y:S01]  /*03c0*/  FSETP.GTU.FTZ.AND P6, PT, R2, RZ, PT ;  /* 0x000000ff0200720b */ /* 0x000fe20003fdc000 */
[----:B------:R-:W-:Y:S01]  /*03d0*/  FMUL.FTZ R16, R17, R18 ;  /* 0x0000001211107220 */ /* 0x000fe20000410000 */
[----:B------:R-:W-:Y:S01]  /*03e0*/  SHF.L.U32 R6, R6, 0x10, RZ ;  /* 0x0000001006067819 */ /* 0x000fe200000006ff */
[----:B------:R-:W-:Y:S01]  /*03f0*/  FADD.FTZ R5, R14, UR6 ;  /* 0x000000060e057e21 */ /* 0x000fe20008010000 */
[----:B------:R-:W-:Y:S01]  /*0400*/  SHF.L.U32 R10, R10, 0x10, RZ ;  /* 0x000000100a0a7819 */ /* 0x000fe200000006ff */
[----:B------:R-:W-:Y:S01]  /*0410*/  FMUL.FTZ R17, R19, R20 ;  /* 0x0000001413117220 */ /* 0x000fe20000410000 */
[----:B------:R-:W-:Y:S01]  /*0420*/  SHF.L.U32 R11, R11, 0x10, RZ ;  /* 0x000000100b0b7819 */ /* 0x000fe200000006ff */
[----:B------:R-:W-:Y:S01]  /*0430*/  FMUL.FTZ R18, R21, R22 ;  /* 0x0000001615127220 */ /* 0x000fe20000410000 */
[----:B------:R-:W-:Y:S01]  /*0440*/  FADD.FTZ R14, R7, UR6 ;  /* 0x00000006070e7e21 */ /* 0x000fe20008010000 */
[----:B------:R-:W-:Y:S01]  /*0450*/  FADD.FTZ R20, R15, UR6 ;  /* 0x000000060f147e21 */ /* 0x000fe20008010000 */
[----:B------:R-:W-:Y:S01]  /*0460*/  FADD.FTZ R22, R2, UR6 ;  /* 0x0000000602167e21 */ /* 0x000fe20008010000 */
[----:B------:R-:W-:Y:S01]  /*0470*/  FMUL.FTZ R7, R6, UR8 ;  /* 0x0000000806077c20 */ /* 0x000fe20008410000 */
        /* <DEDUP_REMOVED lines=23> */
.L_x_1084:
        /* <DEDUP_REMOVED lines=12> */
.L_x_1087:
[----:B------:R-:W-:Y:S02]  /*06b0*/  ULDC UR6, c[0x0][0x21c] ;  /* 0x0000870000067ab9 */ /* 0x000fe40000000800 */
[----:B------:R-:W-:-:S07]  /*06c0*/  FMUL.FTZ R8, R7, UR6 ;  /* 0x0000000607087c20 */ /* 0x000fce0008410000 */
.L_x_1088:
[----:B------:R-:W-:Y:S05]  /*06d0*/  BSYNC B0 ;  /* 0x0000000000007941 */ /* 0x000fea0003800000 */
.L_x_1086:
        /* <DEDUP_REMOVED lines=15> */
.L_x_1090:
[----:B------:R-:W-:Y:S02]  /*07d0*/  ULDC UR6, c[0x0][0x21c] ;  /* 0x0000870000067ab9 */ /* 0x000fe40000000800 */
[----:B------:R-:W-:-:S07]  /*07e0*/  FMUL.FTZ R12, R12, UR6 ;  /* 0x000000060c0c7c20 */ /* 0x000fce0008410000 */
.L_x_1091:
[----:B------:R-:W-:Y:S05]  /*07f0*/  BSYNC B0 ;  /* 0x0000000000007941 */ /* 0x000fea0003800000 */
.L_x_1089:
        /* <DEDUP_REMOVED lines=15> */
.L_x_1093:
[----:B------:R-:W-:Y:S02]  /*08f0*/  ULDC UR6, c[0x0][0x21c] ;  /* 0x0000870000067ab9 */ /* 0x000fe40000000800 */
[----:B------:R-:W-:-:S07]  /*0900*/  FMUL.FTZ R17, R9, UR6 ;  /* 0x0000000609117c20 */ /* 0x000fce0008410000 */
.L_x_1094:
[----:B------:R-:W-:Y:S05]  /*0910*/  BSYNC B0 ;  /* 0x0000000000007941 */ /* 0x000fea0003800000 */
.L_x_1092:
        /* <DEDUP_REMOVED lines=15> */
.L_x_1096:
[----:B------:R-:W-:Y:S02]  /*0a10*/  ULDC UR6, c[0x0][0x21c] ;  /* 0x0000870000067ab9 */ /* 0x000fe40000000800 */
[----:B------:R-:W-:-:S07]  /*0a20*/  FMUL.FTZ R18, R18, UR6 ;  /* 0x0000000612127c20 */ /* 0x000fce0008410000 */
.L_x_1097:
[----:B------:R-:W-:Y:S05]  /*0a30*/  BSYNC B0 ;  /* 0x0000000000007941 */ /* 0x000fea0003800000 */
.L_x_1095:
        /* <DEDUP_REMOVED lines=15> */
.L_x_1099:
[----:B------:R-:W-:Y:S02]  /*0b30*/  ULDC UR6, c[0x0][0x21c] ;  /* 0x0000870000067ab9 */ /* 0x000fe40000000800 */
[----:B------:R-:W-:-:S07]  /*0b40*/  FMUL.FTZ R7, R13, UR6 ;  /* 0x000000060d077c20 */ /* 0x000fce0008410000 */
.L_x_1100:
[----:B------:R-:W-:Y:S05]  /*0b50*/  BSYNC B0 ;  /* 0x0000000000007941 */ /* 0x000fea0003800000 */
.L_x_1098:
        /* <DEDUP_REMOVED lines=15> */
.L_x_1102:
[----:B------:R-:W-:Y:S02]  /*0c50*/  ULDC UR6, c[0x0][0x21c] ;  /* 0x0000870000067ab9 */ /* 0x000fe40000000800 */
[----:B------:R-:W-:-:S07]  /*0c60*/  FMUL.FTZ R6, R9, UR6 ;  /* 0x0000000609067c20 */ /* 0x000fce0008410000 */
.L_x_1103:
[----:B------:R-:W-:Y:S05]  /*0c70*/  BSYNC B0 ;  /* 0x0000000000007941 */ /* 0x000fea0003800000 */
.L_x_1101:
[----:B------:R-:W-:Y:S01]  /*0c80*/  SHF.L.U32 R7, R15, 0x10, RZ ;  /* 0x000000100f077819 */ /* 0x000fe200000006ff */
[----:B------:R-:W-:Y:S01]  /*0c90*/  BSSY B0, `(.L_x_1104) ;  /* 0x0000010000007945 */ /* 0x000fe20003800000 */
[----:B------:R-:W-:Y:S01]  /*0ca0*/  IMAD.U32 R11, R11, 0x10000, RZ ;  /* 0x000100000b0b7824 */ /* 0x000fe200078e00ff */
        /* <DEDUP_REMOVED lines=12> */
.L_x_1105:
[----:B------:R-:W-:Y:S02]  /*0d70*/  ULDC UR6, c[0x0][0x21c] ;  /* 0x0000870000067ab9 */ /* 0x000fe40000000800 */
[----:B------:R-:W-:-:S07]  /*0d80*/  FMUL.FTZ R7, R11, UR6 ;  /* 0x000000060b077c20 */ /* 0x000fce0008410000 */
.L_x_1106:
[----:B------:R-:W-:Y:S05]  /*0d90*/  BSYNC B0 ;  /* 0x0000000000007941 */ /* 0x000fea0003800000 */
.L_x_1104:
        /* <DEDUP_REMOVED lines=15> */
.L_x_1108:
[----:B------:R-:W-:Y:S02]  /*0e90*/  ULDC UR6, c[0x0][0x21c] ;  /* 0x0000870000067ab9 */ /* 0x000fe40000000800 */
[----:B------:R-:W-:-:S07]  /*0ea0*/  FMUL.FTZ R19, R3, UR6 ;  /* 0x0000000603137c20 */ /* 0x000fce0008410000 */
.L_x_1109:
[----:B------:R-:W-:Y:S05]  /*0eb0*/  BSYNC B0 ;  /* 0x0000000000007941 */ /* 0x000fea0003800000 */
.L_x_1107:
[----:B------:R-:W-:-:S07]  /*0ec0*/  F2FP.BF16.F32.PACK_AB R19, RZ, R19 ;  /* 0x00000013ff13723e */ /* 0x000fce00000010ff */
.L_x_1085:
[----:B------:R-:W0:Y:S01]  /*0ed0*/  LDC.64 R2, c[0x0][0x230] ;  /* 0x00008c00ff027b82 */ /* 0x000e220000000a00 */
[----:B------:R-:W-:Y:S02]  /*0ee0*/  PRMT R6, R5, 0x5410, R6 ;  /* 0x0000541005067816 */ /* 0x000fe40000000006 */
[----:B------:R-:W-:Y:S02]  /*0ef0*/  PRMT R7, R7, 0x5410, R19 ;  /* 0x0000541007077816 */ /* 0x000fe40000000013 */
[----:B------:R-:W-:Y:S01]  /*0f00*/  PRMT R5, R17, 0x5410, R18 ;  /* 0x0000541011057816 */ /* 0x000fe20000000012 */
[----:B0-----:R-:W-:Y:S01]  /*0f10*/  IMAD.WIDE.U32 R2, R4, 0x2, R2 ;  /* 0x0000000204027825 */ /* 0x001fe200078e0002 */
[----:B------:R-:W-:-:S03]  /*0f20*/  PRMT R4, R8, 0x5410, R12 ;  /* 0x0000541008047816 */ /* 0x000fc6000000000c */
[----:B------:R-:W-:-:S05]  /*0f30*/  IMAD.WIDE R2, R0, 0x10, R2 ;  /* 0x0000001000027825 */ /* 0x000fca00078e0202 */
[----:B------:R-:W-:Y:S01]  /*0f40*/  STG.E.128 desc[UR4][R2.64], R4 ;  /* 0x0000000402007986 */ /* 0x000fe2000c101d04 */
[----:B------:R-:W-:Y:S05]  /*0f50*/  EXIT ;  /* 0x000000000000794d */ /* 0x000fea0003800000 */
.L_x_1083:
        /* <DEDUP_REMOVED lines=108> */
.L_x_1113:
[----:B------:R-:W-:Y:S05]  /*1620*/  BSYNC B1 ;  /* 0x0000000000017941 */ /* 0x000fea0003800000 */
.L_x_1112:
        /* <DEDUP_REMOVED lines=21> */
.L_x_1115:
[----:B------:R-:W-:Y:S05]  /*1780*/  BSYNC B1 ;  /* 0x0000000000017941 */ /* 0x000fea0003800000 */
.L_x_1114:
        /* <DEDUP_REMOVED lines=13> */
.L_x_1117:
[----:B------:R-:W-:Y:S05]  /*1860*/  BSYNC B1 ;  /* 0x0000000000017941 */ /* 0x000fea0003800000 */
.L_x_1116:
        /* <DEDUP_REMOVED lines=12> */
.L_x_1119:
[----:B------:R-:W-:Y:S05]  /*1930*/  BSYNC B1 ;  /* 0x0000000000017941 */ /* 0x000fea0003800000 */
.L_x_1118:
        /* <DEDUP_REMOVED lines=12> */
.L_x_1121:
[----:B------:R-:W-:Y:S05]  /*1a00*/  BSYNC B1 ;  /* 0x0000000000017941 */ /* 0x000fea0003800000 */
.L_x_1120:
        /* <DEDUP_REMOVED lines=12> */
.L_x_1123:
[----:B------:R-:W-:Y:S05]  /*1ad0*/  BSYNC B1 ;  /* 0x0000000000017941 */ /* 0x000fea0003800000 */
.L_x_1122:
        /* <DEDUP_REMOVED lines=12> */
.L_x_1125:
[----:B------:R-:W-:Y:S05]  /*1ba0*/  BSYNC B1 ;  /* 0x0000000000017941 */ /* 0x000fea0003800000 */
.L_x_1124:
        /* <DEDUP_REMOVED lines=12> */
.L_x_1111:
        /* <DEDUP_REMOVED lines=16> */
.L_x_1130:
[----:B------:R-:W-:Y:S02]  /*1d70*/  ULDC UR6, c[0x0][0x21c] ;  /* 0x0000870000067ab9 */ /* 0x000fe40000000800 */
[----:B------:R-:W-:-:S07]  /*1d80*/  FMUL.FTZ R14, R14, UR6 ;  /* 0x000000060e0e7c20 */ /* 0x000fce0008410000 */
.L_x_1131:
[----:B------:R-:W-:Y:S05]  /*1d90*/  BSYNC B2 ;  /* 0x0000000000027941 */ /* 0x000fea0003800000 */
.L_x_1129:
[----:B------:R-:W-:-:S07]  /*1da0*/  F2FP.BF16.F32.PACK_AB R14, RZ, R14 ;  /* 0x0000000eff0e723e */ /* 0x000fce00000010ff */
.L_x_1128:
[----:B------:R-:W-:Y:S05]  /*1db0*/  BSYNC B1 ;  /* 0x0000000000017941 */ /* 0x000fea0003800000 */
.L_x_1127:
        /* <DEDUP_REMOVED lines=18> */
.L_x_1135:
[----:B------:R-:W-:Y:S02]  /*1ee0*/  ULDC UR6, c[0x0][0x21c] ;  /* 0x0000870000067ab9 */ /* 0x000fe40000000800 */
[----:B------:R-:W-:-:S07]  /*1ef0*/  FMUL.FTZ R9, R9, UR6 ;  /* 0x0000000609097c20 */ /* 0x000fce0008410000 */
.L_x_1136:
[----:B------:R-:W-:Y:S05]  /*1f00*/  BSYNC B2 ;  /* 0x0000000000027941 */ /* 0x000fea0003800000 */
.L_x_1134:
[----:B------:R-:W-:-:S07]  /*1f10*/  F2FP.BF16.F32.PACK_AB R9, RZ, R9 ;  /* 0x00000009ff09723e */ /* 0x000fce00000010ff */
.L_x_1133:
[----:B------:R-:W-:Y:S05]  /*1f20*/  BSYNC B1 ;  /* 0x0000000000017941 */ /* 0x000fea0003800000 */
.L_x_1132:
        /* <DEDUP_REMOVED lines=18> */
.L_x_1140:
[----:B------:R-:W-:Y:S02]  /*2050*/  ULDC UR6, c[0x0][0x21c] ;  /* 0x0000870000067ab9 */ /* 0x000fe40000000800 */
[----:B------:R-:W-:-:S07]  /*2060*/  FMUL.FTZ R7, R11, UR6 ;  /* 0x000000060b077c20 */ /* 0x000fce0008410000 */
.L_x_1141:
[----:B------:R-:W-:Y:S05]  /*2070*/  BSYNC B2 ;  /* 0x0000000000027941 */ /* 0x000fea0003800000 */
.L_x_1139:
[----:B------:R-:W-:-:S07]  /*2080*/  F2FP.BF16.F32.PACK_AB R7, RZ, R7 ;  /* 0x00000007ff07723e */ /* 0x000fce00000010ff */
.L_x_1138:
[----:B------:R-:W-:Y:S05]  /*2090*/  BSYNC B1 ;  /* 0x0000000000017941 */ /* 0x000fea0003800000 */
.L_x_1137:
        /* <DEDUP_REMOVED lines=18> */
.L_x_1145:
[----:B------:R-:W-:Y:S02]  /*21c0*/  ULDC UR6, c[0x0][0x21c] ;  /* 0x0000870000067ab9 */ /* 0x000fe40000000800 */
[----:B------:R-:W-:-:S07]  /*21d0*/  FMUL.FTZ R10, R21, UR6 ;  /* 0x00000006150a7c20 */ /* 0x000fce0008410000 */
.L_x_1146:
[----:B------:R-:W-:Y:S05]  /*21e0*/  BSYNC B2 ;  /* 0x0000000000027941 */ /* 0x000fea0003800000 */
.L_x_1144:
[----:B------:R-:W-:-:S07]  /*21f0*/  F2FP.BF16.F32.PACK_AB R10, RZ, R10 ;  /* 0x0000000aff0a723e */ /* 0x000fce00000010ff */
.L_x_1143:
[----:B------:R-:W-:Y:S05]  /*2200*/  BSYNC B1 ;  /* 0x0000000000017941 */ /* 0x000fea0003800000 */
.L_x_1142:
        /* <DEDUP_REMOVED lines=18> */
.L_x_1150:
[----:B------:R-:W-:Y:S02]  /*2330*/  ULDC UR6, c[0x0][0x21c] ;  /* 0x0000870000067ab9 */ /* 0x000fe40000000800 */
[----:B------:R-:W-:-:S07]  /*2340*/  FMUL.FTZ R0, R25, UR6 ;  /* 0x0000000619007c20 */ /* 0x000fce0008410000 */
.L_x_1151:
[----:B------:R-:W-:Y:S05]  /*2350*/  BSYNC B2 ;  /* 0x0000000000027941 */ /* 0x000fea0003800000 */
.L_x_1149:
[----:B------:R-:W-:-:S07]  /*2360*/  F2FP.BF16.F32.PACK_AB R0, RZ, R0 ;  /* 0x00000000ff00723e */ /* 0x000fce00000010ff */
.L_x_1148:
[----:B------:R-:W-:Y:S05]  /*2370*/  BSYNC B1 ;  /* 0x0000000000017941 */ /* 0x000fea0003800000 */
.L_x_1147:
        /* <DEDUP_REMOVED lines=18> */
.L_x_1155:
[----:B------:R-:W-:Y:S02]  /*24a0*/  ULDC UR6, c[0x0][0x21c] ;  /* 0x0000870000067ab9 */ /* 0x000fe40000000800 */
[----:B------:R-:W-:-:S07]  /*24b0*/  FMUL.FTZ R2, R11, UR6 ;  /* 0x000000060b027c20 */ /* 0x000fce0008410000 */
.L_x_1156:
[----:B------:R-:W-:Y:S05]  /*24c0*/  BSYNC B2 ;  /* 0x0000000000027941 */ /* 0x000fea0003800000 */
.L_x_1154:
[----:B------:R-:W-:-:S07]  /*24d0*/  F2FP.BF16.F32.PACK_AB R2, RZ, R2 ;  /* 0x00000002ff02723e */ /* 0x000fce00000010ff */
.L_x_1153:
[----:B------:R-:W-:Y:S05]  /*24e0*/  BSYNC B1 ;  /* 0x0000000000017941 */ /* 0x000fea0003800000 */
.L_x_1152:
        /* <DEDUP_REMOVED lines=18> */
.L_x_1160:
[----:B------:R-:W-:Y:S02]  /*2610*/  ULDC UR6, c[0x0][0x21c] ;  /* 0x0000870000067ab9 */ /* 0x000fe40000000800 */
[----:B------:R-:W-:-:S07]  /*2620*/  FMUL.FTZ R3, R26, UR6 ;  /* 0x000000061a037c20 */ /* 0x000fce0008410000 */
.L_x_1161:
[----:B------:R-:W-:Y:S05]  /*2630*/  BSYNC B2 ;  /* 0x0000000000027941 */ /* 0x000fea0003800000 */
.L_x_1159:
[----:B------:R-:W-:-:S07]  /*2640*/  F2FP.BF16.F32.PACK_AB R3, RZ, R3 ;  /* 0x00000003ff03723e */ /* 0x000fce00000010ff */
.L_x_1158:
[----:B------:R-:W-:Y:S05]  /*2650*/  BSYNC B1 ;  /* 0x0000000000017941 */ /* 0x000fea0003800000 */
.L_x_1157:
        /* <DEDUP_REMOVED lines=17> */
.L_x_1163:
[----:B------:R-:W-:Y:S02]  /*2770*/  ULDC UR6, c[0x0][0x21c] ;  /* 0x0000870000067ab9 */ /* 0x000fe40000000800 */
[----:B------:R-:W-:-:S07]  /*2780*/  FMUL.FTZ R11, R13, UR6 ;  /* 0x000000060d0b7c20 */ /* 0x000fce0008410000 */
.L_x_1164:
[----:B------:R-:W-:Y:S05]  /*2790*/  BSYNC B1 ;  /* 0x0000000000017941 */ /* 0x000fea0003800000 */
.L_x_1162:
[----:B------:R-:W-:-:S07]  /*27a0*/  F2FP.BF16.F32.PACK_AB R11, RZ, R11 ;  /* 0x0000000bff0b723e */ /* 0x000fce00000010ff */
.L_x_1126:
[----:B------:R-:W-:Y:S05]  /*27b0*/  BSYNC B0 ;  /* 0x0000000000007941 */ /* 0x000fea0003800000 */
.L_x_1110:
        /* <DEDUP_REMOVED lines=22> */
.L_x_1167:
[----:B------:R-:W-:-:S13]  /*2920*/  ISETP.GE.AND P0, PT, R6, R5, PT ;  /* 0x000000050600720c */ /* 0x000fda0003f06270 */
[----:B------:R-:W-:Y:S05]  /*2930*/  @P0 BRA `(.L_x_1169) ;  /* 0x0000000000300947 */ /* 0x000fea0003800000 */
[----:B0-----:R-:W0:Y:S01]  /*2940*/  LDC.64 R8, c[0x0][0x230] ;  /* 0x00008c00ff087b82 */ /* 0x001e220000000a00 */
[----:B------:R-:W-:Y:S02]  /*2950*/  IADD3 R7, R4, R6, RZ ;  /* 0x0000000604077210 */ /* 0x000fe40007ffe0ff */
[----:B------:R-:W-:-:S03]  /*2960*/  IADD3 R6, R6, 0x80, RZ ;  /* 0x0000008006067810 */ /* 0x000fc60007ffe0ff */
[----:B0-----:R-:W-:-:S05]  /*2970*/  IMAD.WIDE.U32 R8, R7, 0x2, R8 ;  /* 0x0000000207087825 */ /* 0x001fca00078e0008 */
[----:B------:R1:W-:Y:S02]  /*2980*/  STG.E.U16 desc[UR4][R8.64], R10 ;  /* 0x0000000a08007986 */ /* 0x0003e4000c101504 */
.L_x_1168:
[----:B------:R-:W-:-:S13]  /*2990*/  ISETP.GE.AND P0, PT, R6, R5, PT ;  /* 0x000000050600720c */ /* 0x000fda0003f06270 */
[----:B------:R-:W-:Y:S05]  /*29a0*/  @P0 BRA `(.L_x_1170) ;  /* 0x0000000000340947 */ /* 0x000fea0003800000 */
[----:B01----:R-:W0:Y:S01]  /*29b0*/  LDC.64 R8, c[0x0][0x230] ;  /* 0x00008c00ff087b82 */ /* 0x003e220000000a00 */
[----:B------:R-:W-:Y:S02]  /*29c0*/  IADD3 R7, R4, R6, RZ ;  /* 0x0000000604077210 */ /* 0x000fe40007ffe0ff */
[----:B------:R-:W-:-:S03]  /*29d0*/  IADD3 R6, R6, 0x80, RZ ;  /* 0x0000008006067810 */ /* 0x000fc60007ffe0ff */
[----:B0-----:R-:W-:-:S05]  /*29e0*/  IMAD.WIDE.U32 R8, R7, 0x2, R8 ;  /* 0x0000000207087825 */ /* 0x001fca00078e0008 */
[----:B------:R1:W-:Y:S02]  /*29f0*/  STG.E.U16 desc[UR4][R8.64], R0 ;  /* 0x0000000008007986 */ /* 0x0003e4000c101504 */
.L_x_1169:
        /* <DEDUP_REMOVED lines=8> */
.L_x_1170:
[----:B------:R-:W-:Y:S05]  /*2a80*/  BSYNC B1 ;  /* 0x0000000000017941 */ /* 0x000fea0003800000 */
.L_x_1166:
[----:B------:R-:W-:-:S13]  /*2a90*/  ISETP.GE.AND P0, PT, R6, R5, PT ;  /* 0x000000050600720c */ /* 0x000fda0003f06270 */
[----:B012---:R-:W0:Y:S01]  /*2aa0*/  @!P0 LDC.64 R8, c[0x0][0x230] ;  /* 0x00008c00ff088b82 */ /* 0x007e220000000a00 */
[----:B------:R-:W-:Y:S02]  /*2ab0*/  @!P0 IADD3 R7, R4, R6, RZ ;  /* 0x0000000604078210 */ /* 0x000fe40007ffe0ff */
[----:B------:R-:W-:-:S03]  /*2ac0*/  @!P0 IADD3 R6, R6, 0x80, RZ ;  /* 0x0000008006068810 */ /* 0x000fc60007ffe0ff */
[----:B0-----:R-:W-:-:S05]  /*2ad0*/  @!P0 IMAD.WIDE.U32 R8, R7, 0x2, R8 ;  /* 0x0000000207088825 */ /* 0x001fca00078e0008 */
[----:B------:R2:W-:Y:S02]  /*2ae0*/  @!P0 STG.E.U16 desc[UR4][R8.64], R3 ;  /* 0x0000000308008986 */ /* 0x0005e4000c101504 */
.L_x_1171:
[----:B------:R-:W-:Y:S05]  /*2af0*/  BSYNC B0 ;  /* 0x0000000000007941 */ /* 0x000fea0003800000 */
.L_x_1165:
        /* <DEDUP_REMOVED lines=8> */
.L_x_1172:
        /* <DEDUP_REMOVED lines=16> */
.L_x_7831:


//--------------------- .text._ZN2at6native18elementwise_kernelILi128ELi4EZNS0_15gpu_kernel_implIZZZNS0_60_GLOBAL__N__171e0b9f_22_ActivationEluKernel_cu_f5210f67_353819elu_backward_kernelERNS_18TensorIteratorBaseERKN3c106ScalarES9_S9_bENKUlvE_clEvENKUlvE1_clEvEUlNS6_4HalfESC_E_EEvS5_RKT_EUliE_EEviT1_ --------------------------
	.section	.text._ZN2at6native18elementwise_kernelILi128ELi4EZNS0_15gpu_kernel_implIZZZNS0_60_GLOBAL__N__171e0b9f_22_ActivationEluKernel_cu_f5210f67_353819elu_backward_kernelERNS_18TensorIteratorBaseERKN3c106ScalarES9_S9_bENKUlvE_clEvENKUlvE1_clEvEUlNS6_4HalfESC_E_EEvS5_RKT_EUliE_EEviT1_,"ax",@progbits
	.align	128
        .global         _ZN2at6native18elementwise_kernelILi128ELi4EZNS0_15gpu_kernel_implIZZZNS0_60_GLOBAL__N__171e0b9f_22_ActivationEluKernel_cu_f5210f67_353819elu_backward_kernelERNS_18TensorIteratorBaseERKN3c106ScalarES9_S9_bENKUlvE_clEvENKUlvE1_clEvEUlNS6_4HalfESC_E_EEvS5_RKT_EUliE_EEviT1_
        .type           _ZN2at6native18elementwise_kernelILi128ELi4EZNS0_15gpu_kernel_implIZZZNS0_60_GLOBAL__N__171e0b9f_22_ActivationEluKernel_cu_f5210f67_353819elu_backward_kernelERNS_18TensorIteratorBaseERKN3c106ScalarES9_S9_bENKUlvE_clEvENKUlvE1_clEvEUlNS6_4HalfESC_E_EEvS5_RKT_EUliE_EEviT1_,@function
        .size           _ZN2at6native18elementwise_kernelILi128ELi4EZNS0_15gpu_kernel_implIZZZNS0_60_GLOBAL__N__171e0b9f_22_ActivationEluKernel_cu_f5210f67_353819elu_backward_kernelERNS_18TensorIteratorBaseERKN3c106ScalarES9_S9_bENKUlvE_clEvENKUlvE1_clEvEUlNS6_4HalfESC_E_EEvS5_RKT_EUliE_EEviT1_,(.L_x_7832 - _ZN2at6native18elementwise_kernelILi128ELi4EZNS0_15gpu_kernel_implIZZZNS0_60_GLOBAL__N__171e0b9f_22_ActivationEluKernel_cu_f5210f67_353819elu_backward_kernelERNS_18TensorIteratorBaseERKN3c106ScalarES9_S9_bENKUlvE_clEvENKUlvE1_clEvEUlNS6_4HalfESC_E_EEvS5_RKT_EUliE_EEviT1_)
        .other          _ZN2at6native18elementwise_kernelILi128ELi4EZNS0_15gpu_kernel_implIZZZNS0_60_GLOBAL__N__171e0b9f_22_ActivationEluKernel_cu_f5210f67_353819elu_backward_kernelERNS_18TensorIteratorBaseERKN3c106ScalarES9_S9_bENKUlvE_clEvENKUlvE1_clEvEUlNS6_4HalfESC_E_EEvS5_RKT_EUliE_EEviT1_,@"STO_CUDA_ENTRY STV_DEFAULT"
_ZN2at6native18elementwise_kernelILi128ELi4EZNS0_15gpu_kernel_implIZZZNS0_60_GLOBAL__N__171e0b9f_22_ActivationEluKernel_cu_f5210f67_353819elu_backward_kernelERNS_18TensorIteratorBaseERKN3c106ScalarES9_S9_bENKUlvE_clEvENKUlvE1_clEvEUlNS6_4HalfESC_E_EEvS5_RKT_EUliE_EEviT1_:
.text._ZN2at6native18elementwise_kernelILi128ELi4EZNS0_15gpu_kernel_implIZZZNS0_60_GLOBAL__N__171e0b9f_22_ActivationEluKernel_cu_f5210f67_353819elu_backward_kernelERNS_18TensorIteratorBaseERKN3c106ScalarES9_S9_bENKUlvE_clEvENKUlvE1_clEvEUlNS6_4HalfESC_E_EEvS5_RKT_EUliE_EEviT1_:
        /* <DEDUP_REMOVED lines=365> */
.L_x_1175:
        /* <DEDUP_REMOVED lines=20> */
[----:B0-----:R-:W-:-:S04]  /*1810*/  F2FP.F16.F32.PACK_AB R0, RZ, R0 ;  /* 0x00000000ff00723e */ /* 0x001fc800000000ff */
[----:B------:R-:W-:Y:S01]  /*1820*/  PRMT R19, R0, 0x7610, R19 ;  /* 0x0000761000137816 */ /* 0x000fe20000000013 */
[----:B------:R-:W-:Y:S06]  /*1830*/  BRA `(.L_x_1181) ;  /* 0x0000000c00d07947 */ /* 0x000fec0003800000 */
.L_x_1179:
[----:B------:R-:W2:Y:S02]  /*1840*/  LDG.E.U8 R2, desc[UR36][R2.64] ;  /* 0x0000002402027981 */ /* 0x000ea4000c1e1100 */
[----:B--2---:R-:W-:-:S04]  /*1850*/  I2FP.F32.U32 R0, R2 ;  /* 0x0000000200007245 */ /* 0x004fc80000201000 */
[----:B------:R-:W-:-:S04]  /*1860*/  F2FP.F16.F32.PACK_AB R0, RZ, R0 ;  /* 0x00000000ff00723e */ /* 0x000fc800000000ff */
[----:B------:R-:W-:Y:S01]  /*1870*/  PRMT R19, R0, 0x7610, R19 ;  /* 0x0000761000137816 */ /* 0x000fe20000000013 */
[----:B------:R-:W-:Y:S06]  /*1880*/  BRA `(.L_x_1181) ;  /* 0x0000000c00bc7947 */ /* 0x000fec0003800000 */
.L_x_1178:
        /* <DEDUP_REMOVED lines=8> */
[----:B0-----:R-:W-:-:S04]  /*1910*/  F2FP.F16.F32.PACK_AB R0, RZ, R0 ;  /* 0x00000000ff00723e */ /* 0x001fc800000000ff */
[----:B------:R-:W-:Y:S01]  /*1920*/  PRMT R19, R0, 0x7610, R19 ;  /* 0x0000761000137816 */ /* 0x000fe20000000013 */
[----:B------:R-:W-:Y:S06]  /*1930*/  BRA `(.L_x_1181) ;  /* 0x0000000c00907947 */ /* 0x000fec0003800000 */
.L_x_1183:
[----:B------:R-:W2:Y:S02]  /*1940*/  LDG.E R2, desc[UR36][R2.64] ;  /* 0x0000002402027981 */ /* 0x000ea4000c1e1900 */
[----:B--2---:R-:W-:-:S04]  /*1950*/  I2FP.F32.S32 R0, R2 ;  /* 0x0000000200007245 */ /* 0x004fc80000201400 */
[----:B------:R-:W-:-:S04]  /*1960*/  F2FP.F16.F32.PACK_AB R0, RZ, R0 ;  /* 0x00000000ff00723e */ /* 0x000fc800000000ff */
[----:B------:R-:W-:Y:S01]  /*1970*/  PRMT R19, R0, 0x7610, R19 ;  /* 0x0000761000137816 */ /* 0x000fe20000000013 */
[----:B------:R-:W-:Y:S06]  /*1980*/  BRA `(.L_x_1181) ;  /* 0x0000000c007c7947 */ /* 0x000fec0003800000 */
.L_x_1182:
[----:B------:R-:W2:Y:S02]  /*1990*/  LDG.E.U16 R2, desc[UR36][R2.64] ;  /* 0x0000002402027981 */ /* 0x000ea4000c1e1500 */
[----:B--2---:R-:W0:Y:S02]  /*19a0*/  I2F.S16 R0, R2 ;  /* 0x0000000200007306 */ /* 0x004e240000101400 */
[----:B0-----:R-:W-:-:S04]  /*19b0*/  F2FP.F16.F32.PACK_AB R0, RZ, R0 ;  /* 0x00000000ff00723e */ /* 0x001fc800000000ff */
[----:B------:R-:W-:Y:S01]  /*19c0*/  PRMT R19, R0, 0x7610, R19 ;  /* 0x0000761000137816 */ /* 0x000fe20000000013 */
[----:B------:R-:W-:Y:S06]  /*19d0*/  BRA `(.L_x_1181) ;  /* 0x0000000c00687947 */ /* 0x000fec0003800000 */
.L_x_1177:
[----:B------:R-:W-:-:S13]  /*19e0*/  ISETP.GT.AND P0, PT, R4, 0x6, PT ;  /* 0x000000060400780c */ /* 0x000fda0003f04270 */
[----:B------:R-:W-:Y:S05]  /*19f0*/  @P0 BRA `(.L_x_1184) ;  /* 0x0000000000240947 */ /* 0x000fea0003800000 */
[----:B------:R-:W-:-:S13]  /*1a00*/  ISETP.NE.AND P0, PT, R4, 0x5, PT ;  /* 0x000000050400780c */ /* 0x000fda0003f05270 */
[----:B------:R-:W-:Y:S05]  /*1a10*/  @!P0 BRA `(.L_x_1185) ;  /* 0x0000000000148947 */ /* 0x000fea0003800000 */
[----:B------:R-:W-:-:S13]  /*1a20*/  ISETP.NE.AND P0, PT, R4, 0x6, PT ;  /* 0x000000060400780c */ /* 0x000fda0003f05270 */
[----:B------:R-:W-:Y:S05]  /*1a30*/  @P0 BRA `(.L_x_1180) ;  /* 0x0000000800e40947 */ /* 0x000fea0003800000 */
[----:B------:R-:W2:Y:S02]  /*1a40*/  LDG.E R2, desc[UR36][R2.64] ;  /* 0x0000002402027981 */ /* 0x000ea4000c1e1900 */
[----:B--2---:R-:W-:Y:S01]  /*1a50*/  F2FP.F16.F32.PACK_AB R19, RZ, R2 ;  /* 0x00000002ff13723e */ /* 0x004fe200000000ff */
[----:B------:R-:W-:Y:S06]  /*1a60*/  BRA `(.L_x_1181) ;  /* 0x0000000c00447947 */ /* 0x000fec0003800000 */
.L_x_1185:
[----:B------:R0:W5:Y:S01]  /*1a70*/  LDG.E.U16 R19, desc[UR36][R2.64] ;  /* 0x0000002402137981 */ /* 0x000162000c1e1500 */
[----:B------:R-:W-:Y:S05]  /*1a80*/  BRA `(.L_x_1181) ;  /* 0x0000000c003c7947 */ /* 0x000fea0003800000 */
.L_x_1184:
[----:B------:R-:W-:-:S13]  /*1a90*/  ISETP.NE.AND P0, PT, R4, 0x7, PT ;  /* 0x000000070400780c */ /* 0x000fda0003f05270 */
[----:B------:R-:W-:Y:S05]  /*1aa0*/  @!P0 BRA `(.L_x_1186) ;  /* 0x0000000000248947 */ /* 0x000fea0003800000 */
[----:B------:R-:W-:-:S13]  /*1ab0*/  ISETP.NE.AND P0, PT, R4, 0x8, PT ;  /* 0x000000080400780c */ /* 0x000fda0003f05270 */
[----:B------:R-:W-:Y:S05]  /*1ac0*/  @!P0 BRA `(.L_x_1187) ;  /* 0x0000000000148947 */ /* 0x000fea0003800000 */
[----:B------:R-:W-:-:S13]  /*1ad0*/  ISETP.NE.AND P0, PT, R4, 0x9, PT ;  /* 0x000000090400780c */ /* 0x000fda0003f05270 */
[----:B------:R-:W-:Y:S05]  /*1ae0*/  @P0 BRA `(.L_x_1180) ;  /* 0x0000000800b80947 */ /* 0x000fea0003800000 */
[----:B------:R-:W2:Y:S02]  /*1af0*/  LDG.E R2, desc[UR36][R2.64] ;  /* 0x0000002402027981 */ /* 0x000ea4000c1e1900 */
[----:B--2---:R-:W-:Y:S01]  /*1b00*/  F2FP.F16.F32.PACK_AB R19, RZ, R2 ;  /* 0x00000002ff13723e */ /* 0x004fe200000000ff */
[----:B------:R-:W-:Y:S06]  /*1b10*/  BRA `(.L_x_1181) ;  /* 0x0000000c00187947 */ /* 0x000fec0003800000 */
.L_x_1187:
[----:B------:R1:W5:Y:S01]  /*1b20*/  LDG.E.U16 R19, desc[UR36][R2.64] ;  /* 0x0000002402137981 */ /* 0x000362000c1e1500 */
[----:B------:R-:W-:Y:S05]  /*1b30*/  BRA `(.L_x_1181) ;  /* 0x0000000c00107947 */ /* 0x000fea0003800000 */
.L_x_1186:
[----:B------:R-:W2:Y:S01]  /*1b40*/  LDG.E.64 R2, desc[UR36][R2.64] ;  /* 0x0000002402027981 */ /* 0x000ea2000c1e1b00 */
[----:B------:R-:W-:Y:S01]  /*1b50*/  UMOV UR4, 0xf0000000 ;  /* 0xf000000000047882 */ /* 0x000fe20000000000 */
[----:B------:R-:W-:Y:S01]  /*1b60*/  UMOV UR5, 0x380fffff ;  /* 0x380fffff00057882 */ /* 0x000fe20000000000 */
[----:B--2---:R-:W0:Y:S01]  /*1b70*/  F2F.F32.F64 R0, R2 ;  /* 0x0000000200007310 */ /* 0x004e220000301000 */
[----:B------:R-:W-:-:S14]  /*1b80*/  DSETP.GEU.AND P0, PT, |R2|, UR4, PT ;  /* 0x0000000402007e2a */ /* 0x000fdc000bf0e200 */
[----:B0-----:R-:W-:-:S05]  /*1b90*/  @!P0 FMUL R0, R0, 1.175494350822287508e-38 ;  /* 0x0080000000008820 */ /* 0x001fca0000400000 */
[----:B------:R-:W-:-:S04]  /*1ba0*/  F2FP.F16.F32.PACK_AB R0, RZ, R0 ;  /* 0x00000000ff00723e */ /* 0x000fc800000000ff */
[----:B------:R-:W-:Y:S01]  /*1bb0*/  PRMT R19, R0, 0x7610, R19 ;  /* 0x0000761000137816 */ /* 0x000fe20000000013 */
[----:B------:R-:W-:Y:S06]  /*1bc0*/  BRA `(.L_x_1181) ;  /* 0x0000000800ec7947 */ /* 0x000fec0003800000 */
.L_x_1176:
        /* <DEDUP_REMOVED lines=11> */
[----:B------:R-:W-:-:S04]  /*1c80*/  F2FP.F16.F32.PACK_AB R0, RZ, R0 ;  /* 0x00000000ff00723e */ /* 0x000fc800000000ff */
[----:B------:R-:W-:Y:S01]  /*1c90*/  PRMT R19, R0, 0x7610, R19 ;  /* 0x0000761000137816 */ /* 0x000fe20000000013 */
[----:B------:R-:W-:Y:S06]  /*1ca0*/  BRA `(.L_x_1181) ;  /* 0x0000000800b47947 */ /* 0x000fec0003800000 */
.L_x_1190:
        /* <DEDUP_REMOVED lines=9> */
.L_x_1189:
        /* <DEDUP_REMOVED lines=25> */
[----:B------:R-:W-:-:S04]  /*1ed0*/  F2FP.F16.F32.PACK_AB R5, RZ, R5 ;  /* 0x00000005ff05723e */ /* 0x000fc800000000ff */
[----:B------:R-:W-:Y:S01]  /*1ee0*/  PRMT R19, R5, 0x7610, R19 ;  /* 0x0000761005137816 */ /* 0x000fe20000000013 */
[----:B------:R-:W-:Y:S06]  /*1ef0*/  BRA `(.L_x_1181) ;  /* 0x0000000800207947 */ /* 0x000fec0003800000 */
.L_x_1192:
        /* <DEDUP_REMOVED lines=12> */
[----:B------:R-:W-:-:S04]  /*1fc0*/  F2FP.F16.F32.PACK_AB R4, RZ, R4 ;  /* 0x00000004ff04723e */ /* 0x000fc800000000ff */
[----:B------:R-:W-:Y:S01]  /*1fd0*/  PRMT R19, R4, 0x7610, R19 ;  /* 0x0000761004137816 */ /* 0x000fe20000000013 */
[----:B------:R-:W-:Y:S06]  /*1fe0*/  BRA `(.L_x_1181) ;  /* 0x0000000400e47947 */ /* 0x000fec0003800000 */
.L_x_1191:
[----:B------:R-:W2:Y:S02]  /*1ff0*/  LDG.E.U16 R0, desc[UR36][R2.64] ;  /* 0x0000002402007981 */ /* 0x000ea4000c1e1500 */
[----:B--2---:R-:W-:-:S05]  /*2000*/  IMAD.U32 R0, R0, 0x10000, RZ ;  /* 0x0001000000007824 */ /* 0x004fca00078e00ff */
[----:B------:R-:W-:-:S04]  /*2010*/  F2FP.F16.F32.PACK_AB R0, RZ, R0 ;  /* 0x00000000ff00723e */ /* 0x000fc800000000ff */
[----:B------:R-:W-:Y:S01]  /*2020*/  PRMT R19, R0, 0x7610, R19 ;  /* 0x0000761000137816 */ /* 0x000fe20000000013 */
[----:B------:R-:W-:Y:S06]  /*2030*/  BRA `(.L_x_1181) ;  /* 0x0000000400d07947 */ /* 0x000fec0003800000 */
.L_x_1188:
        /* <DEDUP_REMOVED lines=10> */
[----:B------:R-:W-:-:S04]  /*20e0*/  F2FP.F16.F32.PACK_AB R0, RZ, R0 ;  /* 0x00000000ff00723e */ /* 0x000fc800000000ff */
[----:B------:R-:W-:Y:S01]  /*20f0*/  PRMT R19, R0, 0x7610, R19 ;  /* 0x0000761000137816 */ /* 0x000fe20000000013 */
[----:B------:R-:W-:Y:S06]  /*2100*/  BRA `(.L_x_1181) ;  /* 0x00000004009c7947 */ /* 0x000fec0003800000 */
.L_x_1195:
        /* <DEDUP_REMOVED lines=21> */
.L_x_1199:
[----:B------:R-:W-:Y:S05]  /*2260*/  BSYNC B1 ;  /* 0x0000000000017941 */ /* 0x000fea0003800000 */
.L_x_1198:
[----:B------:R-:W-:Y:S01]  /*2270*/  LEA R3, R0, 0x3b800000, 0x17 ;  /* 0x3b80000000037811 */ /* 0x000fe200078eb8ff */
[----:B------:R-:W-:-:S05]  /*2280*/  IMAD.SHL.U32 R0, R2, 0x100000, RZ ;  /* 0x0010000002007824 */ /* 0x000fca00078e00ff */
[----:B------:R-:W-:-:S07]  /*2290*/  LOP3.LUT R0, R3, R0, R4, 0xfe, !PT ;  /* 0x0000000003007212 */ /* 0x000fce00078efe04 */
.L_x_1197:
[----:B------:R-:W-:Y:S05]  /*22a0*/  BSYNC B0 ;  /* 0x0000000000007941 */ /* 0x000fea0003800000 */
.L_x_1196:
[----:B------:R-:W-:-:S04]  /*22b0*/  F2FP.F16.F32.PACK_AB R0, RZ, R0 ;  /* 0x00000000ff00723e */ /* 0x000fc800000000ff */
[----:B------:R-:W-:Y:S01]  /*22c0*/  PRMT R19, R0, 0x7610, R19 ;  /* 0x0000761000137816 */ /* 0x000fe20000000013 */
[----:B------:R-:W-:Y:S06]  /*22d0*/  BRA `(.L_x_1181) ;  /* 0x0000000400287947 */ /* 0x000fec0003800000 */
.L_x_1194:
        /* <DEDUP_REMOVED lines=21> */
.L_x_1203:
[----:B------:R-:W-:Y:S05]  /*2430*/  BSYNC B1 ;  /* 0x0000000000017941 */ /* 0x000fea0003800000 */
.L_x_1202:
[----:B------:R-:W-:Y:S01]  /*2440*/  LEA R3, R0, 0x37800000, 0x17 ;  /* 0x3780000000037811 */ /* 0x000fe200078eb8ff */
[----:B------:R-:W-:-:S05]  /*2450*/  IMAD.SHL.U32 R0, R2, 0x200000, RZ ;  /* 0x0020000002007824 */ /* 0x000fca00078e00ff */
[----:B------:R-:W-:-:S07]  /*2460*/  LOP3.LUT R0, R3, R0, R4, 0xfe, !PT ;  /* 0x0000000003007212 */ /* 0x000fce00078efe04 */
.L_x_1201:
[----:B------:R-:W-:Y:S05]  /*2470*/  BSYNC B0 ;  /* 0x0000000000007941 */ /* 0x000fea0003800000 */
.L_x_1200:
[----:B------:R-:W-:-:S04]  /*2480*/  F2FP.F16.F32.PACK_AB R0, RZ, R0 ;  /* 0x00000000ff00723e */ /* 0x000fc800000000ff */
[----:B------:R-:W-:Y:S01]  /*2490*/  PRMT R19, R0, 0x7610, R19 ;  /* 0x0000761000137816 */ /* 0x000fe20000000013 */
[----:B------:R-:W-:Y:S06]  /*24a0*/  BRA `(.L_x_1181) ;  /* 0x0000000000b47947 */ /* 0x000fec0003800000 */
.L_x_1193:
        /* <DEDUP_REMOVED lines=14> */
.L_x_1207:
[----:B------:R-:W-:Y:S05]  /*2590*/  BSYNC B0 ;  /* 0x0000000000007941 */ /* 0x000fea0003800000 */
.L_x_1206:
[----:B------:R-:W-:-:S04]  /*25a0*/  F2FP.F16.F32.PACK_AB R0, RZ, R0 ;  /* 0x00000000ff00723e */ /* 0x000fc800000000ff */
[----:B------:R-:W-:Y:S01]  /*25b0*/  PRMT R19, R0, 0x7610, R19 ;  /* 0x0000761000137816 */ /* 0x000fe20000000013 */
[----:B------:R-:W-:Y:S06]  /*25c0*/  BRA `(.L_x_1181) ;  /* 0x00000000006c7947 */ /* 0x000fec0003800000 */
.L_x_1180:
        /* <DEDUP_REMOVED lines=16> */
.L_x_1208:
[----:B------:R-:W-:Y:S01]  /*26d0*/  PRMT R19, RZ, 0x7610, R19 ;  /* 0x00007610ff137816 */ /* 0x000fe20000000013 */
[----:B------:R-:W-:Y:S06]  /*26e0*/  BRA `(.L_x_1181) ;  /* 0x0000000000247947 */ /* 0x000fec0003800000 */
.L_x_1205:
[----:B------:R-:W2:Y:S02]  /*26f0*/  LDG.E.64 R2, desc[UR36][R2.64] ;  /* 0x0000002402027981 */ /* 0x000ea4000c1e1b00 */
[----:B--2---:R-:W0:Y:S02]  /*2700*/  I2F.U64 R0, R2 ;  /* 0x0000000200007312 */ /* 0x004e240000301000 */
[----:B0-----:R-:W-:-:S04]  /*2710*/  F2FP.F16.F32.PACK_AB R0, RZ, R0 ;  /* 0x00000000ff00723e */ /* 0x001fc800000000ff */
[----:B------:R-:W-:Y:S01]  /*2720*/  PRMT R19, R0, 0x7610, R19 ;  /* 0x0000761000137816 */ /* 0x000fe20000000013 */
[----:B------:R-:W-:Y:S06]  /*2730*/  BRA `(.L_x_1181) ;  /* 0x0000000000107947 */ /* 0x000fec0003800000 */
.L_x_1204:
[----:B------:R-:W2:Y:S02]  /*2740*/  LDG.E R2, desc[UR36][R2.64] ;  /* 0x0000002402027981 */ /* 0x000ea4000c1e1900 */
[----:B--2---:R-:W-:-:S04]  /*2750*/  I2FP.F32.U32 R0, R2 ;  /* 0x0000000200007245 */ /* 0x004fc80000201000 */
[----:B------:R-:W-:-:S04]  /*2760*/  F2FP.F16.F32.PACK_AB R0, RZ, R0 ;  /* 0x00000000ff00723e */ /* 0x000fc800000000ff */
[----:B------:R-:W-:-:S07]  /*2770*/  PRMT R19, R0, 0x7610, R19 ;  /* 0x0000761000137816 */ /* 0x000fce0000000013 */
.L_x_1181:
[----:B------:R-:W2:Y:S01]  /*2780*/  LDC.U8 R4, c[0x0][0x4aa] ;  /* 0x00012a80ff047b82 */ /* 0x000ea20000000000 */
[----:B------:R-:W-:Y:S02]  /*2790*/  ULDC.64 UR4, c[0x0][0x488] ;  /* 0x0001220000047ab9 */ /* 0x000fe40000000a00 */
[----:B01----:R-:W-:-:S05]  /*27a0*/  IADD3 R2, P1, R22, UR4, RZ ;  /* 0x0000000416027c10 */ /* 0x003fca000ff3e0ff */
[----:B------:R-:W-:Y:S01]  /*27b0*/  IMAD.X R3, RZ, RZ, UR5, P1 ;  /* 0x00000005ff037e24 */ /* 0x000fe200088e06ff */
[----:B--2---:R-:W-:-:S04]  /*27c0*/  PRMT R0, R4, 0x9910, RZ ;  /* 0x0000991004007816 */ /* 0x004fc800000000ff */
        /* <DEDUP_REMOVED lines=12> */
[----:B0-----:R-:W-:Y:S01]  /*2890*/  F2FP.F16.F32.PACK_AB R0, RZ, R0 ;  /* 0x00000000ff00723e */ /* 0x001fe200000000ff */
[----:B------:R-:W-:Y:S06]  /*28a0*/  BRA `(.L_x_1214) ;  /* 0x0000000c00987947 */ /* 0x000fec0003800000 */
.L_x_1212:
[----:B------:R-:W2:Y:S02]  /*28b0*/  LDG.E.U8 R2, desc[UR36][R2.64] ;  /* 0x0000002402027981 */ /* 0x000ea4000c1e1100 */
[----:B--2---:R-:W-:-:S04]  /*28c0*/  I2FP.F32.U32 R0, R2 ;  /* 0x0000000200007245 */ /* 0x004fc80000201000 */
[----:B------:R-:W-:Y:S01]  /*28d0*/  F2FP.F16.F32.PACK_AB R0, RZ, R0 ;  /* 0x00000000ff00723e */ /* 0x000fe200000000ff */
[----:B------:R-:W-:Y:S06]  /*28e0*/  BRA `(.L_x_1214) ;  /* 0x0000000c00887947 */ /* 0x000fec0003800000 */
.L_x_1211:
        /* <DEDUP_REMOVED lines=8> */
[----:B0-----:R-:W-:Y:S01]  /*2970*/  F2FP.F16.F32.PACK_AB R0, RZ, R0 ;  /* 0x00000000ff00723e */ /* 0x001fe200000000ff */
[----:B------:R-:W-:Y:S06]  /*2980*/  BRA `(.L_x_1214) ;  /* 0x0000000c00607947 */ /* 0x000fec0003800000 */
.L_x_1216:
[----:B------:R-:W2:Y:S02]  /*2990*/  LDG.E R2, desc[UR36][R2.64] ;  /* 0x0000002402027981 */ /* 0x000ea4000c1e1900 */
[----:B--2---:R-:W-:-:S04]  /*29a0*/  I2FP.F32.S32 R0, R2 ;  /* 0x0000000200007245 */ /* 0x004fc80000201400 */
[----:B------:R-:W-:Y:S01]  /*29b0*/  F2FP.F16.F32.PACK_AB R0, RZ, R0 ;  /* 0x00000000ff00723e */ /* 0x000fe200000000ff */
[----:B------:R-:W-:Y:S06]  /*29c0*/  BRA `(.L_x_1214) ;  /* 0x0000000c00507947 */ /* 0x000fec0003800000 */
.L_x_1215:
[----:B------:R-:W2:Y:S02]  /*29d0*/  LDG.E.U16 R2, desc[UR36][R2.64] ;  /* 0x0000002402027981 */ /* 0x000ea4000c1e1500 */
[----:B--2---:R-:W0:Y:S02]  /*29e0*/  I2F.S16 R0, R2 ;  /* 0x0000000200007306 */ /* 0x004e240000101400 */
[----:B0-----:R-:W-:Y:S01]  /*29f0*/  F2FP.F16.F32.PACK_AB R0, RZ, R0 ;  /* 0x00000000ff00723e */ /* 0x001fe200000000ff */
[----:B------:R-:W-:Y:S06]  /*2a00*/  BRA `(.L_x_1214) ;  /* 0x0000000c00407947 */ /* 0x000fec0003800000 */
.L_x_1210:
        /* <DEDUP_REMOVED lines=9> */
.L_x_1218:
[----:B------:R1:W5:Y:S01]  /*2aa0*/  LDG.E.U16 R0, desc[UR36][R2.64] ;  /* 0x0000002402007981 */ /* 0x000362000c1e1500 */
[----:B------:R-:W-:Y:S05]  /*2ab0*/  BRA `(.L_x_1214) ;  /* 0x0000000c00147947 */ /* 0x000fea0003800000 */
.L_x_1217:
        /* <DEDUP_REMOVED lines=9> */
.L_x_1220:
[----:B------:R0:W5:Y:S01]  /*2b50*/  LDG.E.U16 R0, desc[UR36][R2.64] ;  /* 0x0000002402007981 */ /* 0x000162000c1e1500 */
[----:B------:R-:W-:Y:S05]  /*2b60*/  BRA `(.L_x_1214) ;  /* 0x0000000800e87947 */ /* 0x000fea0003800000 */
.L_x_1219:
[----:B------:R-:W2:Y:S01]  /*2b70*/  LDG.E.64 R2, desc[UR36][R2.64] ;  /* 0x0000002402027981 */ /* 0x000ea2000c1e1b00 */
[----:B------:R-:W-:Y:S01]  /*2b80*/  UMOV UR4, 0xf0000000 ;  /* 0xf000000000047882 */ /* 0x000fe20000000000 */
[----:B------:R-:W-:Y:S01]  /*2b90*/  UMOV UR5, 0x380fffff ;  /* 0x380fffff00057882 */ /* 0x000fe20000000000 */
[----:B--2---:R-:W0:Y:S01]  /*2ba0*/  F2F.F32.F64 R0, R2 ;  /* 0x0000000200007310 */ /* 0x004e220000301000 */
[----:B------:R-:W-:-:S14]  /*2bb0*/  DSETP.GEU.AND P0, PT, |R2|, UR4, PT ;  /* 0x0000000402007e2a */ /* 0x000fdc000bf0e200 */
[----:B0-----:R-:W-:-:S05]  /*2bc0*/  @!P0 FMUL R0, R0, 1.175494350822287508e-38 ;  /* 0x0080000000008820 */ /* 0x001fca0000400000 */
[----:B------:R-:W-:Y:S01]  /*2bd0*/  F2FP.F16.F32.PACK_AB R0, RZ, R0 ;  /* 0x00000000ff00723e */ /* 0x000fe200000000ff */
[----:B------:R-:W-:Y:S06]  /*2be0*/  BRA `(.L_x_1214) ;  /* 0x0000000800c87947 */ /* 0x000fec0003800000 */
.L_x_1209:
        /* <DEDUP_REMOVED lines=11> */
[----:B------:R-:W-:Y:S01]  /*2ca0*/  F2FP.F16.F32.PACK_AB R0, RZ, R0 ;  /* 0x00000000ff00723e */ /* 0x000fe200000000ff */
[----:B------:R-:W-:Y:S06]  /*2cb0*/  BRA `(.L_x_1214) ;  /* 0x0000000800947947 */ /* 0x000fec0003800000 */
.L_x_1223:
        /* <DEDUP_REMOVED lines=8> */
.L_x_1222:
        /* <DEDUP_REMOVED lines=28> */
.L_x_1225:
        /* <DEDUP_REMOVED lines=15> */
.L_x_1224:
[----:B------:R-:W2:Y:S02]  /*2ff0*/  LDG.E.U16 R0, desc[UR36][R2.64] ;  /* 0x0000002402007981 */ /* 0x000ea4000c1e1500 */
[----:B--2---:R-:W-:-:S05]  /*3000*/  IMAD.U32 R0, R0, 0x10000, RZ ;  /* 0x0001000000007824 */ /* 0x004fca00078e00ff */
[----:B------:R-:W-:Y:S01]  /*3010*/  F2FP.F16.F32.PACK_AB R0, RZ, R0 ;  /* 0x00000000ff00723e */ /* 0x000fe200000000ff */
[----:B------:R-:W-:Y:S06]  /*3020*/  BRA `(.L_x_1214) ;  /* 0x0000000400b87947 */ /* 0x000fec0003800000 */
.L_x_1221:
        /* <DEDUP_REMOVED lines=10> */
[----:B------:R-:W-:Y:S01]  /*30d0*/  F2FP.F16.F32.PACK_AB R0, RZ, R0 ;  /* 0x00000000ff00723e */ /* 0x000fe200000000ff */
[----:B------:R-:W-:Y:S06]  /*30e0*/  BRA `(.L_x_1214) ;  /* 0x0000000400887947 */ /* 0x000fec0003800000 */
.L_x_1228:
        /* <DEDUP_REMOVED lines=21> */
.L_x_1232:
[----:B------:R-:W-:Y:S05]  /*3240*/  BSYNC B1 ;  /* 0x0000000000017941 */ /* 0x000fea0003800000 */
.L_x_1231:
[----:B------:R-:W-:Y:S01]  /*3250*/  LEA R3, R0, 0x3b800000, 0x17 ;  /* 0x3b80000000037811 */ /* 0x000fe200078eb8ff */
[----:B------:R-:W-:-:S05]  /*3260*/  IMAD.SHL.U32 R0, R2, 0x100000, RZ ;  /* 0x0010000002007824 */ /* 0x000fca00078e00ff */
[----:B------:R-:W-:-:S07]  /*3270*/  LOP3.LUT R0, R3, R0, R4, 0xfe, !PT ;  /* 0x0000000003007212 */ /* 0x000fce00078efe04 */
.L_x_1230:
[----:B------:R-:W-:Y:S05]  /*3280*/  BSYNC B0 ;  /* 0x0000000000007941 */ /* 0x000fea0003800000 */
.L_x_1229:
[----:B------:R-:W-:Y:S01]  /*3290*/  F2FP.F16.F32.PACK_AB R0, RZ, R0 ;  /* 0x00000000ff00723e */ /* 0x000fe200000000ff */
[----:B------:R-:W-:Y:S06]  /*32a0*/  BRA `(.L_x_1214) ;  /* 0x0000000400187947 */ /* 0x000fec0003800000 */
.L_x_1227:
        /* <DEDUP_REMOVED lines=21> */
.L_x_1236:
[----:B------:R-:W-:Y:S05]  /*3400*/  BSYNC B1 ;  /* 0x0000000000017941 */ /* 0x000fea0003800000 */
.L_x_1235:
[----:B------:R-:W-:Y:S01]  /*3410*/  LEA R3, R0, 0x37800000, 0x17 ;  /* 0x3780000000037811 */ /* 0x000fe200078eb8ff */
[----:B------:R-:W-:-:S05]  /*3420*/  IMAD.SHL.U32 R0, R2, 0x200000, RZ ;  /* 0x0020000002007824 */ /* 0x000fca00078e00ff */
[----:B------:R-:W-:-:S07]  /*3430*/  LOP3.LUT R0, R3, R0, R4, 0xfe, !PT ;  /* 0x0000000003007212 */ /* 0x000fce00078efe04 */
.L_x_1234:
[----:B------:R-:W-:Y:S05]  /*3440*/  BSYNC B0 ;  /* 0x0000000000007941 */ /* 0x000fea0003800000 */
.L_x_1233:
[----:B------:R-:W-:Y:S01]  /*3450*/  F2FP.F16.F32.PACK_AB R0, RZ, R0 ;  /* 0x00000000ff00723e */ /* 0x000fe200000000ff */
[----:B------:R-:W-:Y:S06]  /*3460*/  BRA `(.L_x_1214) ;  /* 0x0000000000a87947 */ /* 0x000fec0003800000 */
.L_x_1226:
        /* <DEDUP_REMOVED lines=14> */
.L_x_1240:
[----:B------:R-:W-:Y:S05]  /*3550*/  BSYNC B0 ;  /* 0x0000000000007941 */ /* 0x000fea0003800000 */
.L_x_1239:
[----:B------:R-:W-:Y:S01]  /*3560*/  F2FP.F16.F32.PACK_AB R0, RZ, R0 ;  /* 0x00000000ff00723e */ /* 0x000fe200000000ff */
[----:B------:R-:W-:Y:S06]  /*3570*/  BRA `(.L_x_1214) ;  /* 0x0000000000647947 */ /* 0x000fec0003800000 */
.L_x_1213:
        /* <DEDUP_REMOVED lines=16> */
.L_x_1241:
[----:B------:R-:W-:Y:S01]  /*3680*/  PRMT R0, RZ, 0x7610, R0 ;  /* 0x00007610ff007816 */ /* 0x000fe20000000000 */
[----:B------:R-:W-:Y:S06]  /*3690*/  BRA `(.L_x_1214) ;  /* 0x00000000001c7947 */ /* 0x000fec0003800000 */
.L_x_1238:
[----:B------:R-:W2:Y:S02]  /*36a0*/  LDG.E.64 R2, desc[UR36][R2.64] ;  /* 0x0000002402027981 */ /* 0x000ea4000c1e1b00 */
[----:B--2---:R-:W0:Y:S02]  /*36b0*/  I2F.U64 R0, R2 ;  /* 0x0000000200007312 */ /* 0x004e240000301000 */
[----:B0-----:R-:W-:Y:S01]  /*36c0*/  F2FP.F16.F32.PACK_AB R0, RZ, R0 ;  /* 0x00000000ff00723e */ /* 0x001fe200000000ff */
[----:B------:R-:W-:Y:S06]  /*36d0*/  BRA `(.L_x_1214) ;  /* 0x00000000000c7947 */ /* 0x000fec0003800000 */
.L_x_1237:
[----:B------:R-:W2:Y:S02]  /*36e0*/  LDG.E R2, desc[UR36][R2.64] ;  /* 0x0000002402027981 */ /* 0x000ea4000c1e1900 */
[----:B--2---:R-:W-:-:S04]  /*36f0*/  I2FP.F32.U32 R0, R2 ;  /* 0x0000000200007245 */ /* 0x004fc80000201000 */
[----:B------:R-:W-:-:S07]  /*3700*/  F2FP.F16.F32.PACK_AB R0, RZ, R0 ;  /* 0x00000000ff00723e */ /* 0x000fce00000000ff */
.L_x_1214:
[----:B------:R-:W-:Y:S01]  /*3710*/  ULDC.U8 UR4, c[0x0][0x49c] ;  /* 0x0001270000047ab9 */ /* 0x000fe20000000000 */
[----:B-----5:R-:W-:Y:S01]  /*3720*/  HADD2.F32 R19, -RZ, R19.H0_H0 ;  /* 0x20000013ff137230 */ /* 0x020fe20000004100 */
[----:B------:R-:W-:Y:S01]  /*3730*/  ISETP.NE.AND P0, PT, RZ, UR4, PT ;  /* 0x00000004ff007c0c */ /* 0x000fe2000bf05270 */
[----:B------:R-:W-:-:S12]  /*3740*/  HADD2.F32 R4, -RZ, R0.H0_H0 ;  /* 0x20000000ff047230 */ /* 0x000fd80000004100 */
[----:B------:R-:W-:Y:S05]  /*3750*/  @!P0 BRA `(.L_x_1242) ;  /* 0x00000000002c8947 */ /* 0x000fea0003800000 */
[----:B------:R-:W-:-:S13]  /*3760*/  FSETP.GTU.FTZ.AND P0, PT, R4, RZ, PT ;  /* 0x000000ff0400720b */ /* 0x000fda0003f1c000 */
[----:B------:R-:W2:Y:S08]  /*3770*/  @!P0 LDC R0, c[0x0][0x498] ;  /* 0x00012600ff008b82 */ /* 0x000eb00000000800 */
[----:B01----:R-:W0:Y:S08]  /*3780*/  @!P0 LDC R3, c[0x0][0x490] ;  /* 0x00012400ff038b82 */ /* 0x003e300000000800 */
[----:B------:R-:W1:Y:S01]  /*3790*/  @P0 LDC R2, c[0x0][0x494] ;  /* 0x00012500ff020b82 */ /* 0x000e620000000800 */
[----:B--2---:R-:W-:Y:S01]  /*37a0*/  @!P0 FMUL.FTZ R0, R19, R0 ;  /* 0x0000000013008220 */ /* 0x004fe20000410000 */
[----:B0-----:R-:W-:-:S04]  /*37b0*/  @!P0 FADD.FTZ R3, R4, R3 ;  /* 0x0000000304038221 */ /* 0x001fc80000010000 */
[----:B------:R-:W-:Y:S01]  /*37c0*/  @!P0 FMUL.FTZ R0, R0, R3 ;  /* 0x0000000300008220 */ /* 0x000fe20000410000 */
[----:B-1----:R-:W-:-:S05]  /*37d0*/  @P0 FMUL.FTZ R2, R19, R2 ;  /* 0x0000000213020220 */ /* 0x002fca0000410000 */
[----:B------:R-:W-:Y:S02]  /*37e0*/  @P0 F2FP.F16.F32.PACK_AB R2, RZ, R2 ;  /* 0x00000002ff02023e */ /* 0x000fe400000000ff */
[----:B------:R-:W-:Y:S01]  /*37f0*/  @!P0 F2FP.F16.F32.PACK_AB R2, RZ, R0 ;  /* 0x00000000ff02823e */ /* 0x000fe200000000ff */
[----:B------:R-:W-:Y:S06]  /*3800*/  BRA `(.L_x_1243) ;  /* 0x0000000000307947 */ /* 0x000fec0003800000 */
.L_x_1242:
[----:B------:R-:W-:-:S13]  /*3810*/  FSETP.GTU.FTZ.AND P0, PT, R4, RZ, PT ;  /* 0x000000ff0400720b */ /* 0x000fda0003f1c000 */
[----:B------:R-:W2:Y:S08]  /*3820*/  @!P0 LDC R5, c[0x0][0x498] ;  /* 0x00012600ff058b82 */ /* 0x000eb00000000800 */
[----:B------:R-:W3:Y:S08]  /*3830*/  @!P0 LDC R7, c[0x0][0x490] ;  /* 0x00012400ff078b82 */ /* 0x000ef00000000800 */
[----:B01----:R-:W0:Y:S01]  /*3840*/  @P0 LDC R2, c[0x0][0x494] ;  /* 0x00012500ff020b82 */ /* 0x003e220000000800 */
[----:B--2---:R-:W-:-:S04]  /*3850*/  @!P0 FMUL.FTZ R0, R4, R5 ;  /* 0x0000000504008220 */ /* 0x004fc80000410000 */
[----:B------:R-:W-:Y:S01]  /*3860*/  @!P0 FMUL.FTZ R3, R0, 1.4426950216293334961 ;  /* 0x3fb8aa3b00038820 */ /* 0x000fe20000410000 */
[----:B------:R-:W-:-:S04]  /*3870*/  @!P0 FMUL.FTZ R0, R19, R5 ;  /* 0x0000000513008220 */ /* 0x000fc80000410000 */
[----:B---3--:R-:W-:Y:S01]  /*3880*/  @!P0 FMUL.FTZ R0, R0, R7 ;  /* 0x0000000700008220 */ /* 0x008fe20000410000 */
[----:B------:R-:W1:Y:S01]  /*3890*/  @!P0 MUFU.EX2 R3, R3 ;  /* 0x0000000300038308 */ /* 0x000e620000000800 */
[----:B0-----:R-:W-:Y:S02]  /*38a0*/  @P0 FMUL.FTZ R2, R19, R2 ;  /* 0x0000000213020220 */ /* 0x001fe40000410000 */
[----:B-1----:R-:W-:-:S05]  /*38b0*/  @!P0 FMUL.FTZ R2, R0, R3 ;  /* 0x0000000300028220 */ /* 0x002fca0000410000 */
[----:B------:R-:W-:-:S07]  /*38c0*/  F2FP.F16.F32.PACK_AB R2, RZ, R2 ;  /* 0x00000002ff02723e */ /* 0x000fce00000000ff */
.L_x_1243:
        /* <DEDUP_REMOVED lines=12> */
[----:B------:R-:W-:-:S04]  /*3990*/  HADD2.F32 R2, -RZ, R2.H0_H0 ;  /* 0x20000002ff027230 */ /* 0x000fc80000004100 */
[----:B------:R-:W0:Y:S02]  /*39a0*/  F2I.FTZ.TRUNC.NTZ R3, R2 ;  /* 0x0000000200037305 */ /* 0x000e24000021f100 */
[----:B0-----:R0:W-:Y:S01]  /*39b0*/  STG.E.U8 desc[UR36][R16.64], R3 ;  /* 0x0000000310007986 */ /* 0x0011e2000c101124 */
[----:B------:R-:W-:Y:S05]  /*39c0*/  BRA `(.L_x_1249) ;  /* 0x0000000c00947947 */ /* 0x000fea0003800000 */
.L_x_1247:
[----:B------:R-:W-:-:S06]  /*39d0*/  HADD2.F32 R3, -RZ, R2.H0_H0 ;  /* 0x20000002ff037230 */ /* 0x000fcc0000004100 */
[----:B------:R-:W0:Y:S02]  /*39e0*/  F2I.S64.TRUNC R2, R3 ;  /* 0x0000000300027311 */ /* 0x000e24000020d900 */
[----:B0-----:R0:W-:Y:S01]  /*39f0*/  STG.E.U8 desc[UR36][R16.64], R2 ;  /* 0x0000000210007986 */ /* 0x0011e2000c101124 */
[----:B------:R-:W-:Y:S05]  /*3a00*/  BRA `(.L_x_1249) ;  /* 0x0000000c00847947 */ /* 0x000fea0003800000 */
.L_x_1246:
[----:B------:R-:W-:-:S13]  /*3a10*/  ISETP.NE.AND P0, PT, R0, 0x2, PT ;  /* 0x000000020000780c */ /* 0x000fda0003f05270 */
[----:B------:R-:W-:Y:S05]  /*3a20*/  @!P0 BRA `(.L_x_1250) ;  /* 0x0000000000308947 */ /* 0x000fea0003800000 */
[----:B------:R-:W-:-:S13]  /*3a30*/  ISETP.NE.AND P0, PT, R0, 0x3, PT ;  /* 0x000000030000780c */ /* 0x000fda0003f05270 */
[----:B------:R-:W-:Y:S05]  /*3a40*/  @!P0 BRA `(.L_x_1251) ;  /* 0x0000000000188947 */ /* 0x000fea0003800000 */
[----:B------:R-:W-:-:S13]  /*3a50*/  ISETP.NE.AND P0, PT, R0, 0x4, PT ;  /* 0x000000040000780c */ /* 0x000fda0003f05270 */
[----:B------:R-:W-:Y:S05]  /*3a60*/  @P0 BRA `(.L_x_1248) ;  /* 0x0000000c000c0947 */ /* 0x000fea0003800000 */
[----:B------:R-:W-:-:S06]  /*3a70*/  HADD2.F32 R2, -RZ, R2.H0_H0 ;  /* 0x20000002ff027230 */ /* 0x000fcc0000004100 */
[----:B------:R-:W0:Y:S02]  /*3a80*/  F2I.S64.TRUNC R2, R2 ;  /* 0x0000000200027311 */ /* 0x000e24000020d900 */
[----:B0-----:R0:W-:Y:S01]  /*3a90*/  STG.E.64 desc[UR36][R16.64], R2 ;  /* 0x0000000210007986 */ /* 0x0011e2000c101b24 */
[----:B------:R-:W-:Y:S05]  /*3aa0*/  BRA `(.L_x_1249) ;  /* 0x0000000c005c7947 */ /* 0x000fea0003800000 */
.L_x_1251:
[----:B------:R-:W-:-:S04]  /*3ab0*/  HADD2.F32 R2, -RZ, R2.H0_H0 ;  /* 0x20000002ff027230 */ /* 0x000fc80000004100 */
[----:B------:R-:W0:Y:S02]  /*3ac0*/  F2I.FTZ.TRUNC.NTZ R3, R2 ;  /* 0x0000000200037305 */ /* 0x000e24000021f100 */
[----:B0-----:R0:W-:Y:S01]  /*3ad0*/  STG.E desc[UR36][R16.64], R3 ;  /* 0x0000000310007986 */ /* 0x0011e2000c101924 */
[----:B------:R-:W-:Y:S05]  /*3ae0*/  BRA `(.L_x_1249) ;  /* 0x0000000c004c7947 */ /* 0x000fea0003800000 */
.L_x_1250:
[----:B------:R-:W-:-:S04]  /*3af0*/  HADD2.F32 R2, -RZ, R2.H0_H0 ;  /* 0x20000002ff027230 */ /* 0x000fc80000004100 */
[----:B------:R-:W0:Y:S02]  /*3b00*/  F2I.FTZ.TRUNC.NTZ R3, R2 ;  /* 0x0000000200037305 */ /* 0x000e24000021f100 */
[----:B0-----:R0:W-:Y:S01]  /*3b10*/  STG.E.U16 desc[UR36][R16.64], R3 ;  /* 0x0000000310007986 */ /* 0x0011e2000c101524 */
[----:B------:R-:W-:Y:S05]  /*3b20*/  BRA `(.L_x_1249) ;  /* 0x0000000c003c7947 */ /* 0x000fea0003800000 */
.L_x_1245:
[----:B------:R-:W-:-:S13]  /*3b30*/  ISETP.GT.AND P0, PT, R0, 0x6, PT ;  /* 0x000000060000780c */ /* 0x000fda0003f04270 */
[----:B------:R-:W-:Y:S05]  /*3b40*/  @P0 BRA `(.L_x_1252) ;  /* 0x0000000000240947 */ /* 0x000fea0003800000 */
[----:B------:R-:W-:-:S13]  /*3b50*/  ISETP.NE.AND P0, PT, R0, 0x5, PT ;  /* 0x000000050000780c */ /* 0x000fda0003f05270 */
[----:B------:R-:W-:Y:S05]  /*3b60*/  @!P0 BRA `(.L_x_1253) ;  /* 0x0000000000148947 */ /* 0x000fea0003800000 */
[----:B------:R-:W-:-:S13]  /*3b70*/  ISETP.NE.AND P0, PT, R0, 0x6, PT ;  /* 0x000000060000780c */ /* 0x000fda0003f05270 */
[----:B------:R-:W-:Y:S05]  /*3b80*/  @P0 BRA `(.L_x_1248) ;  /* 0x0000000800c40947 */ /* 0x000fea0003800000 */
[----:B------:R-:W-:-:S05]  /*3b90*/  HADD2.F32 R3, -RZ, R2.H0_H0 ;  /* 0x20000002ff037230 */ /* 0x000fca0000004100 */
[----:B------:R0:W-:Y:S01]  /*3ba0*/  STG.E desc[UR36][R16.64], R3 ;  /* 0x0000000310007986 */ /* 0x0001e2000c101924 */
[----:B------:R-:W-:Y:S05]  /*3bb0*/  BRA `(.L_x_1249) ;  /* 0x0000000c00187947 */ /* 0x000fea0003800000 */
.L_x_1253:
[----:B------:R0:W-:Y:S01]  /*3bc0*/  STG.E.U16 desc[UR36][R16.64], R2 ;  /* 0x0000000210007986 */ /* 0x0001e2000c101524 */
[----:B------:R-:W-:Y:S05]  /*3bd0*/  BRA `(.L_x_1249) ;  /* 0x0000000c00107947 */ /* 0x000fea0003800000 */
.L_x_1252:
[----:B------:R-:W-:-:S13]  /*3be0*/  ISETP.NE.AND P0, PT, R0, 0x7, PT ;  /* 0x000000070000780c */ /* 0x000fda0003f05270 */
[----:B------:R-:W-:Y:S05]  /*3bf0*/  @!P0 BRA `(.L_x_1254) ;  /* 0x0000000000348947 */ /* 0x000fea0003800000 */
[----:B------:R-:W-:-:S13]  /*3c00*/  ISETP.NE.AND P0, PT, R0, 0x8, PT ;  /* 0x000000080000780c */ /* 0x000fda0003f05270 */
[----:B------:R-:W-:Y:S05]  /*3c10*/  @!P0 BRA `(.L_x_1255) ;  /* 0x0000000000188947 */ /* 0x000fea0003800000 */
[----:B------:R-:W-:-:S13]  /*3c20*/  ISETP.NE.AND P0, PT, R0, 0x9, PT ;  /* 0x000000090000780c */ /* 0x000fda0003f05270 */
[----:B------:R-:W-:Y:S05]  /*3c30*/  @P0 BRA `(.L_x_1248) ;  /* 0x0000000800980947 */ /* 0x000fea0003800000 */
[----:B------:R-:W-:Y:S02]  /*3c40*/  HADD2.F32 R2, -RZ, R2.H0_H0 ;  /* 0x20000002ff027230 */ /* 0x000fe40000004100 */
[----:B------:R-:W-:-:S05]  /*3c50*/  IMAD.MOV.U32 R3, RZ, RZ, RZ ;  /* 0x000000ffff037224 */ /* 0x000fca00078e00ff */
[----:B------:R0:W-:Y:S01]  /*3c60*/  STG.E.64 desc[UR36][R16.64], R2 ;  /* 0x0000000210007986 */ /* 0x0001e2000c101b24 */
[----:B------:R-:W-:Y:S05]  /*3c70*/  BRA `(.L_x_1249) ;  /* 0x0000000800e87947 */ /* 0x000fea0003800000 */
.L_x_1255:
[----:B------:R-:W-:-:S05]  /*3c80*/  HADD2.F32 R0, -RZ, R2.H0_H0 ;  /* 0x20000002ff007230 */ /* 0x000fca0000004100 */
[----:B------:R-:W-:-:S04]  /*3c90*/  F2FP.F16.F32.PACK_AB R0, RZ, R0 ;  /* 0x00000000ff00723e */ /* 0x000fc800000000ff */
[----:B------:R-:W-:-:S05]  /*3ca0*/  PRMT R0, R0, 0x5410, RZ ;  /* 0x0000541000007816 */ /* 0x000fca00000000ff */
[----:B------:R0:W-:Y:S01]  /*3cb0*/  STG.E desc[UR36][R16.64], R0 ;  /* 0x0000000010007986 */ /* 0x0001e2000c101924 */
[----:B------:R-:W-:Y:S05]  /*3cc0*/  BRA `(.L_x_1249) ;  /* 0x0000000800d47947 */ /* 0x000fea0003800000 */
.L_x_1254:
[----:B------:R-:W-:-:S05]  /*3cd0*/  HADD2.F32 R2, -RZ, R2.H0_H0 ;  /* 0x20000002ff027230 */ /* 0x000fca0000004100 */
[----:B------:R-:W-:-:S06]  /*3ce0*/  FMUL.FTZ R2, R2, 1 ;  /* 0x3f80000002027820 */ /* 0x000fcc0000410000 */
[----:B------:R-:W0:Y:S02]  /*3cf0*/  F2F.F64.F32 R2, R2 ;  /* 0x0000000200027310 */ /* 0x000e240000201800 */
[----:B0-----:R0:W-:Y:S01]  /*3d00*/  STG.E.64 desc[UR36][R16.64], R2 ;  /* 0x0000000210007986 */ /* 0x0011e2000c101b24 */
[----:B------:R-:W-:Y:S05]  /*3d10*/  BRA `(.L_x_1249) ;  /* 0x0000000800c07947 */ /* 0x000fea0003800000 */
.L_x_1244:
        /* <DEDUP_REMOVED lines=8> */
[----:B------:R-:W-:-:S05]  /*3da0*/  HADD2.F32 R2, -RZ, R2.H0_H0 ;  /* 0x20000002ff027230 */ /* 0x000fca0000004100 */
[----:B------:R-:W-:-:S04]  /*3db0*/  FSETP.NEU.FTZ.AND P0, PT, R2, RZ, PT ;  /* 0x000000ff0200720b */ /* 0x000fc80003f1d000 */
[----:B------:R-:W-:-:S05]  /*3dc0*/  SEL R3, RZ, 0x1, !P0 ;  /* 0x00000001ff037807 */ /* 0x000fca0004000000 */
[----:B------:R4:W-:Y:S01]  /*3dd0*/  STG.E.U8 desc[UR36][R16.64], R3 ;  /* 0x0000000310007986 */ /* 0x0009e2000c101124 */
[----:B------:R-:W-:Y:S05]  /*3de0*/  BRA `(.L_x_1249) ;  /* 0x00000008008c7947 */ /* 0x000fea0003800000 */
.L_x_1258:
[----:B------:R-:W-:Y:S01]  /*3df0*/  HADD2.F32 R2, -RZ, R2.H0_H0 ;  /* 0x20000002ff027230 */ /* 0x000fe20000004100 */
[----:B------:R-:W-:-:S04]  /*3e00*/  CS2R R6, SRZ ;  /* 0x0000000000067805 */ /* 0x000fc8000001ff00 */
[----:B------:R-:W-:-:S04]  /*3e10*/  FMUL.FTZ R2, R2, 1 ;  /* 0x3f80000002027820 */ /* 0x000fc80000410000 */
[----:B------:R-:W0:Y:S02]  /*3e20*/  F2F.F64.F32 R4, R2 ;  /* 0x0000000200047310 */ /* 0x000e240000201800 */
[----:B0-----:R3:W-:Y:S01]  /*3e30*/  STG.E.128 desc[UR36][R16.64], R4 ;  /* 0x0000000410007986 */ /* 0x0017e2000c101d24 */
[----:B------:R-:W-:Y:S05]  /*3e40*/  BRA `(.L_x_1249) ;  /* 0x0000000800747947 */ /* 0x000fea0003800000 */
.L_x_1257:
[----:B------:R-:W-:-:S13]  /*3e50*/  ISETP.NE.AND P0, PT, R0, 0xf, PT ;  /* 0x0000000f0000780c */ /* 0x000fda0003f05270 */
[----:B------:R-:W-:Y:S05]  /*3e60*/  @!P0 BRA `(.L_x_1259) ;  /* 0x0000000000b48947 */ /* 0x000fea0003800000 */
[----:B------:R-:W-:-:S13]  /*3e70*/  ISETP.NE.AND P0, PT, R0, 0x17, PT ;  /* 0x000000170000780c */ /* 0x000fda0003f05270 */
[----:B------:R-:W-:Y:S05]  /*3e80*/  @!P0 BRA `(.L_x_1260) ;  /* 0x0000000000548947 */ /* 0x000fea0003800000 */
[----:B------:R-:W-:-:S13]  /*3e90*/  ISETP.NE.AND P0, PT, R0, 0x18, PT ;  /* 0x000000180000780c */ /* 0x000fda0003f05270 */
[----:B------:R-:W-:Y:S05]  /*3ea0*/  @P0 BRA `(.L_x_1248) ;  /* 0x0000000400fc0947 */ /* 0x000fea0003800000 */
[----:B------:R-:W-:Y:S01]  /*3eb0*/  HADD2.F32 R5, -RZ, R2.H0_H0 ;  /* 0x20000002ff057230 */ /* 0x000fe20000004100 */
        /* <DEDUP_REMOVED lines=14> */
.L_x_1262:
[----:B------:R-:W-:Y:S05]  /*3fa0*/  BSYNC B0 ;  /* 0x0000000000007941 */ /* 0x000fea0003800000 */
.L_x_1261:
[----:B------:R-:W-:-:S05]  /*3fb0*/  LOP3.LUT R3, R0, R3, RZ, 0xfc, !PT ;  /* 0x0000000300037212 */ /* 0x000fca00078efcff */
[----:B------:R0:W-:Y:S01]  /*3fc0*/  STG.E.U8 desc[UR36][R16.64], R3 ;  /* 0x0000000310007986 */ /* 0x0001e2000c101124 */
[----:B------:R-:W-:Y:S05]  /*3fd0*/  BRA `(.L_x_1249) ;  /* 0x0000000800107947 */ /* 0x000fea0003800000 */
.L_x_1260:
[----:B------:R-:W-:Y:S01]  /*3fe0*/  HADD2.F32 R3, -RZ, R2.H0_H0 ;  /* 0x20000002ff037230 */ /* 0x000fe20000004100 */
        /* <DEDUP_REMOVED lines=12> */
.L_x_1264:
[----:B------:R-:W-:Y:S01]  /*40b0*/  IMAD.MOV.U32 R0, RZ, RZ, 0x7f ;  /* 0x0000007fff007424 */ /* 0x000fe200078e00ff */
[----:B------:R-:W-:-:S04]  /*40c0*/  ISETP.GT.U32.AND P0, PT, R2, 0x7f800000, PT ;  /* 0x7f8000000200780c */ /* 0x000fc80003f04070 */
[----:B------:R-:W-:-:S09]  /*40d0*/  SEL R0, R0, 0x7c, P0 ;  /* 0x0000007c00007807 */ /* 0x000fd20000000000 */
.L_x_1265:
[----:B------:R-:W-:Y:S05]  /*40e0*/  BSYNC B0 ;  /* 0x0000000000007941 */ /* 0x000fea0003800000 */
.L_x_1263:
[----:B------:R-:W-:-:S04]  /*40f0*/  LOP3.LUT R2, R3, 0x80000000, RZ, 0xc0, !PT ;  /* 0x8000000003027812 */ /* 0x000fc800078ec0ff */
[----:B------:R-:W-:-:S04]  /*4100*/  SHF.R.U32.HI R3, RZ, 0x18, R2 ;  /* 0x00000018ff037819 */ /* 0x000fc80000011602 */
[----:B------:R-:W-:-:S05]  /*4110*/  LOP3.LUT R3, R0, R3, RZ, 0xfc, !PT ;  /* 0x0000000300037212 */ /* 0x000fca00078efcff */
[----:B------:R1:W-:Y:S01]  /*4120*/  STG.E.U8 desc[UR36][R16.64], R3 ;  /* 0x0000000310007986 */ /* 0x0003e2000c101124 */
[----:B------:R-:W-:Y:S05]  /*4130*/  BRA `(.L_x_1249) ;  /* 0x0000000400b87947 */ /* 0x000fea0003800000 */
.L_x_1259:
[----:B------:R-:W-:-:S05]  /*4140*/  HADD2.F32 R0, -RZ, R2.H0_H0 ;  /* 0x20000002ff007230 */ /* 0x000fca0000004100 */
[----:B------:R-:W-:-:S05]  /*4150*/  F2FP.BF16.F32.PACK_AB R0, RZ, R0 ;  /* 0x00000000ff00723e */ /* 0x000fca00000010ff */
[----:B------:R2:W-:Y:S01]  /*4160*/  STG.E.U16 desc[UR36][R16.64], R0 ;  /* 0x0000000010007986 */ /* 0x0005e2000c101524 */
[----:B------:R-:W-:Y:S05]  /*4170*/  BRA `(.L_x_1249) ;  /* 0x0000000400a87947 */ /* 0x000fea0003800000 */
.L_x_1256:
        /* <DEDUP_REMOVED lines=8> */
[----:B------:R-:W-:-:S06]  /*4200*/  HADD2.F32 R3, -RZ, R2.H0_H0 ;  /* 0x20000002ff037230 */ /* 0x000fcc0000004100 */
[----:B------:R-:W0:Y:S02]  /*4210*/  F2I.FTZ.U32.TRUNC.NTZ R3, R3 ;  /* 0x0000000300037305 */ /* 0x000e24000021f000 */
[----:B0-----:R0:W-:Y:S01]  /*4220*/  STG.E.U16 desc[UR36][R16.64], R3 ;  /* 0x0000000310007986 */ /* 0x0011e2000c101524 */
[----:B------:R-:W-:Y:S05]  /*4230*/  BRA `(.L_x_1249) ;  /* 0x0000000400787947 */ /* 0x000fea0003800000 */
.L_x_1268:
[----:B------:R-:W-:Y:S01]  /*4240*/  HADD2.F32 R3, -RZ, R2.H0_H0 ;  /* 0x20000002ff037230 */ /* 0x000fe20000004100 */
        /* <DEDUP_REMOVED lines=16> */
.L_x_1271:
[----:B------:R-:W-:-:S04]  /*4350*/  LOP3.LUT R2, R3, 0x80000000, RZ, 0xc0, !PT ;  /* 0x8000000003027812 */ /* 0x000fc800078ec0ff */
[----:B------:R-:W-:-:S04]  /*4360*/  SHF.R.U32.HI R3, RZ, 0x18, R2 ;  /* 0x00000018ff037819 */ /* 0x000fc80000011602 */
[----:B------:R-:W-:-:S04]  /*4370*/  LOP3.LUT R0, R0, R3, RZ, 0xfc, !PT ;  /* 0x0000000300007212 */ /* 0x000fc800078efcff */
[----:B------:R-:W-:-:S07]  /*4380*/  PRMT R8, R0, 0x7610, R8 ;  /* 0x0000761000087816 */ /* 0x000fce0000000008 */
.L_x_1270:
[----:B------:R-:W-:Y:S05]  /*4390*/  BSYNC B0 ;  /* 0x0000000000007941 */ /* 0x000fea0003800000 */
.L_x_1269:
[----:B------:R0:W-:Y:S01]  /*43a0*/  STG.E.U8 desc[UR36][R16.64], R8 ;  /* 0x0000000810007986 */ /* 0x0001e2000c101124 */
[----:B------:R-:W-:Y:S05]  /*43b0*/  BRA `(.L_x_1249) ;  /* 0x0000000400187947 */ /* 0x000fea0003800000 */
.L_x_1267:
        /* <DEDUP_REMOVED lines=17> */
.L_x_1274:
[----:B------:R-:W-:-:S04]  /*44d0*/  LOP3.LUT R2, R3, 0x80000000, RZ, 0xc0, !PT ;  /* 0x8000000003027812 */ /* 0x000fc800078ec0ff */
[----:B------:R-:W-:-:S04]  /*44e0*/  SHF.R.U32.HI R3, RZ, 0x18, R2 ;  /* 0x00000018ff037819 */ /* 0x000fc80000011602 */
[----:B------:R-:W-:-:S04]  /*44f0*/  LOP3.LUT R0, R0, R3, RZ, 0xfc, !PT ;  /* 0x0000000300007212 */ /* 0x000fc800078efcff */
[----:B------:R-:W-:-:S07]  /*4500*/  PRMT R8, R0, 0x7610, R8 ;  /* 0x0000761000087816 */ /* 0x000fce0000000008 */
.L_x_1273:
[----:B------:R-:W-:Y:S05]  /*4510*/  BSYNC B0 ;  /* 0x0000000000007941 */ /* 0x000fea0003800000 */
.L_x_1272:
[----:B------:R0:W-:Y:S01]  /*4520*/  STG.E.U8 desc[UR36][R16.64], R8 ;  /* 0x0000000810007986 */ /* 0x0001e2000c101124 */
[----:B------:R-:W-:Y:S05]  /*4530*/  BRA `(.L_x_1249) ;  /* 0x0000000000b87947 */ /* 0x000fea0003800000 */
.L_x_1266:
[----:B------:R-:W-:-:S13]  /*4540*/  ISETP.NE.AND P0, PT, R0, 0x1c, PT ;  /* 0x0000001c0000780c */ /* 0x000fda0003f05270 */
[----:B------:R-:W-:Y:S05]  /*4550*/  @!P0 BRA `(.L_x_1275) ;  /* 0x0000000000a48947 */ /* 0x000fea0003800000 */
[----:B------:R-:W-:-:S13]  /*4560*/  ISETP.NE.AND P0, PT, R0, 0x1d, PT ;  /* 0x0000001d0000780c */ /* 0x000fda0003f05270 */
[----:B------:R-:W-:Y:S05]  /*4570*/  @!P0 BRA `(.L_x_1276) ;  /* 0x00000000008c8947 */ /* 0x000fea0003800000 */
[----:B------:R-:W-:-:S13]  /*4580*/  ISETP.NE.AND P0, PT, R0, 0x2c, PT ;  /* 0x0000002c0000780c */ /* 0x000fda0003f05270 */
[----:B------:R-:W-:Y:S05]  /*4590*/  @P0 BRA `(.L_x_1248) ;  /* 0x0000000000400947 */ /* 0x000fea0003800000 */
[----:B------:R-:W-:-:S05]  /*45a0*/  HADD2.F32 R3, -RZ, R2.H0_H0 ;  /* 0x20000002ff037230 */ /* 0x000fca0000004100 */
        /* <DEDUP_REMOVED lines=15> */
.L_x_1248:
        /* <DEDUP_REMOVED lines=16> */
.L_x_1277:
[----:B------:R-:W-:Y:S05]  /*47a0*/  BRA `(.L_x_1249) ;  /* 0x00000000001c7947 */ /* 0x000fea0003800000 */
.L_x_1276:
[----:B------:R-:W-:-:S06]  /*47b0*/  HADD2.F32 R2, -RZ, R2.H0_H0 ;  /* 0x20000002ff027230 */ /* 0x000fcc0000004100 */
[----:B------:R-:W0:Y:S02]  /*47c0*/  F2I.U64.TRUNC R2, R2 ;  /* 0x0000000200027311 */ /* 0x000e24000020d800 */
[----:B0-----:R0:W-:Y:S01]  /*47d0*/  STG.E.64 desc[UR36][R16.64], R2 ;  /* 0x0000000210007986 */ /* 0x0011e2000c101b24 */
[----:B------:R-:W-:Y:S05]  /*47e0*/  BRA `(.L_x_1249) ;  /* 0x00000000000c7947 */ /* 0x000fea0003800000 */
.L_x_1275:
[----:B------:R-:W-:-:S04]  /*47f0*/  HADD2.F32 R2, -RZ, R2.H0_H0 ;  /* 0x20000002ff027230 */ /* 0x000fc80000004100 */
[----:B------:R-:W0:Y:S02]  /*4800*/  F2I.FTZ.U32.TRUNC.NTZ R3, R2 ;  /* 0x0000000200037305 */ /* 0x000e24000021f000 */
[----:B0-----:R0:W-:Y:S02]  /*4810*/  STG.E desc[UR36][R16.64], R3 ;  /* 0x0000000310007986 */ /* 0x0011e4000c101924 */
.L_x_1249:
[----:B------:R-:W-:-:S04]  /*4820*/  IMAD R18, R18, 0x200, R23 ;  /* 0x0000020012127824 */ /* 0x000fc800078e0217 */
[----:B------:R-:W-:-:S07]  /*4830*/  VIADD R19, R18, 0x80 ;  /* 0x0000008012137836 */ /* 0x000fce0000000000 */
.L_x_1174:
[----:B------:R-:W-:Y:S05]  /*4840*/  BSYNC B6 ;  /* 0x0000000000067941 */ /* 0x000fea0003800000 */
.L_x_1173:
[----:B------:R-:W-:Y:S01]  /*4850*/  ULDC UR4, c[0x0][0x210] ;  /* 0x0000840000047ab9 */ /* 0x000fe20000000800 */
[----:B------:R-:W-:Y:S01]  /*4860*/  BSSY B6, `(.L_x_1278) ;  /* 0x000047b000067945 */ /* 0x000fe20003800000 */
[----:B------:R-:W-:-:S13]  /*4870*/  ISETP.GE.AND P0, PT, R19, UR4, PT ;  /* 0x0000000413007c0c */ /* 0x000fda000bf06270 */
[----:B------:R-:W-:Y:S05]  /*4880*/  @P0 BRA `(.L_x_1279) ;  /* 0x0000004400e00947 */ /* 0x000fea0003800000 */
[----:B---3--:R-:W3:Y:S01]  /*4890*/  LDC R6, c[0x0][0x218] ;  /* 0x00008600ff067b82 */ /* 0x008ee20000000800 */
[----:B------:R-:W-:Y:S02]  /*48a0*/  IMAD.MOV.U32 R18, RZ, RZ, RZ ;  /* 0x000000ffff127224 */ /* 0x000fe400078e00ff */
[----:B0-2---:R-:W-:Y:S02]  /*48b0*/  IMAD.MOV.U32 R0, RZ, RZ, RZ ;  /* 0x000000ffff007224 */ /* 0x005fe400078e00ff */
[----:B-1--4-:R-:W-:Y:S01]  /*48c0*/  IMAD.MOV.U32 R16, RZ, RZ, RZ ;  /* 0x000000ffff107224 */ /* 0x012fe200078e00ff */
        /* <DEDUP_REMOVED lines=350> */
.L_x_1280:
        /* <DEDUP_REMOVED lines=23> */
.L_x_1284:
[----:B------:R-:W2:Y:S02]  /*6020*/  LDG.E.U8 R2, desc[UR36][R2.64] ;  /* 0x0000002402027981 */ /* 0x000ea4000c1e1100 */
[----:B--2---:R-:W-:-:S04]  /*6030*/  I2FP.F32.U32 R0, R2 ;  /* 0x0000000200007245 */ /* 0x004fc80000201000 */
[----:B------:R-:W-:-:S04]  /*6040*/  F2FP.F16.F32.PACK_AB R0, RZ, R0 ;  /* 0x00000000ff00723e */ /* 0x000fc800000000ff */
[----:B------:R-:W-:Y:S01]  /*6050*/  PRMT R22, R0, 0x7610, R22 ;  /* 0x0000761000167816 */ /* 0x000fe20000000016 */
[----:B------:R-:W-:Y:S06]  /*6060*/  BRA `(.L_x_1286) ;  /* 0x0000000c00bc7947 */ /* 0x000fec0003800000 */
.L_x_1283:
        /* <DEDUP_REMOVED lines=11> */
.L_x_1288:
[----:B------:R-:W2:Y:S02]  /*6120*/  LDG.E R2, desc[UR36][R2.64] ;  /* 0x0000002402027981 */ /* 0x000ea4000c1e1900 */
[----:B--2---:R-:W-:-:S04]  /*6130*/  I2FP.F32.S32 R0, R2 ;  /* 0x0000000200007245 */ /* 0x004fc80000201400 */
[----:B------:R-:W-:-:S04]  /*6140*/  F2FP.F16.F32.PACK_AB R0, RZ, R0 ;  /* 0x00000000ff00723e */ /* 0x000fc800000000ff */
[----:B------:R-:W-:Y:S01]  /*6150*/  PRMT R22, R0, 0x7610, R22 ;  /* 0x0000761000167816 */ /* 0x000fe20000000016 */
[----:B------:R-:W-:Y:S06]  /*6160*/  BRA `(.L_x_1286) ;  /* 0x0000000c007c7947 */ /* 0x000fec0003800000 */
.L_x_1287:
[----:B------:R-:W2:Y:S02]  /*6170*/  LDG.E.U16 R2, desc[UR36][R2.64] ;  /* 0x0000002402027981 */ /* 0x000ea4000c1e1500 */
[----:B--2---:R-:W0:Y:S02]  /*6180*/  I2F.S16 R0, R2 ;  /* 0x0000000200007306 */ /* 0x004e240000101400 */
[----:B0-----:R-:W-:-:S04]  /*6190*/  F2FP.F16.F32.PACK_AB R0, RZ, R0 ;  /* 0x00000000ff00723e */ /* 0x001fc800000000ff */
[----:B------:R-:W-:Y:S01]  /*61a0*/  PRMT R22, R0, 0x7610, R22 ;  /* 0x0000761000167816 */ /* 0x000fe20000000016 */
[----:B------:R-:W-:Y:S06]  /*61b0*/  BRA `(.L_x_1286) ;  /* 0x0000000c00687947 */ /* 0x000fec0003800000 */
.L_x_1282:
        /* <DEDUP_REMOVED lines=9> */
.L_x_1290:
[----:B------:R1:W5:Y:S01]  /*6250*/  LDG.E.U16 R22, desc[UR36][R2.64] ;  /* 0x0000002402167981 */ /* 0x000362000c1e1500 */
[----:B------:R-:W-:Y:S05]  /*6260*/  BRA `(.L_x_1286) ;  /* 0x0000000c003c7947 */ /* 0x000fea0003800000 */
.L_x_1289:
        /* <DEDUP_REMOVED lines=9> */
.L_x_1292:
[----:B------:R0:W5:Y:S01]  /*6300*/  LDG.E.U16 R22, desc[UR36][R2.64] ;  /* 0x0000002402167981 */ /* 0x000162000c1e1500 */
[----:B------:R-:W-:Y:S05]  /*6310*/  BRA `(.L_x_1286) ;  /* 0x0000000c00107947 */ /* 0x000fea0003800000 */
.L_x_1291:
        /* <DEDUP_REMOVED lines=9> */
.L_x_1281:
        /* <DEDUP_REMOVED lines=14> */
.L_x_1295:
        /* <DEDUP_REMOVED lines=9> */
.L_x_1294:
        /* <DEDUP_REMOVED lines=28> */
.L_x_1297:
        /* <DEDUP_REMOVED lines=15> */
.L_x_1296:
[----:B------:R-:W2:Y:S02]  /*67d0*/  LDG.E.U16 R0, desc[UR36][R2.64] ;  /* 0x0000002402007981 */ /* 0x000ea4000c1e1500 */
[----:B--2---:R-:W-:-:S05]  /*67e0*/  IMAD.U32 R0, R0, 0x10000, RZ ;  /* 0x0001000000007824 */ /* 0x004fca00078e00ff */
[----:B------:R-:W-:-:S04]  /*67f0*/  F2FP.F16.F32.PACK_AB R0, RZ, R0 ;  /* 0x00000000ff00723e */ /* 0x000fc800000000ff */
[----:B------:R-:W-:Y:S01]  /*6800*/  PRMT R22, R0, 0x7610, R22 ;  /* 0x0000761000167816 */ /* 0x000fe20000000016 */
[----:B------:R-:W-:Y:S06]  /*6810*/  BRA `(.L_x_1286) ;  /* 0x0000000400d07947 */ /* 0x000fec0003800000 */
.L_x_1293:
        /* <DEDUP_REMOVED lines=13> */
.L_x_1300:
        /* <DEDUP_REMOVED lines=21> */
.L_x_1304:
[----:B------:R-:W-:Y:S05]  /*6a40*/  BSYNC B1 ;  /* 0x0000000000017941 */ /* 0x000fea0003800000 */
.L_x_1303:
[----:B------:R-:W-:Y:S01]  /*6a50*/  LEA R3, R0, 0x3b800000, 0x17 ;  /* 0x3b80000000037811 */ /* 0x000fe200078eb8ff */
[----:B------:R-:W-:-:S05]  /*6a60*/  IMAD.SHL.U32 R0, R2, 0x100000, RZ ;  /* 0x0010000002007824 */ /* 0x000fca00078e00ff */
[----:B------:R-:W-:-:S07]  /*6a70*/  LOP3.LUT R0, R3, R0, R4, 0xfe, !PT ;  /* 0x0000000003007212 */ /* 0x000fce00078efe04 */
.L_x_1302:
[----:B------:R-:W-:Y:S05]  /*6a80*/  BSYNC B0 ;  /* 0x0000000000007941 */ /* 0x000fea0003800000 */
.L_x_1301:
[----:B------:R-:W-:-:S04]  /*6a90*/  F2FP.F16.F32.PACK_AB R0, RZ, R0 ;  /* 0x00000000ff00723e */ /* 0x000fc800000000ff */
[----:B------:R-:W-:Y:S01]  /*6aa0*/  PRMT R22, R0, 0x7610, R22 ;  /* 0x0000761000167816 */ /* 0x000fe20000000016 */
[----:B------:R-:W-:Y:S06]  /*6ab0*/  BRA `(.L_x_1286) ;  /* 0x0000000400287947 */ /* 0x000fec0003800000 */
.L_x_1299:
        /* <DEDUP_REMOVED lines=21> */
.L_x_1308:
[----:B------:R-:W-:Y:S05]  /*6c10*/  BSYNC B1 ;  /* 0x0000000000017941 */ /* 0x000fea0003800000 */
.L_x_1307:
[----:B------:R-:W-:Y:S01]  /*6c20*/  LEA R3, R0, 0x37800000, 0x17 ;  /* 0x3780000000037811 */ /* 0x000fe200078eb8ff */
[----:B------:R-:W-:-:S05]  /*6c30*/  IMAD.SHL.U32 R0, R2, 0x200000, RZ ;  /* 0x0020000002007824 */ /* 0x000fca00078e00ff */
[----:B------:R-:W-:-:S07]  /*6c40*/  LOP3.LUT R0, R3, R0, R4, 0xfe, !PT ;  /* 0x0000000003007212 */ /* 0x000fce00078efe04 */
.L_x_1306:
[----:B------:R-:W-:Y:S05]  /*6c50*/  BSYNC B0 ;  /* 0x0000000000007941 */ /* 0x000fea0003800000 */
.L_x_1305:
[----:B------:R-:W-:-:S04]  /*6c60*/  F2FP.F16.F32.PACK_AB R0, RZ, R0 ;  /* 0x00000000ff00723e */ /* 0x000fc800000000ff */
[----:B------:R-:W-:Y:S01]  /*6c70*/  PRMT R22, R0, 0x7610, R22 ;  /* 0x0000761000167816 */ /* 0x000fe20000000016 */
[----:B------:R-:W-:Y:S06]  /*6c80*/  BRA `(.L_x_1286) ;  /* 0x0000000000b47947 */ /* 0x000fec0003800000 */
.L_x_1298:
        /* <DEDUP_REMOVED lines=14> */
.L_x_1312:
[----:B------:R-:W-:Y:S05]  /*6d70*/  BSYNC B0 ;  /* 0x0000000000007941 */ /* 0x000fea0003800000 */
.L_x_1311:
[----:B------:R-:W-:-:S04]  /*6d80*/  F2FP.F16.F32.PACK_AB R0, RZ, R0 ;  /* 0x00000000ff00723e */ /* 0x000fc800000000ff */
[----:B------:R-:W-:Y:S01]  /*6d90*/  PRMT R22, R0, 0x7610, R22 ;  /* 0x0000761000167816 */ /* 0x000fe20000000016 */
[----:B------:R-:W-:Y:S06]  /*6da0*/  BRA `(.L_x_1286) ;  /* 0x00000000006c7947 */ /* 0x000fec0003800000 */
.L_x_1285:
        /* <DEDUP_REMOVED lines=16> */
.L_x_1313:
[----:B------:R-:W-:Y:S01]  /*6eb0*/  PRMT R22, RZ, 0x7610, R22 ;  /* 0x00007610ff167816 */ /* 0x000fe20000000016 */
[----:B------:R-:W-:Y:S06]  /*6ec0*/  BRA `(.L_x_1286) ;  /* 0x0000000000247947 */ /* 0x000fec0003800000 */
.L_x_1310:
[----:B------:R-:W2:Y:S02]  /*6ed0*/  LDG.E.64 R2, desc[UR36][R2.64] ;  /* 0x0000002402027981 */ /* 0x000ea4000c1e1b00 */
[----:B--2---:R-:W0:Y:S02]  /*6ee0*/  I2F.U64 R0, R2 ;  /* 0x0000000200007312 */ /* 0x004e240000301000 */
[----:B0-----:R-:W-:-:S04]  /*6ef0*/  F2FP.F16.F32.PACK_AB R0, RZ, R0 ;  /* 0x00000000ff00723e */ /* 0x001fc800000000ff */
[----:B------:R-:W-:Y:S01]  /*6f00*/  PRMT R22, R0, 0x7610, R22 ;  /* 0x0000761000167816 */ /* 0x000fe20000000016 */
[----:B------:R-:W-:Y:S06]  /*6f10*/  BRA `(.L_x_1286) ;  /* 0x0000000000107947 */ /* 0x000fec0003800000 */
.L_x_1309:
[----:B------:R-:W2:Y:S02]  /*6f20*/  LDG.E R2, desc[UR36][R2.64] ;  /* 0x0000002402027981 */ /* 0x000ea4000c1e1900 */
[----:B--2---:R-:W-:-:S04]  /*6f30*/  I2FP.F32.U32 R0, R2 ;  /* 0x0000000200007245 */ /* 0x004fc80000201000 */
[----:B------:R-:W-:-:S04]  /*6f40*/  F2FP.F16.F32.PACK_AB R0, RZ, R0 ;  /* 0x00000000ff00723e */ /* 0x000fc800000000ff */
[----:B------:R-:W-:-:S07]  /*6f50*/  PRMT R22, R0, 0x7610, R22 ;  /* 0x0000761000167816 */ /* 0x000fce0000000016 */
.L_x_1286:
        /* <DEDUP_REMOVED lines=19> */
.L_x_1317:
[----:B------:R-:W2:Y:S02]  /*7090*/  LDG.E.U8 R2, desc[UR36][R2.64] ;  /* 0x0000002402027981 */ /* 0x000ea4000c1e1100 */
[----:B--2---:R-:W-:-:S04]  /*70a0*/  I2FP.F32.U32 R0, R2 ;  /* 0x0000000200007245 */ /* 0x004fc80000201000 */
[----:B------:R-:W-:Y:S01]  /*70b0*/  F2FP.F16.F32.PACK_AB R0, RZ, R0 ;  /* 0x00000000ff00723e */ /* 0x000fe200000000ff */
[----:B------:R-:W-:Y:S06]  /*70c0*/  BRA `(.L_x_1319) ;  /* 0x0000000c00887947 */ /* 0x000fec0003800000 */
.L_x_1316:
        /* <DEDUP_REMOVED lines=10> */
.L_x_1321:
[----:B------:R-:W2:Y:S02]  /*7170*/  LDG.E R2, desc[UR36][R2.64] ;  /* 0x0000002402027981 */ /* 0x000ea4000c1e1900 */
[----:B--2---:R-:W-:-:S04]  /*7180*/  I2FP.F32.S32 R0, R2 ;  /* 0x0000000200007245 */ /* 0x004fc80000201400 */
[----:B------:R-:W-:Y:S01]  /*7190*/  F2FP.F16.F32.PACK_AB R0, RZ, R0 ;  /* 0x00000000ff00723e */ /* 0x000fe200000000ff */
[----:B------:R-:W-:Y:S06]  /*71a0*/  BRA `(.L_x_1319) ;  /* 0x0000000c00507947 */ /* 0x000fec0003800000 */
.L_x_1320:
[----:B------:R-:W2:Y:S02]  /*71b0*/  LDG.E.U16 R2, desc[UR36][R2.64] ;  /* 0x0000002402027981 */ /* 0x000ea4000c1e1500 */
[----:B--2---:R-:W0:Y:S02]  /*71c0*/  I2F.S16 R0, R2 ;  /* 0x0000000200007306 */ /* 0x004e240000101400 */
[----:B0-----:R-:W-:Y:S01]  /*71d0*/  F2FP.F16.F32.PACK_AB R0, RZ, R0 ;  /* 0x00000000ff00723e */ /* 0x001fe200000000ff */
[----:B------:R-:W-:Y:S06]  /*71e0*/  BRA `(.L_x_1319) ;  /* 0x0000000c00407947 */ /* 0x000fec0003800000 */
.L_x_1315:
        /* <DEDUP_REMOVED lines=9> */
.L_x_1323:
[----:B------:R0:W5:Y:S01]  /*7280*/  LDG.E.U16 R0, desc[UR36][R2.64] ;  /* 0x0000002402007981 */ /* 0x000162000c1e1500 */
[----:B------:R-:W-:Y:S05]  /*7290*/  BRA `(.L_x_1319) ;  /* 0x0000000c00147947 */ /* 0x000fea0003800000 */
.L_x_1322:
        /* <DEDUP_REMOVED lines=9> */
.L_x_1325:
[----:B------:R1:W5:Y:S01]  /*7330*/  LDG.E.U16 R0, desc[UR36][R2.64] ;  /* 0x0000002402007981 */ /* 0x000362000c1e1500 */
[----:B------:R-:W-:Y:S05]  /*7340*/  BRA `(.L_x_1319) ;  /* 0x0000000800e87947 */ /* 0x000fea0003800000 */
.L_x_1324:
        /* <DEDUP_REMOVED lines=8> */
.L_x_1314:
        /* <DEDUP_REMOVED lines=13> */
.L_x_1328:
        /* <DEDUP_REMOVED lines=8> */
.L_x_1327:
        /* <DEDUP_REMOVED lines=28> */
.L_x_1330:
        /* <DEDUP_REMOVED lines=15> */
.L_x_1329:
[----:B------:R-:W2:Y:S02]  /*77d0*/  LDG.E.U16 R0, desc[UR36][R2.64] ;  /* 0x0000002402007981 */ /* 0x000ea4000c1e1500 */
[----:B--2---:R-:W-:-:S05]  /*77e0*/  IMAD.U32 R0, R0, 0x10000, RZ ;  /* 0x0001000000007824 */ /* 0x004fca00078e00ff */
[----:B------:R-:W-:Y:S01]  /*77f0*/  F2FP.F16.F32.PACK_AB R0, RZ, R0 ;  /* 0x00000000ff00723e */ /* 0x000fe200000000ff */
[----:B------:R-:W-:Y:S06]  /*7800*/  BRA `(.L_x_1319) ;  /* 0x0000000400b87947 */ /* 0x000fec0003800000 */
.L_x_1326:
        /* <DEDUP_REMOVED lines=12> */
.L_x_1333:
        /* <DEDUP_REMOVED lines=21> */
.L_x_1337:
[----:B------:R-:W-:Y:S05]  /*7a20*/  BSYNC B1 ;  /* 0x0000000000017941 */ /* 0x000fea0003800000 */
.L_x_1336:
[----:B------:R-:W-:Y:S01]  /*7a30*/  LEA R3, R0, 0x3b800000, 0x17 ;  /* 0x3b80000000037811 */ /* 0x000fe200078eb8ff */
[----:B------:R-:W-:-:S05]  /*7a40*/  IMAD.SHL.U32 R0, R2, 0x100000, RZ ;  /* 0x0010000002007824 */ /* 0x000fca00078e00ff */
[----:B------:R-:W-:-:S07]  /*7a50*/  LOP3.LUT R0, R3, R0, R4, 0xfe, !PT ;  /* 0x0000000003007212 */ /* 0x000fce00078efe04 */
.L_x_1335:
[----:B------:R-:W-:Y:S05]  /*7a60*/  BSYNC B0 ;  /* 0x0000000000007941 */ /* 0x000fea0003800000 */
.L_x_1334:
[----:B------:R-:W-:Y:S01]  /*7a70*/  F2FP.F16.F32.PACK_AB R0, RZ, R0 ;  /* 0x00000000ff00723e */ /* 0x000fe200000000ff */
[----:B------:R-:W-:Y:S06]  /*7a80*/  BRA `(.L_x_1319) ;  /* 0x0000000400187947 */ /* 0x000fec0003800000 */
.L_x_1332:
        /* <DEDUP_REMOVED lines=21> */
.L_x_1341:
[----:B------:R-:W-:Y:S05]  /*7be0*/  BSYNC B1 ;  /* 0x0000000000017941 */ /* 0x000fea0003800000 */
.L_x_1340:
[----:B------:R-:W-:Y:S01]  /*7bf0*/  LEA R3, R0, 0x37800000, 0x17 ;  /* 0x3780000000037811 */ /* 0x000fe200078eb8ff */
[----:B------:R-:W-:-:S05]  /*7c00*/  IMAD.SHL.U32 R0, R2, 0x200000, RZ ;  /* 0x0020000002007824 */ /* 0x000fca00078e00ff */
[----:B------:R-:W-:-:S07]  /*7c10*/  LOP3.LUT R0, R3, R0, R4, 0xfe, !PT ;  /* 0x0000000003007212 */ /* 0x000fce00078efe04 */
.L_x_1339:
[----:B------:R-:W-:Y:S05]  /*7c20*/  BSYNC B0 ;  /* 0x0000000000007941 */ /* 0x000fea0003800000 */
.L_x_1338:
[----:B------:R-:W-:Y:S01]  /*7c30*/  F2FP.F16.F32.PACK_AB R0, RZ, R0 ;  /* 0x00000000ff00723e */ /* 0x000fe200000000ff */
[----:B------:R-:W-:Y:S06]  /*7c40*/  BRA `(.L_x_1319) ;  /* 0x0000000000a87947 */ /* 0x000fec0003800000 */
.L_x_1331:
        /* <DEDUP_REMOVED lines=14> */
.L_x_1345:
[----:B------:R-:W-:Y:S05]  /*7d30*/  BSYNC B0 ;  /* 0x0000000000007941 */ /* 0x000fea0003800000 */
.L_x_1344:
[----:B------:R-:W-:Y:S01]  /*7d40*/  F2FP.F16.F32.PACK_AB R0, RZ, R0 ;  /* 0x00000000ff00723e */ /* 0x000fe200000000ff */
[----:B------:R-:W-:Y:S06]  /*7d50*/  BRA `(.L_x_1319) ;  /* 0x0000000000647947 */ /* 0x000fec0003800000 */
.L_x_1318:
        /* <DEDUP_REMOVED lines=16> */
.L_x_1346:
[----:B------:R-:W-:Y:S01]  /*7e60*/  PRMT R0, RZ, 0x7610, R0 ;  /* 0x00007610ff007816 */ /* 0x000fe20000000000 */
[----:B------:R-:W-:Y:S06]  /*7e70*/  BRA `(.L_x_1319) ;  /* 0x00000000001c7947 */ /* 0x000fec0003800000 */
.L_x_1343:
[----:B------:R-:W2:Y:S02]  /*7e80*/  LDG.E.64 R2, desc[UR36][R2.64] ;  /* 0x0000002402027981 */ /* 0x000ea4000c1e1b00 */
[----:B--2---:R-:W0:Y:S02]  /*7e90*/  I2F.U64 R0, R2 ;  /* 0x0000000200007312 */ /* 0x004e240000301000 */
[----:B0-----:R-:W-:Y:S01]  /*7ea0*/  F2FP.F16.F32.PACK_AB R0, RZ, R0 ;  /* 0x00000000ff00723e */ /* 0x001fe200000000ff */
[----:B------:R-:W-:Y:S06]  /*7eb0*/  BRA `(.L_x_1319) ;  /* 0x00000000000c7947 */ /* 0x000fec0003800000 */
.L_x_1342:
[----:B------:R-:W2:Y:S02]  /*7ec0*/  LDG.E R2, desc[UR36][R2.64] ;  /* 0x0000002402027981 */ /* 0x000ea4000c1e1900 */
[----:B--2---:R-:W-:-:S04]  /*7ed0*/  I2FP.F32.U32 R0, R2 ;  /* 0x0000000200007245 */ /* 0x004fc80000201000 */
[----:B------:R-:W-:-:S07]  /*7ee0*/  F2FP.F16.F32.PACK_AB R0, RZ, R0 ;  /* 0x00000000ff00723e */ /* 0x000fce00000000ff */
.L_x_1319:
[----:B------:R-:W-:Y:S01]  /*7ef0*/  ULDC.U8 UR4, c[0x0][0x49c] ;  /* 0x0001270000047ab9 */ /* 0x000fe20000000000 */
[----:B-----5:R-:W-:Y:S01]  /*7f00*/  HADD2.F32 R22, -RZ, R22.H0_H0 ;  /* 0x20000016ff167230 */ /* 0x020fe20000004100 */
[----:B------:R-:W-:Y:S01]  /*7f10*/  ISETP.NE.AND P0, PT, RZ, UR4, PT ;  /* 0x00000004ff007c0c */ /* 0x000fe2000bf05270 */
[----:B01----:R-:W-:-:S12]  /*7f20*/  HADD2.F32 R3, -RZ, R0.H0_H0 ;  /* 0x20000000ff037230 */ /* 0x003fd80000004100 */
        /* <DEDUP_REMOVED lines=9> */
[----:B------:R-:W-:Y:S02]  /*7fc0*/  @P0 F2FP.F16.F32.PACK_AB R2, RZ, R2 ;  /* 0x00000002ff02023e */ /* 0x000fe400000000ff */
[----:B------:R-:W-:Y:S01]  /*7fd0*/  @!P0 F2FP.F16.F32.PACK_AB R2, RZ, R0 ;  /* 0x00000000ff02823e */ /* 0x000fe200000000ff */
[----:B------:R-:W-:Y:S06]  /*7fe0*/  BRA `(.L_x_1348) ;  /* 0x0000000000307947 */ /* 0x000fec0003800000 */
.L_x_1347:
        /* <DEDUP_REMOVED lines=11> */
[----:B------:R-:W-:-:S07]  /*80a0*/  F2FP.F16.F32.PACK_AB R2, RZ, R2 ;  /* 0x00000002ff02723e */ /* 0x000fce00000000ff */
.L_x_1348:
        /* <DEDUP_REMOVED lines=16> */
.L_x_1352:
[----:B------:R-:W-:-:S06]  /*81b0*/  HADD2.F32 R3, -RZ, R2.H0_H0 ;  /* 0x20000002ff037230 */ /* 0x000fcc0000004100 */
[----:B------:R-:W0:Y:S02]  /*81c0*/  F2I.S64.TRUNC R2, R3 ;  /* 0x0000000300027311 */ /* 0x000e24000020d900 */
[----:B0-----:R0:W-:Y:S01]  /*81d0*/  STG.E.U8 desc[UR36][R16.64], R2 ;  /* 0x0000000210007986 */ /* 0x0011e2000c101124 */
[----:B------:R-:W-:Y:S05]  /*81e0*/  BRA `(.L_x_1354) ;  /* 0x0000000c00847947 */ /* 0x000fea0003800000 */
.L_x_1351:
        /* <DEDUP_REMOVED lines=10> */
.L_x_1356:
[----:B------:R-:W-:-:S04]  /*8290*/  HADD2.F32 R2, -RZ, R2.H0_H0 ;  /* 0x20000002ff027230 */ /* 0x000fc80000004100 */
[----:B------:R-:W0:Y:S02]  /*82a0*/  F2I.FTZ.TRUNC.NTZ R3, R2 ;  /* 0x0000000200037305 */ /* 0x000e24000021f100 */
[----:B0-----:R0:W-:Y:S01]  /*82b0*/  STG.E desc[UR36][R16.64], R3 ;  /* 0x0000000310007986 */ /* 0x0011e2000c101924 */
[----:B------:R-:W-:Y:S05]  /*82c0*/  BRA `(.L_x_1354) ;  /* 0x0000000c004c7947 */ /* 0x000fea0003800000 */
.L_x_1355:
[----:B------:R-:W-:-:S04]  /*82d0*/  HADD2.F32 R2, -RZ, R2.H0_H0 ;  /* 0x20000002ff027230 */ /* 0x000fc80000004100 */
[----:B------:R-:W0:Y:S02]  /*82e0*/  F2I.FTZ.TRUNC.NTZ R3, R2 ;  /* 0x0000000200037305 */ /* 0x000e24000021f100 */
[----:B0-----:R0:W-:Y:S01]  /*82f0*/  STG.E.U16 desc[UR36][R16.64], R3 ;  /* 0x0000000310007986 */ /* 0x0011e2000c101524 */
[----:B------:R-:W-:Y:S05]  /*8300*/  BRA `(.L_x_1354) ;  /* 0x0000000c003c7947 */ /* 0x000fea0003800000 */
.L_x_1350:
        /* <DEDUP_REMOVED lines=9> */
.L_x_1358:
[----:B------:R0:W-:Y:S01]  /*83a0*/  STG.E.U16 desc[UR36][R16.64], R2 ;  /* 0x0000000210007986 */ /* 0x0001e2000c101524 */
[----:B------:R-:W-:Y:S05]  /*83b0*/  BRA `(.L_x_1354) ;  /* 0x0000000c00107947 */ /* 0x000fea0003800000 */
.L_x_1357:
        /* <DEDUP_REMOVED lines=10> */
.L_x_1360:
[----:B------:R-:W-:-:S05]  /*8460*/  HADD2.F32 R0, -RZ, R2.H0_H0 ;  /* 0x20000002ff007230 */ /* 0x000fca0000004100 */
[----:B------:R-:W-:-:S04]  /*8470*/  F2FP.F16.F32.PACK_AB R0, RZ, R0 ;  /* 0x00000000ff00723e */ /* 0x000fc800000000ff */
[----:B------:R-:W-:-:S05]  /*8480*/  PRMT R0, R0, 0x5410, RZ ;  /* 0x0000541000007816 */ /* 0x000fca00000000ff */
[----:B------:R0:W-:Y:S01]  /*8490*/  STG.E desc[UR36][R16.64], R0 ;  /* 0x0000000010007986 */ /* 0x0001e2000c101924 */
[----:B------:R-:W-:Y:S05]  /*84a0*/  BRA `(.L_x_1354) ;  /* 0x0000000800d47947 */ /* 0x000fea0003800000 */
.L_x_1359:
[----:B------:R-:W-:-:S05]  /*84b0*/  HADD2.F32 R2, -RZ, R2.H0_H0 ;  /* 0x20000002ff027230 */ /* 0x000fca0000004100 */
[----:B------:R-:W-:-:S06]  /*84c0*/  FMUL.FTZ R2, R2, 1 ;  /* 0x3f80000002027820 */ /* 0x000fcc0000410000 */
[----:B------:R-:W0:Y:S02]  /*84d0*/  F2F.F64.F32 R2, R2 ;  /* 0x0000000200027310 */ /* 0x000e240000201800 */
[----:B0-----:R0:W-:Y:S01]  /*84e0*/  STG.E.64 desc[UR36][R16.64], R2 ;  /* 0x0000000210007986 */ /* 0x0011e2000c101b24 */
[----:B------:R-:W-:Y:S05]  /*84f0*/  BRA `(.L_x_1354) ;  /* 0x0000000800c07947 */ /* 0x000fea0003800000 */
.L_x_1349:
        /* <DEDUP_REMOVED lines=13> */
.L_x_1363:
[----:B------:R-:W-:Y:S01]  /*85d0*/  HADD2.F32 R2, -RZ, R2.H0_H0 ;  /* 0x20000002ff027230 */ /* 0x000fe20000004100 */
[----:B------:R-:W-:-:S04]  /*85e0*/  CS2R R6, SRZ ;  /* 0x0000000000067805 */ /* 0x000fc8000001ff00 */
[----:B------:R-:W-:-:S04]  /*85f0*/  FMUL.FTZ R2, R2, 1 ;  /* 0x3f80000002027820 */ /* 0x000fc80000410000 */
[----:B------:R-:W0:Y:S02]  /*8600*/  F2F.F64.F32 R4, R2 ;  /* 0x0000000200047310 */ /* 0x000e240000201800 */
[----:B0-----:R0:W-:Y:S01]  /*8610*/  STG.E.128 desc[UR36][R16.64], R4 ;  /* 0x0000000410007986 */ /* 0x0011e2000c101d24 */
[----:B------:R-:W-:Y:S05]  /*8620*/  BRA `(.L_x_1354) ;  /* 0x0000000800747947 */ /* 0x000fea0003800000 */
.L_x_1362:
        /* <DEDUP_REMOVED lines=21> */
.L_x_1367:
[----:B------:R-:W-:Y:S05]  /*8780*/  BSYNC B0 ;  /* 0x0000000000007941 */ /* 0x000fea0003800000 */
.L_x_1366:
[----:B------:R-:W-:-:S05]  /*8790*/  LOP3.LUT R3, R0, R3, RZ, 0xfc, !PT ;  /* 0x0000000300037212 */ /* 0x000fca00078efcff */
[----:B------:R0:W-:Y:S01]  /*87a0*/  STG.E.U8 desc[UR36][R16.64], R3 ;  /* 0x0000000310007986 */ /* 0x0001e2000c101124 */
[----:B------:R-:W-:Y:S05]  /*87b0*/  BRA `(.L_x_1354) ;  /* 0x0000000800107947 */ /* 0x000fea0003800000 */
.L_x_1365:
        /* <DEDUP_REMOVED lines=13> */
.L_x_1369:
[----:B------:R-:W-:Y:S01]  /*8890*/  IMAD.MOV.U32 R0, RZ, RZ, 0x7f ;  /* 0x0000007fff007424 */ /* 0x000fe200078e00ff */
[----:B------:R-:W-:-:S04]  /*88a0*/  ISETP.GT.U32.AND P0, PT, R2, 0x7f800000, PT ;  /* 0x7f8000000200780c */ /* 0x000fc80003f04070 */
[----:B------:R-:W-:-:S09]  /*88b0*/  SEL R0, R0, 0x7c, P0 ;  /* 0x0000007c00007807 */ /* 0x000fd20000000000 */
.L_x_1370:
[----:B------:R-:W-:Y:S05]  /*88c0*/  BSYNC B0 ;  /* 0x0000000000007941 */ /* 0x000fea0003800000 */
.L_x_1368:
[----:B------:R-:W-:-:S04]  /*88d0*/  LOP3.LUT R2, R3, 0x80000000, RZ, 0xc0, !PT ;  /* 0x8000000003027812 */ /* 0x000fc800078ec0ff */
[----:B------:R-:W-:-:S04]  /*88e0*/  SHF.R.U32.HI R3, RZ, 0x18, R2 ;  /* 0x00000018ff037819 */ /* 0x000fc80000011602 */
[----:B------:R-:W-:-:S05]  /*88f0*/  LOP3.LUT R3, R0, R3, RZ, 0xfc, !PT ;  /* 0x0000000300037212 */ /* 0x000fca00078efcff */
[----:B------:R0:W-:Y:S01]  /*8900*/  STG.E.U8 desc[UR36][R16.64], R3 ;  /* 0x0000000310007986 */ /* 0x0001e2000c101124 */
[----:B------:R-:W-:Y:S05]  /*8910*/  BRA `(.L_x_1354) ;  /* 0x0000000400b87947 */ /* 0x000fea0003800000 */
.L_x_1364:
[----:B------:R-:W-:-:S05]  /*8920*/  HADD2.F32 R0, -RZ, R2.H0_H0 ;  /* 0x20000002ff007230 */ /* 0x000fca0000004100 */
[----:B------:R-:W-:-:S05]  /*8930*/  F2FP.BF16.F32.PACK_AB R0, RZ, R0 ;  /* 0x00000000ff00723e */ /* 0x000fca00000010ff */
[----:B------:R0:W-:Y:S01]  /*8940*/  STG.E.U16 desc[UR36][R16.64], R0 ;  /* 0x0000000010007986 */ /* 0x0001e2000c101524 */
[----:B------:R-:W-:Y:S05]  /*8950*/  BRA `(.L_x_1354) ;  /* 0x0000000400a87947 */ /* 0x000fea0003800000 */
.L_x_1361:
        /* <DEDUP_REMOVED lines=12> */
.L_x_1373:
        /* <DEDUP_REMOVED lines=17> */
.L_x_1376:
[----:B------:R-:W-:-:S04]  /*8b30*/  LOP3.LUT R2, R3, 0x80000000, RZ, 0xc0, !PT ;  /* 0x8000000003027812 */ /* 0x000fc800078ec0ff */
[----:B------:R-:W-:-:S04]  /*8b40*/  SHF.R.U32.HI R3, RZ, 0x18, R2 ;  /* 0x00000018ff037819 */ /* 0x000fc80000011602 */
[----:B------:R-:W-:-:S04]  /*8b50*/  LOP3.LUT R0, R0, R3, RZ, 0xfc, !PT ;  /* 0x0000000300007212 */ /* 0x000fc800078efcff */
[----:B------:R-:W-:-:S07]  /*8b60*/  PRMT R8, R0, 0x7610, R8 ;  /* 0x0000761000087816 */ /* 0x000fce0000000008 */
.L_x_1375:
[----:B------:R-:W-:Y:S05]  /*8b70*/  BSYNC B0 ;  /* 0x0000000000007941 */ /* 0x000fea0003800000 */
.L_x_1374:
[----:B------:R3:W-:Y:S01]  /*8b80*/  STG.E.U8 desc[UR36][R16.64], R8 ;  /* 0x0000000810007986 */ /* 0x0007e2000c101124 */
[----:B------:R-:W-:Y:S05]  /*8b90*/  BRA `(.L_x_1354) ;  /* 0x0000000400187947 */ /* 0x000fea0003800000 */
.L_x_1372:
        /* <DEDUP_REMOVED lines=17> */
.L_x_1379:
[----:B------:R-:W-:-:S04]  /*8cb0*/  LOP3.LUT R2, R3, 0x80000000, RZ, 0xc0, !PT ;  /* 0x8000000003027812 */ /* 0x000fc800078ec0ff */
[----:B------:R-:W-:-:S04]  /*8cc0*/  SHF.R.U32.HI R3, RZ, 0x18, R2 ;  /* 0x00000018ff037819 */ /* 0x000fc80000011602 */
[----:B------:R-:W-:-:S04]  /*8cd0*/  LOP3.LUT R0, R0, R3, RZ, 0xfc, !PT ;  /* 0x0000000300007212 */ /* 0x000fc800078efcff */
[----:B------:R-:W-:-:S07]  /*8ce0*/  PRMT R8, R0, 0x7610, R8 ;  /* 0x0000761000087816 */ /* 0x000fce0000000008 */
.L_x_1378:
[----:B------:R-:W-:Y:S05]  /*8cf0*/  BSYNC B0 ;  /* 0x0000000000007941 */ /* 0x000fea0003800000 */
.L_x_1377:
[----:B------:R0:W-:Y:S01]  /*8d00*/  STG.E.U8 desc[UR36][R16.64], R8 ;  /* 0x0000000810007986 */ /* 0x0001e2000c101124 */
[----:B------:R-:W-:Y:S05]  /*8d10*/  BRA `(.L_x_1354) ;  /* 0x0000000000b87947 */ /* 0x000fea0003800000 */
.L_x_1371:
        /* <DEDUP_REMOVED lines=22> */
.L_x_1353:
        /* <DEDUP_REMOVED lines=16> */
.L_x_1382:
[----:B------:R-:W-:Y:S05]  /*8f80*/  BRA `(.L_x_1354) ;  /* 0x00000000001c7947 */ /* 0x000fea0003800000 */
.L_x_1381:
[----:B------:R-:W-:-:S06]  /*8f90*/  HADD2.F32 R2, -RZ, R2.H0_H0 ;  /* 0x20000002ff027230 */ /* 0x000fcc0000004100 */
[----:B------:R-:W0:Y:S02]  /*8fa0*/  F2I.U64.TRUNC R2, R2 ;  /* 0x0000000200027311 */ /* 0x000e24000020d800 */
[----:B0-----:R2:W-:Y:S01]  /*8fb0*/  STG.E.64 desc[UR36][R16.64], R2 ;  /* 0x0000000210007986 */ /* 0x0015e2000c101b24 */
[----:B------:R-:W-:Y:S05]  /*8fc0*/  BRA `(.L_x_1354) ;  /* 0x00000000000c7947 */ /* 0x000fea0003800000 */
.L_x_1380:
[----:B------:R-:W-:-:S04]  /*8fd0*/  HADD2.F32 R2, -RZ, R2.H0_H0 ;  /* 0x20000002ff027230 */ /* 0x000fc80000004100 */
[----:B------:R-:W0:Y:S02]  /*8fe0*/  F2I.FTZ.U32.TRUNC.NTZ R3, R2 ;  /* 0x0000000200037305 */ /* 0x000e24000021f000 */
[----:B0-----:R0:W-:Y:S02]  /*8ff0*/  STG.E desc[UR36][R16.64], R3 ;  /* 0x0000000310007986 */ /* 0x0011e4000c101924 */
.L_x_1354:
[----:B------:R-:W-:-:S07]  /*9000*/  VIADD R19, R19, 0x80 ;  /* 0x0000008013137836 */ /* 0x000fce0000000000 */
.L_x_1279:
[----:B------:R-:W-:Y:S05]  /*9010*/  BSYNC B6 ;  /* 0x0000000000067941 */ /* 0x000fea0003800000 */
.L_x_1278:
[----:B------:R-:W-:Y:S01]  /*9020*/  ULDC UR4, c[0x0][0x210] ;  /* 0x0000840000047ab9 */ /* 0x000fe20000000800 */
[----:B------:R-:W-:Y:S01]  /*9030*/  BSSY B6, `(.L_x_1383) ;  /* 0x000047b000067945 */ /* 0x000fe20003800000 */
[----:B------:R-:W-:-:S13]  /*9040*/  ISETP.GE.AND P0, PT, R19, UR4, PT ;  /* 0x0000000413007c0c */ /* 0x000fda000bf06270 */
[----:B------:R-:W-:Y:S05]  /*9050*/  @P0 BRA `(.L_x_1384) ;  /* 0x0000004400e00947 */ /* 0x000fea0003800000 */
[----:B0--3--:R-:W0:Y:S01]  /*9060*/  LDC R6, c[0x0][0x218] ;  /* 0x00008600ff067b82 */ /* 0x009e220000000800 */
[----:B------:R-:W-:Y:S02]  /*9070*/  IMAD.MOV.U32 R18, RZ, RZ, RZ ;  /* 0x000000ffff127224 */ /* 0x000fe400078e00ff */
[----:B--2---:R-:W-:Y:S02]  /*9080*/  IMAD.MOV.U32 R0, RZ, RZ, RZ ;  /* 0x000000ffff007224 */ /* 0x004fe400078e00ff */
[----:B-1--4-:R-:W-:Y:S01]  /*9090*/  IMAD.MOV.U32 R16, RZ, RZ, RZ ;  /* 0x000000ffff107224 */ /* 0x012fe200078e00ff */
        /* <DEDUP_REMOVED lines=350> */
.L_x_1385:
        /* <DEDUP_REMOVED lines=23> */
.L_x_1389:
[----:B------:R-:W2:Y:S02]  /*a7f0*/  LDG.E.U8 R2, desc[UR36][R2.64] ;  /* 0x0000002402027981 */ /* 0x000ea4000c1e1100 */
[----:B--2---:R-:W-:-:S04]  /*a800*/  I2FP.F32.U32 R0, R2 ;  /* 0x0000000200007245 */ /* 0x004fc80000201000 */
[----:B------:R-:W-:-:S04]  /*a810*/  F2FP.F16.F32.PACK_AB R0, RZ, R0 ;  /* 0x00000000ff00723e */ /* 0x000fc800000000ff */
[----:B------:R-:W-:Y:S01]  /*a820*/  PRMT R22, R0, 0x7610, R22 ;  /* 0x0000761000167816 */ /* 0x000fe20000000016 */
[----:B------:R-:W-:Y:S06]  /*a830*/  BRA `(.L_x_1391) ;  /* 0x0000000c00bc7947 */ /* 0x000fec0003800000 */
.L_x_1388:
        /* <DEDUP_REMOVED lines=11> */
.L_x_1393:
[----:B------:R-:W2:Y:S02]  /*a8f0*/  LDG.E R2, desc[UR36][R2.64] ;  /* 0x0000002402027981 */ /* 0x000ea4000c1e1900 */
[----:B--2---:R-:W-:-:S04]  /*a900*/  I2FP.F32.S32 R0, R2 ;  /* 0x0000000200007245 */ /* 0x004fc80000201400 */
[----:B------:R-:W-:-:S04]  /*a910*/  F2FP.F16.F32.PACK_AB R0, RZ, R0 ;  /* 0x00000000ff00723e */ /* 0x000fc800000000ff */
[----:B------:R-:W-:Y:S01]  /*a920*/  PRMT R22, R0, 0x7610, R22 ;  /* 0x0000761000167816 */ /* 0x000fe20000000016 */
[----:B------:R-:W-:Y:S06]  /*a930*/  BRA `(.L_x_1391) ;  /* 0x0000000c007c7947 */ /* 0x000fec0003800000 */
.L_x_1392:
[----:B------:R-:W2:Y:S02]  /*a940*/  LDG.E.U16 R2, desc[UR36][R2.64] ;  /* 0x0000002402027981 */ /* 0x000ea4000c1e1500 */
[----:B--2---:R-:W0:Y:S02]  /*a950*/  I2F.S16 R0, R2 ;  /* 0x0000000200007306 */ /* 0x004e240000101400 */
[----:B0-----:R-:W-:-:S04]  /*a960*/  F2FP.F16.F32.PACK_AB R0, RZ, R0 ;  /* 0x00000000ff00723e */ /* 0x001fc800000000ff */
[----:B------:R-:W-:Y:S01]  /*a970*/  PRMT R22, R0, 0x7610, R22 ;  /* 0x0000761000167816 */ /* 0x000fe20000000016 */
[----:B------:R-:W-:Y:S06]  /*a980*/  BRA `(.L_x_1391) ;  /* 0x0000000c00687947 */ /* 0x000fec0003800000 */
.L_x_1387:
        /* <DEDUP_REMOVED lines=9> */
.L_x_1395:
[----:B------:R0:W5:Y:S01]  /*aa20*/  LDG.E.U16 R22, desc[UR36][R2.64] ;  /* 0x0000002402167981 */ /* 0x000162000c1e1500 */
[----:B------:R-:W-:Y:S05]  /*aa30*/  BRA `(.L_x_1391) ;  /* 0x0000000c003c7947 */ /* 0x000fea0003800000 */
.L_x_1394:
        /* <DEDUP_REMOVED lines=9> */
.L_x_1397:
[----:B------:R1:W5:Y:S01]  /*aad0*/  LDG.E.U16 R22, desc[UR36][R2.64] ;  /* 0x0000002402167981 */ /* 0x000362000c1e1500 */
[----:B------:R-:W-:Y:S05]  /*aae0*/  BRA `(.L_x_1391) ;  /* 0x0000000c00107947 */ /* 0x000fea0003800000 */
.L_x_1396:
        /* <DEDUP_REMOVED lines=9> */
.L_x_1386:
        /* <DEDUP_REMOVED lines=14> */
.L_x_1400:
        /* <DEDUP_REMOVED lines=9> */
.L_x_1399:
        /* <DEDUP_REMOVED lines=28> */
.L_x_1402:
        /* <DEDUP_REMOVED lines=15> */
.L_x_1401:
[----:B------:R-:W2:Y:S02]  /*afa0*/  LDG.E.U16 R0, desc[UR36][R2.64] ;  /* 0x0000002402007981 */ /* 0x000ea4000c1e1500 */
[----:B--2---:R-:W-:-:S05]  /*afb0*/  IMAD.U32 R0, R0, 0x10000, RZ ;  /* 0x0001000000007824 */ /* 0x004fca00078e00ff */
[----:B------:R-:W-:-:S04]  /*afc0*/  F2FP.F16.F32.PACK_AB R0, RZ, R0 ;  /* 0x00000000ff00723e */ /* 0x000fc800000000ff */
[----:B------:R-:W-:Y:S01]  /*afd0*/  PRMT R22, R0, 0x7610, R22 ;  /* 0x0000761000167816 */ /* 0x000fe20000000016 */
[----:B------:R-:W-:Y:S06]  /*afe0*/  BRA `(.L_x_1391) ;  /* 0x0000000400d07947 */ /* 0x000fec0003800000 */
.L_x_1398:
        /* <DEDUP_REMOVED lines=13> */
.L_x_1405:
        /* <DEDUP_REMOVED lines=21> */
.L_x_1409:
[----:B------:R-:W-:Y:S05]  /*b210*/  BSYNC B1 ;  /* 0x0000000000017941 */ /* 0x000fea0003800000 */
.L_x_1408:
[----:B------:R-:W-:Y:S01]  /*b220*/  LEA R3, R0, 0x3b800000, 0x17 ;  /* 0x3b80000000037811 */ /* 0x000fe200078eb8ff */
[----:B------:R-:W-:-:S05]  /*b230*/  IMAD.SHL.U32 R0, R2, 0x100000, RZ ;  /* 0x0010000002007824 */ /* 0x000fca00078e00ff */
[----:B------:R-:W-:-:S07]  /*b240*/  LOP3.LUT R0, R3, R0, R4, 0xfe, !PT ;  /* 0x0000000003007212 */ /* 0x000fce00078efe04 */
.L_x_1407:
[----:B------:R-:W-:Y:S05]  /*b250*/  BSYNC B0 ;  /* 0x0000000000007941 */ /* 0x000fea0003800000 */
.L_x_1406:
[----:B------:R-:W-:-:S04]  /*b260*/  F2FP.F16.F32.PACK_AB R0, RZ, R0 ;  /* 0x00000000ff00723e */ /* 0x000fc800000000ff */
[----:B------:R-:W-:Y:S01]  /*b270*/  PRMT R22, R0, 0x7610, R22 ;  /* 0x0000761000167816 */ /* 0x000fe20000000016 */
[----:B------:R-:W-:Y:S06]  /*b280*/  BRA `(.L_x_1391) ;  /* 0x0000000400287947 */ /* 0x000fec0003800000 */
.L_x_1404:
        /* <DEDUP_REMOVED lines=21> */
.L_x_1413:
[----:B------:R-:W-:Y:S05]  /*b3e0*/  BSYNC B1 ;  /* 0x0000000000017941 */ /* 0x000fea0003800000 */
.L_x_1412:
[----:B------:R-:W-:Y:S01]  /*b3f0*/  LEA R3, R0, 0x37800000, 0x17 ;  /* 0x3780000000037811 */ /* 0x000fe200078eb8ff */
[----:B------:R-:W-:-:S05]  /*b400*/  IMAD.SHL.U32 R0, R2, 0x200000, RZ ;  /* 0x0020000002007824 */ /* 0x000fca00078e00ff */
[----:B------:R-:W-:-:S07]  /*b410*/  LOP3.LUT R0, R3, R0, R4, 0xfe, !PT ;  /* 0x0000000003007212 */ /* 0x000fce00078efe04 */
.L_x_1411:
[----:B------:R-:W-:Y:S05]  /*b420*/  BSYNC B0 ;  /* 0x0000000000007941 */ /* 0x000fea0003800000 */
.L_x_1410:
[----:B------:R-:W-:-:S04]  /*b430*/  F2FP.F16.F32.PACK_AB R0, RZ, R0 ;  /* 0x00000000ff00723e */ /* 0x000fc800000000ff */
[----:B------:R-:W-:Y:S01]  /*b440*/  PRMT R22, R0, 0x7610, R22 ;  /* 0x0000761000167816 */ /* 0x000fe20000000016 */
[----:B------:R-:W-:Y:S06]  /*b450*/  BRA `(.L_x_1391) ;  /* 0x0000000000b47947 */ /* 0x000fec0003800000 */
.L_x_1403:
        /* <DEDUP_REMOVED lines=14> */
.L_x_1417:
[----:B------:R-:W-:Y:S05]  /*b540*/  BSYNC B0 ;  /* 0x0000000000007941 */ /* 0x000fea0003800000 */
.L_x_1416:
[----:B------:R-:W-:-:S04]  /*b550*/  F2FP.F16.F32.PACK_AB R0, RZ, R0 ;  /* 0x00000000ff00723e */ /* 0x000fc800000000ff */
[----:B------:R-:W-:Y:S01]  /*b560*/  PRMT R22, R0, 0x7610, R22 ;  /* 0x0000761000167816 */ /* 0x000fe20000000016 */
[----:B------:R-:W-:Y:S06]  /*b570*/  BRA `(.L_x_1391) ;  /* 0x00000000006c7947 */ /* 0x000fec0003800000 */
.L_x_1390:
        /* <DEDUP_REMOVED lines=16> */
.L_x_1418:
[----:B------:R-:W-:Y:S01]  /*b680*/  PRMT R22, RZ, 0x7610, R22 ;  /* 0x00007610ff167816 */ /* 0x000fe20000000016 */
[----:B------:R-:W-:Y:S06]  /*b690*/  BRA `(.L_x_1391) ;  /* 0x0000000000247947 */ /* 0x000fec0003800000 */
.L_x_1415:
[----:B------:R-:W2:Y:S02]  /*b6a0*/  LDG.E.64 R2, desc[UR36][R2.64] ;  /* 0x0000002402027981 */ /* 0x000ea4000c1e1b00 */
[----:B--2---:R-:W0:Y:S02]  /*b6b0*/  I2F.U64 R0, R2 ;  /* 0x0000000200007312 */ /* 0x004e240000301000 */
[----:B0-----:R-:W-:-:S04]  /*b6c0*/  F2FP.F16.F32.PACK_AB R0, RZ, R0 ;  /* 0x00000000ff00723e */ /* 0x001fc800000000ff */
[----:B------:R-:W-:Y:S01]  /*b6d0*/  PRMT R22, R0, 0x7610, R22 ;  /* 0x0000761000167816 */ /* 0x000fe20000000016 */
[----:B------:R-:W-:Y:S06]  /*b6e0*/  BRA `(.L_x_1391) ;  /* 0x0000000000107947 */ /* 0x000fec0003800000 */
.L_x_1414:
[----:B------:R-:W2:Y:S02]  /*b6f0*/  LDG.E R2, desc[UR36][R2.64] ;  /* 0x0000002402027981 */ /* 0x000ea4000c1e1900 */
[----:B--2---:R-:W-:-:S04]  /*b700*/  I2FP.F32.U32 R0, R2 ;  /* 0x0000000200007245 */ /* 0x004fc80000201000 */
[----:B------:R-:W-:-:S04]  /*b710*/  F2FP.F16.F32.PACK_AB R0, RZ, R0 ;  /* 0x00000000ff00723e */ /* 0x000fc800000000ff */
[----:B------:R-:W-:-:S07]  /*b720*/  PRMT R22, R0, 0x7610, R22 ;  /* 0x0000761000167816 */ /* 0x000fce0000000016 */
.L_x_1391:
        /* <DEDUP_REMOVED lines=19> */
.L_x_1422:
[----:B------:R-:W2:Y:S02]  /*b860*/  LDG.E.U8 R2, desc[UR36][R2.64] ;  /* 0x0000002402027981 */ /* 0x000ea4000c1e1100 */
[----:B--2---:R-:W-:-:S04]  /*b870*/  I2FP.F32.U32 R0, R2 ;  /* 0x0000000200007245 */ /* 0x004fc80000201000 */
[----:B------:R-:W-:Y:S01]  /*b880*/  F2FP.F16.F32.PACK_AB R0, RZ, R0 ;  /* 0x00000000ff00723e */ /* 0x000fe200000000ff */
[----:B------:R-:W-:Y:S06]  /*b890*/  BRA `(.L_x_1424) ;  /* 0x0000000c00887947 */ /* 0x000fec0003800000 */
.L_x_1421:
        /* <DEDUP_REMOVED lines=10> */
.L_x_1426:
[----:B------:R-:W2:Y:S02]  /*b940*/  LDG.E R2, desc[UR36][R2.64] ;  /* 0x0000002402027981 */ /* 0x000ea4000c1e1900 */
[----:B--2---:R-:W-:-:S04]  /*b950*/  I2FP.F32.S32 R0, R2 ;  /* 0x0000000200007245 */ /* 0x004fc80000201400 */
[----:B------:R-:W-:Y:S01]  /*b960*/  F2FP.F16.F32.PACK_AB R0, RZ, R0 ;  /* 0x00000000ff00723e */ /* 0x000fe200000000ff */
[----:B------:R-:W-:Y:S06]  /*b970*/  BRA `(.L_x_1424) ;  /* 0x0000000c00507947 */ /* 0x000fec0003800000 */
.L_x_1425:
[----:B------:R-:W2:Y:S02]  /*b980*/  LDG.E.U16 R2, desc[UR36][R2.64] ;  /* 0x0000002402027981 */ /* 0x000ea4000c1e1500 */
[----:B--2---:R-:W0:Y:S02]  /*b990*/  I2F.S16 R0, R2 ;  /* 0x0000000200007306 */ /* 0x004e240000101400 */
[----:B0-----:R-:W-:Y:S01]  /*b9a0*/  F2FP.F16.F32.PACK_AB R0, RZ, R0 ;  /* 0x00000000ff00723e */ /* 0x001fe200000000ff */
[----:B------:R-:W-:Y:S06]  /*b9b0*/  BRA `(.L_x_1424) ;  /* 0x0000000c00407947 */ /* 0x000fec0003800000 */
.L_x_1420:
        /* <DEDUP_REMOVED lines=9> */
.L_x_1428:
[----:B------:R1:W5:Y:S01]  /*ba50*/  LDG.E.U16 R0, desc[UR36][R2.64] ;  /* 0x0000002402007981 */ /* 0x000362000c1e1500 */
[----:B------:R-:W-:Y:S05]  /*ba60*/  BRA `(.L_x_1424) ;  /* 0x0000000c00147947 */ /* 0x000fea0003800000 */
.L_x_1427:
        /* <DEDUP_REMOVED lines=9> */
.L_x_1430:
[----:B------:R0:W5:Y:S01]  /*bb00*/  LDG.E.U16 R0, desc[UR36][R2.64] ;  /* 0x0000002402007981 */ /* 0x000162000c1e1500 */
[----:B------:R-:W-:Y:S05]  /*bb10*/  BRA `(.L_x_1424) ;  /* 0x0000000800e87947 */ /* 0x000fea0003800000 */
.L_x_1429:
        /* <DEDUP_REMOVED lines=8> */
.L_x_1419:
        /* <DEDUP_REMOVED lines=13> */
.L_x_1433:
        /* <DEDUP_REMOVED lines=8> */
.L_x_1432:
        /* <DEDUP_REMOVED lines=28> */
.L_x_1435:
        /* <DEDUP_REMOVED lines=15> */
.L_x_1434:
[----:B------:R-:W2:Y:S02]  /*bfa0*/  LDG.E.U16 R0, desc[UR36][R2.64] ;  /* 0x0000002402007981 */ /* 0x000ea4000c1e1500 */
[----:B--2---:R-:W-:-:S05]  /*bfb0*/  IMAD.U32 R0, R0, 0x10000, RZ ;  /* 0x0001000000007824 */ /* 0x004fca00078e00ff */
[----:B------:R-:W-:Y:S01]  /*bfc0*/  F2FP.F16.F32.PACK_AB R0, RZ, R0 ;  /* 0x00000000ff00723e */ /* 0x000fe200000000ff */
[----:B------:R-:W-:Y:S06]  /*bfd0*/  BRA `(.L_x_1424) ;  /* 0x0000000400b87947 */ /* 0x000fec0003800000 */
.L_x_1431:
        /* <DEDUP_REMOVED lines=12> */
.L_x_1438:
        /* <DEDUP_REMOVED lines=21> */
.L_x_1442:
[----:B------:R-:W-:Y:S05]  /*c1f0*/  BSYNC B1 ;  /* 0x0000000000017941 */ /* 0x000fea0003800000 */
.L_x_1441:
[----:B------:R-:W-:Y:S01]  /*c200*/  LEA R3, R0, 0x3b800000, 0x17 ;  /* 0x3b80000000037811 */ /* 0x000fe200078eb8ff */
[----:B------:R-:W-:-:S05]  /*c210*/  IMAD.SHL.U32 R0, R2, 0x100000, RZ ;  /* 0x0010000002007824 */ /* 0x000fca00078e00ff */
[----:B------:R-:W-:-:S07]  /*c220*/  LOP3.LUT R0, R3, R0, R4, 0xfe, !PT ;  /* 0x0000000003007212 */ /* 0x000fce00078efe04 */
.L_x_1440:
[----:B------:R-:W-:Y:S05]  /*c230*/  BSYNC B0 ;  /* 0x0000000000007941 */ /* 0x000fea0003800000 */
.L_x_1439:
[----:B------:R-:W-:Y:S01]  /*c240*/  F2FP.F16.F32.PACK_AB R0, RZ, R0 ;  /* 0x00000000ff00723e */ /* 0x000fe200000000ff */
[----:B------:R-:W-:Y:S06]  /*c250*/  BRA `(.L_x_1424) ;  /* 0x0000000400187947 */ /* 0x000fec0003800000 */
.L_x_1437:
        /* <DEDUP_REMOVED lines=21> */
.L_x_1446:
[----:B------:R-:W-:Y:S05]  /*c3b0*/  BSYNC B1 ;  /* 0x0000000000017941 */ /* 0x000fea0003800000 */
.L_x_1445:
[----:B------:R-:W-:Y:S01]  /*c3c0*/  LEA R3, R0, 0x37800000, 0x17 ;  /* 0x3780000000037811 */ /* 0x000fe200078eb8ff */
[----:B------:R-:W-:-:S05]  /*c3d0*/  IMAD.SHL.U32 R0, R2, 0x200000, RZ ;  /* 0x0020000002007824 */ /* 0x000fca00078e00ff */
[----:B------:R-:W-:-:S07]  /*c3e0*/  LOP3.LUT R0, R3, R0, R4, 0xfe, !PT ;  /* 0x0000000003007212 */ /* 0x000fce00078efe04 */
.L_x_1444:
[----:B------:R-:W-:Y:S05]  /*c3f0*/  BSYNC B0 ;  /* 0x0000000000007941 */ /* 0x000fea0003800000 */
.L_x_1443:
[----:B------:R-:W-:Y:S01]  /*c400*/  F2FP.F16.F32.PACK_AB R0, RZ, R0 ;  /* 0x00000000ff00723e */ /* 0x000fe200000000ff */
[----:B------:R-:W-:Y:S06]  /*c410*/  BRA `(.L_x_1424) ;  /* 0x0000000000a87947 */ /* 0x000fec0003800000 */
.L_x_1436:
        /* <DEDUP_REMOVED lines=14> */
.L_x_1450:
[----:B------:R-:W-:Y:S05]  /*c500*/  BSYNC B0 ;  /* 0x0000000000007941 */ /* 0x000fea0003800000 */
.L_x_1449:
[----:B------:R-:W-:Y:S01]  /*c510*/  F2FP.F16.F32.PACK_AB R0, RZ, R0 ;  /* 0x00000000ff00723e */ /* 0x000fe200000000ff */
[----:B------:R-:W-:Y:S06]  /*c520*/  BRA `(.L_x_1424) ;  /* 0x0000000000647947 */ /* 0x000fec0003800000 */
.L_x_1423:
        /* <DEDUP_REMOVED lines=16> */
.L_x_1451:
[----:B------:R-:W-:Y:S01]  /*c630*/  PRMT R0, RZ, 0x7610, R0 ;  /* 0x00007610ff007816 */ /* 0x000fe20000000000 */
[----:B------:R-:W-:Y:S06]  /*c640*/  BRA `(.L_x_1424) ;  /* 0x00000000001c7947 */ /* 0x000fec0003800000 */
.L_x_1448:
[----:B------:R-:W2:Y:S02]  /*c650*/  LDG.E.64 R2, desc[UR36][R2.64] ;  /* 0x0000002402027981 */ /* 0x000ea4000c1e1b00 */
[----:B--2---:R-:W0:Y:S02]  /*c660*/  I2F.U64 R0, R2 ;  /* 0x0000000200007312 */ /* 0x004e240000301000 */
[----:B0-----:R-:W-:Y:S01]  /*c670*/  F2FP.F16.F32.PACK_AB R0, RZ, R0 ;  /* 0x00000000ff00723e */ /* 0x001fe200000000ff */
[----:B------:R-:W-:Y:S06]  /*c680*/  BRA `(.L_x_1424) ;  /* 0x00000000000c7947 */ /* 0x000fec0003800000 */
.L_x_1447:
[----:B------:R-:W2:Y:S02]  /*c690*/  LDG.E R2, desc[UR36][R2.64] ;  /* 0x0000002402027981 */ /* 0x000ea4000c1e1900 */
[----:B--2---:R-:W-:-:S04]  /*c6a0*/  I2FP.F32.U32 R0, R2 ;  /* 0x0000000200007245 */ /* 0x004fc80000201000 */
[----:B------:R-:W-:-:S07]  /*c6b0*/  F2FP.F16.F32.PACK_AB R0, RZ, R0 ;  /* 0x00000000ff00723e */ /* 0x000fce00000000ff */
.L_x_1424:
        /* <DEDUP_REMOVED lines=16> */
.L_x_1452:
        /* <DEDUP_REMOVED lines=12> */
.L_x_1453:
        /* <DEDUP_REMOVED lines=16> */
.L_x_1457:
[----:B------:R-:W-:-:S06]  /*c980*/  HADD2.F32 R3, -RZ, R2.H0_H0 ;  /* 0x20000002ff037230 */ /* 0x000fcc0000004100 */
[----:B------:R-:W0:Y:S02]  /*c990*/  F2I.S64.TRUNC R2, R3 ;  /* 0x0000000300027311 */ /* 0x000e24000020d900 */
[----:B0-----:R4:W-:Y:S01]  /*c9a0*/  STG.E.U8 desc[UR36][R16.64], R2 ;  /* 0x0000000210007986 */ /* 0x0019e2000c101124 */
[----:B------:R-:W-:Y:S05]  /*c9b0*/  BRA `(.L_x_1459) ;  /* 0x0000000c00847947 */ /* 0x000fea0003800000 */
.L_x_1456:
        /* <DEDUP_REMOVED lines=10> */
.L_x_1461:
[----:B------:R-:W-:-:S04]  /*ca60*/  HADD2.F32 R2, -RZ, R2.H0_H0 ;  /* 0x20000002ff027230 */ /* 0x000fc80000004100 */
[----:B------:R-:W0:Y:S02]  /*ca70*/  F2I.FTZ.TRUNC.NTZ R3, R2 ;  /* 0x0000000200037305 */ /* 0x000e24000021f100 */
[----:B0-----:R2:W-:Y:S01]  /*ca80*/  STG.E desc[UR36][R16.64], R3 ;  /* 0x0000000310007986 */ /* 0x0015e2000c101924 */
[----:B------:R-:W-:Y:S05]  /*ca90*/  BRA `(.L_x_1459) ;  /* 0x0000000c004c7947 */ /* 0x000fea0003800000 */
.L_x_1460:
[----:B------:R-:W-:-:S04]  /*caa0*/  HADD2.F32 R2, -RZ, R2.H0_H0 ;  /* 0x20000002ff027230 */ /* 0x000fc80000004100 */
[----:B------:R-:W0:Y:S02]  /*cab0*/  F2I.FTZ.TRUNC.NTZ R3, R2 ;  /* 0x0000000200037305 */ /* 0x000e24000021f100 */
[----:B0-----:R0:W-:Y:S01]  /*cac0*/  STG.E.U16 desc[UR36][R16.64], R3 ;  /* 0x0000000310007986 */ /* 0x0011e2000c101524 */
[----:B------:R-:W-:Y:S05]  /*cad0*/  BRA `(.L_x_1459) ;  /* 0x0000000c003c7947 */ /* 0x000fea0003800000 */
.L_x_1455:
        /* <DEDUP_REMOVED lines=9> */
.L_x_1463:
[----:B------:R0:W-:Y:S01]  /*cb70*/  STG.E.U16 desc[UR36][R16.64], R2 ;  /* 0x0000000210007986 */ /* 0x0001e2000c101524 */
[----:B------:R-:W-:Y:S05]  /*cb80*/  BRA `(.L_x_1459) ;  /* 0x0000000c00107947 */ /* 0x000fea0003800000 */
.L_x_1462:
        /* <DEDUP_REMOVED lines=10> */
.L_x_1465:
[----:B------:R-:W-:-:S05]  /*cc30*/  HADD2.F32 R0, -RZ, R2.H0_H0 ;  /* 0x20000002ff007230 */ /* 0x000fca0000004100 */
[----:B------:R-:W-:-:S04]  /*cc40*/  F2FP.F16.F32.PACK_AB R0, RZ, R0 ;  /* 0x00000000ff00723e */ /* 0x000fc800000000ff */
[----:B------:R-:W-:-:S05]  /*cc50*/  PRMT R0, R0, 0x5410, RZ ;  /* 0x0000541000007816 */ /* 0x000fca00000000ff */
[----:B------:R0:W-:Y:S01]  /*cc60*/  STG.E desc[UR36][R16.64], R0 ;  /* 0x0000000010007986 */ /* 0x0001e2000c101924 */
[----:B------:R-:W-:Y:S05]  /*cc70*/  BRA `(.L_x_1459) ;  /* 0x0000000800d47947 */ /* 0x000fea0003800000 */
.L_x_1464:
[----:B------:R-:W-:-:S05]  /*cc80*/  HADD2.F32 R2, -RZ, R2.H0_H0 ;  /* 0x20000002ff027230 */ /* 0x000fca0000004100 */
[----:B------:R-:W-:-:S06]  /*cc90*/  FMUL.FTZ R2, R2, 1 ;  /* 0x3f80000002027820 */ /* 0x000fcc0000410000 */
[----:B------:R-:W0:Y:S02]  /*cca0*/  F2F.F64.F32 R2, R2 ;  /* 0x0000000200027310 */ /* 0x000e240000201800 */
[----:B0-----:R0:W-:Y:S01]  /*ccb0*/  STG.E.64 desc[UR36][R16.64], R2 ;  /* 0x0000000210007986 */ /* 0x0011e2000c101b24 */
[----:B------:R-:W-:Y:S05]  /*ccc0*/  BRA `(.L_x_1459) ;  /* 0x0000000800c07947 */ /* 0x000fea0003800000 */
.L_x_1454:
        /* <DEDUP_REMOVED lines=13> */
.L_x_1468:
[----:B------:R-:W-:Y:S01]  /*cda0*/  HADD2.F32 R2, -RZ, R2.H0_H0 ;  /* 0x20000002ff027230 */ /* 0x000fe20000004100 */
[----:B------:R-:W-:-:S04]  /*cdb0*/  CS2R R6, SRZ ;  /* 0x0000000000067805 */ /* 0x000fc8000001ff00 */
[----:B------:R-:W-:-:S04]  /*cdc0*/  FMUL.FTZ R2, R2, 1 ;  /* 0x3f80000002027820 */ /* 0x000fc80000410000 */
[----:B------:R-:W0:Y:S02]  /*cdd0*/  F2F.F64.F32 R4, R2 ;  /* 0x0000000200047310 */ /* 0x000e240000201800 */
[----:B0-----:R0:W-:Y:S01]  /*cde0*/  STG.E.128 desc[UR36][R16.64], R4 ;  /* 0x0000000410007986 */ /* 0x0011e2000c101d24 */
[----:B------:R-:W-:Y:S05]  /*cdf0*/  BRA `(.L_x_1459) ;  /* 0x0000000800747947 */ /* 0x000fea0003800000 */
.L_x_1467:
        /* <DEDUP_REMOVED lines=21> */
.L_x_1472:
[----:B------:R-:W-:Y:S05]  /*cf50*/  BSYNC B0 ;  /* 0x0000000000007941 */ /* 0x000fea0003800000 */
.L_x_1471:
[----:B------:R-:W-:-:S05]  /*cf60*/  LOP3.LUT R3, R0, R3, RZ, 0xfc, !PT ;  /* 0x0000000300037212 */ /* 0x000fca00078efcff */
[----:B------:R0:W-:Y:S01]  /*cf70*/  STG.E.U8 desc[UR36][R16.64], R3 ;  /* 0x0000000310007986 */ /* 0x0001e2000c101124 */
[----:B------:R-:W-:Y:S05]  /*cf80*/  BRA `(.L_x_1459) ;  /* 0x0000000800107947 */ /* 0x000fea0003800000 */
.L_x_1470:
        /* <DEDUP_REMOVED lines=13> */
.L_x_1474:
[----:B------:R-:W-:Y:S01]  /*d060*/  IMAD.MOV.U32 R0, RZ, RZ, 0x7f ;  /* 0x0000007fff007424 */ /* 0x000fe200078e00ff */
[----:B------:R-:W-:-:S04]  /*d070*/  ISETP.GT.U32.AND P0, PT, R2, 0x7f800000, PT ;  /* 0x7f8000000200780c */ /* 0x000fc80003f04070 */
[----:B------:R-:W-:-:S09]  /*d080*/  SEL R0, R0, 0x7c, P0 ;  /* 0x0000007c00007807 */ /* 0x000fd20000000000 */
.L_x_1475:
[----:B------:R-:W-:Y:S05]  /*d090*/  BSYNC B0 ;  /* 0x0000000000007941 */ /* 0x000fea0003800000 */
.L_x_1473:
[----:B------:R-:W-:-:S04]  /*d0a0*/  LOP3.LUT R2, R3, 0x80000000, RZ, 0xc0, !PT ;  /* 0x8000000003027812 */ /* 0x000fc800078ec0ff */
[----:B------:R-:W-:-:S04]  /*d0b0*/  SHF.R.U32.HI R3, RZ, 0x18, R2 ;  /* 0x00000018ff037819 */ /* 0x000fc80000011602 */
[----:B------:R-:W-:-:S05]  /*d0c0*/  LOP3.LUT R3, R0, R3, RZ, 0xfc, !PT ;  /* 0x0000000300037212 */ /* 0x000fca00078efcff */
[----:B------:R0:W-:Y:S01]  /*d0d0*/  STG.E.U8 desc[UR36][R16.64], R3 ;  /* 0x0000000310007986 */ /* 0x0001e2000c101124 */
[----:B------:R-:W-:Y:S05]  /*d0e0*/  BRA `(.L_x_1459) ;  /* 0x0000000400b87947 */ /* 0x000fea0003800000 */
.L_x_1469:
[----:B------:R-:W-:-:S05]  /*d0f0*/  HADD2.F32 R0, -RZ, R2.H0_H0 ;  /* 0x20000002ff007230 */ /* 0x000fca0000004100 */
[----:B------:R-:W-:-:S05]  /*d100*/  F2FP.BF16.F32.PACK_AB R0, RZ, R0 ;  /* 0x00000000ff00723e */ /* 0x000fca00000010ff */
[----:B------:R0:W-:Y:S01]  /*d110*/  STG.E.U16 desc[UR36][R16.64], R0 ;  /* 0x0000000010007986 */ /* 0x0001e2000c101524 */
[----:B------:R-:W-:Y:S05]  /*d120*/  BRA `(.L_x_1459) ;  /* 0x0000000400a87947 */ /* 0x000fea0003800000 */
.L_x_1466:
        /* <DEDUP_REMOVED lines=12> */
.L_x_1478:
        /* <DEDUP_REMOVED lines=17> */
.L_x_1481:
[----:B------:R-:W-:-:S04]  /*d300*/  LOP3.LUT R2, R3, 0x80000000, RZ, 0xc0, !PT ;  /* 0x8000000003027812 */ /* 0x000fc800078ec0ff */
[----:B------:R-:W-:-:S04]  /*d310*/  SHF.R.U32.HI R3, RZ, 0x18, R2 ;  /* 0x00000018ff037819 */ /* 0x000fc80000011602 */
[----:B------:R-:W-:-:S04]  /*d320*/  LOP3.LUT R0, R0, R3, RZ, 0xfc, !PT ;  /* 0x0000000300007212 */ /* 0x000fc800078efcff */
[----:B------:R-:W-:-:S07]  /*d330*/  PRMT R8, R0, 0x7610, R8 ;  /* 0x0000761000087816 */ /* 0x000fce0000000008 */
.L_x_1480:
[----:B------:R-:W-:Y:S05]  /*d340*/  BSYNC B0 ;  /* 0x0000000000007941 */ /* 0x000fea0003800000 */
.L_x_1479:
[----:B------:R0:W-:Y:S01]  /*d350*/  STG.E.U8 desc[UR36][R16.64], R8 ;  /* 0x0000000810007986 */ /* 0x0001e2000c101124 */
[----:B------:R-:W-:Y:S05]  /*d360*/  BRA `(.L_x_1459) ;  /* 0x0000000400187947 */ /* 0x000fea0003800000 */
.L_x_1477:
        /* <DEDUP_REMOVED lines=17> */
.L_x_1484:
[----:B------:R-:W-:-:S04]  /*d480*/  LOP3.LUT R2, R3, 0x80000000, RZ, 0xc0, !PT ;  /* 0x8000000003027812 */ /* 0x000fc800078ec0ff */
[----:B------:R-:W-:-:S04]  /*d490*/  SHF.R.U32.HI R3, RZ, 0x18, R2 ;  /* 0x00000018ff037819 */ /* 0x000fc80000011602 */
[----:B------:R-:W-:-:S04]  /*d4a0*/  LOP3.LUT R0, R0, R3, RZ, 0xfc, !PT ;  /* 0x0000000300007212 */ /* 0x000fc800078efcff */
[----:B------:R-:W-:-:S07]  /*d4b0*/  PRMT R8, R0, 0x7610, R8 ;  /* 0x0000761000087816 */ /* 0x000fce0000000008 */
.L_x_1483:
[----:B------:R-:W-:Y:S05]  /*d4c0*/  BSYNC B0 ;  /* 0x0000000000007941 */ /* 0x000fea0003800000 */
.L_x_1482:
[----:B------:R0:W-:Y:S01]  /*d4d0*/  STG.E.U8 desc[UR36][R16.64], R8 ;  /* 0x0000000810007986 */ /* 0x0001e2000c101124 */
[----:B------:R-:W-:Y:S05]  /*d4e0*/  BRA `(.L_x_1459) ;  /* 0x0000000000b87947 */ /* 0x000fea0003800000 */
.L_x_1476:
        /* <DEDUP_REMOVED lines=22> */
.L_x_1458:
        /* <DEDUP_REMOVED lines=16> */
.L_x_1487:
[----:B------:R-:W-:Y:S05]  /*d750*/  BRA `(.L_x_1459) ;  /* 0x00000000001c7947 */ /* 0x000fea0003800000 */
.L_x_1486:
[----:B------:R-:W-:-:S06]  /*d760*/  HADD2.F32 R2, -RZ, R2.H0_H0 ;  /* 0x20000002ff027230 */ /* 0x000fcc0000004100 */
[----:B------:R-:W0:Y:S02]  /*d770*/  F2I.U64.TRUNC R2, R2 ;  /* 0x0000000200027311 */ /* 0x000e24000020d800 */
[----:B0-----:R0:W-:Y:S01]  /*d780*/  STG.E.64 desc[UR36][R16.64], R2 ;  /* 0x0000000210007986 */ /* 0x0011e2000c101b24 */
[----:B------:R-:W-:Y:S05]  /*d790*/  BRA `(.L_x_1459) ;  /* 0x00000000000c7947 */ /* 0x000fea0003800000 */
.L_x_1485:
[----:B------:R-:W-:-:S04]  /*d7a0*/  HADD2.F32 R2, -RZ, R2.H0_H0 ;  /* 0x20000002ff027230 */ /* 0x000fc80000004100 */
[----:B------:R-:W0:Y:S02]  /*d7b0*/  F2I.FTZ.U32.TRUNC.NTZ R3, R2 ;  /* 0x0000000200037305 */ /* 0x000e24000021f000 */
[----:B0-----:R0:W-:Y:S02]  /*d7c0*/  STG.E desc[UR36][R16.64], R3 ;  /* 0x0000000310007986 */ /* 0x0011e4000c101924 */
.L_x_1459:
[----:B------:R-:W-:-:S07]  /*d7d0*/  VIADD R19, R19, 0x80 ;  /* 0x0000008013137836 */ /* 0x000fce0000000000 */
.L_x_1384:
[----:B------:R-:W-:Y:S05]  /*d7e0*/  BSYNC B6 ;  /* 0x0000000000067941 */ /* 0x000fea0003800000 */
.L_x_1383:
[----:B------:R-:W-:Y:S02]  /*d7f0*/  ULDC UR4, c[0x0][0x210] ;  /* 0x0000840000047ab9 */ /* 0x000fe40000000800 */
[----:B------:R-:W-:-:S13]  /*d800*/  ISETP.GE.AND P0, PT, R19, UR4, PT ;  /* 0x0000000413007c0c */ /* 0x000fda000bf06270 */
[----:B------:R-:W-:Y:S05]  /*d810*/  @P0 EXIT ;  /* 0x000000000000094d */ /* 0x000fea0003800000 */
        /* <DEDUP_REMOVED lines=354> */
.L_x_1488:
        /* <DEDUP_REMOVED lines=23> */
.L_x_1492:
[----:B------:R-:W2:Y:S02]  /*efb0*/  LDG.E.U8 R2, desc[UR36][R2.64] ;  /* 0x0000002402027981 */ /* 0x000ea4000c1e1100 */
[----:B--2---:R-:W-:-:S04]  /*efc0*/  I2FP.F32.U32 R0, R2 ;  /* 0x0000000200007245 */ /* 0x004fc80000201000 */
[----:B------:R-:W-:-:S04]  /*efd0*/  F2FP.F16.F32.PACK_AB R0, RZ, R0 ;  /* 0x00000000ff00723e */ /* 0x000fc800000000ff */
[----:B------:R-:W-:Y:S01]  /*efe0*/  PRMT R19, R0, 0x7610, R19 ;  /* 0x0000761000137816 */ /* 0x000fe20000000013 */
[----:B------:R-:W-:Y:S06]  /*eff0*/  BRA `(.L_x_1494) ;  /* 0x0000000c00bc7947 */ /* 0x000fec0003800000 */
.L_x_1491:
        /* <DEDUP_REMOVED lines=11> */
.L_x_1496:
[----:B------:R-:W2:Y:S02]  /*f0b0*/  LDG.E R2, desc[UR36][R2.64] ;  /* 0x0000002402027981 */ /* 0x000ea4000c1e1900 */
[----:B--2---:R-:W-:-:S04]  /*f0c0*/  I2FP.F32.S32 R0, R2 ;  /* 0x0000000200007245 */ /* 0x004fc80000201400 */
[----:B------:R-:W-:-:S04]  /*f0d0*/  F2FP.F16.F32.PACK_AB R0, RZ, R0 ;  /* 0x00000000ff00723e */ /* 0x000fc800000000ff */
[----:B------:R-:W-:Y:S01]  /*f0e0*/  PRMT R19, R0, 0x7610, R19 ;  /* 0x0000761000137816 */ /* 0x000fe20000000013 */
[----:B------:R-:W-:Y:S06]  /*f0f0*/  BRA `(.L_x_1494) ;  /* 0x0000000c007c7947 */ /* 0x000fec0003800000 */
.L_x_1495:
[----:B------:R-:W2:Y:S02]  /*f100*/  LDG.E.U16 R2, desc[UR36][R2.64] ;  /* 0x0000002402027981 */ /* 0x000ea4000c1e1500 */
[----:B--2---:R-:W0:Y:S02]  /*f110*/  I2F.S16 R0, R2 ;  /* 0x0000000200007306 */ /* 0x004e240000101400 */
[----:B0-----:R-:W-:-:S04]  /*f120*/  F2FP.F16.F32.PACK_AB R0, RZ, R0 ;  /* 0x00000000ff00723e */ /* 0x001fc800000000ff */
[----:B------:R-:W-:Y:S01]  /*f130*/  PRMT R19, R0, 0x7610, R19 ;  /* 0x0000761000137816 */ /* 0x000fe20000000013 */
[----:B------:R-:W-:Y:S06]  /*f140*/  BRA `(.L_x_1494) ;  /* 0x0000000c00687947 */ /* 0x000fec0003800000 */
.L_x_1490:
        /* <DEDUP_REMOVED lines=9> */
.L_x_1498:
[----:B------:R0:W5:Y:S01]  /*f1e0*/  LDG.E.U16 R19, desc[UR36][R2.64] ;  /* 0x0000002402137981 */ /* 0x000162000c1e1500 */
[----:B------:R-:W-:Y:S05]  /*f1f0*/  BRA `(.L_x_1494) ;  /* 0x0000000c003c7947 */ /* 0x000fea0003800000 */
.L_x_1497:
        /* <DEDUP_REMOVED lines=9> */
.L_x_1500:
[----:B------:R1:W5:Y:S01]  /*f290*/  LDG.E.U16 R19, desc[UR36][R2.64] ;  /* 0x0000002402137981 */ /* 0x000362000c1e1500 */
[----:B------:R-:W-:Y:S05]  /*f2a0*/  BRA `(.L_x_1494) ;  /* 0x0000000c00107947 */ /* 0x000fea0003800000 */
.L_x_1499:
        /* <DEDUP_REMOVED lines=9> */
.L_x_1489:
        /* <DEDUP_REMOVED lines=14> */
.L_x_1503:
        /* <DEDUP_REMOVED lines=9> */
.L_x_1502:
        /* <DEDUP_REMOVED lines=28> */
.L_x_1505:
        /* <DEDUP_REMOVED lines=15> */
.L_x_1504:
[----:B------:R-:W2:Y:S02]  /*f760*/  LDG.E.U16 R0, desc[UR36][R2.64] ;  /* 0x0000002402007981 */ /* 0x000ea4000c1e1500 */
[----:B--2---:R-:W-:-:S05]  /*f770*/  IMAD.U32 R0, R0, 0x10000, RZ ;  /* 0x0001000000007824 */ /* 0x004fca00078e00ff */
[----:B------:R-:W-:-:S04]  /*f780*/  F2FP.F16.F32.PACK_AB R0, RZ, R0 ;  /* 0x00000000ff00723e */ /* 0x000fc800000000ff */
[----:B------:R-:W-:Y:S01]  /*f790*/  PRMT R19, R0, 0x7610, R19 ;  /* 0x0000761000137816 */ /* 0x000fe20000000013 */
[----:B------:R-:W-:Y:S06]  /*f7a0*/  BRA `(.L_x_1494) ;  /* 0x0000000400d07947 */ /* 0x000fec0003800000 */
.L_x_1501:
        /* <DEDUP_REMOVED lines=13> */
.L_x_1508:
        /* <DEDUP_REMOVED lines=21> */
.L_x_1512:
[----:B------:R-:W-:Y:S05]  /*f9d0*/  BSYNC B1 ;  /* 0x0000000000017941 */ /* 0x000fea0003800000 */
.L_x_1511:
[----:B------:R-:W-:Y:S01]  /*f9e0*/  LEA R3, R0, 0x3b800000, 0x17 ;  /* 0x3b80000000037811 */ /* 0x000fe200078eb8ff */
[----:B------:R-:W-:-:S05]  /*f9f0*/  IMAD.SHL.U32 R0, R2, 0x100000, RZ ;  /* 0x0010000002007824 */ /* 0x000fca00078e00ff */
[----:B------:R-:W-:-:S07]  /*fa00*/  LOP3.LUT R0, R3, R0, R4, 0xfe, !PT ;  /* 0x0000000003007212 */ /* 0x000fce00078efe04 */
.L_x_1510:
[----:B------:R-:W-:Y:S05]  /*fa10*/  BSYNC B0 ;  /* 0x0000000000007941 */ /* 0x000fea0003800000 */
.L_x_1509:
[----:B------:R-:W-:-:S04]  /*fa20*/  F2FP.F16.F32.PACK_AB R0, RZ, R0 ;  /* 0x00000000ff00723e */ /* 0x000fc800000000ff */
[----:B------:R-:W-:Y:S01]  /*fa30*/  PRMT R19, R0, 0x7610, R19 ;  /* 0x0000761000137816 */ /* 0x000fe20000000013 */
[----:B------:R-:W-:Y:S06]  /*fa40*/  BRA `(.L_x_1494) ;  /* 0x0000000400287947 */ /* 0x000fec0003800000 */
.L_x_1507:
        /* <DEDUP_REMOVED lines=21> */
.L_x_1516:
[----:B------:R-:W-:Y:S05]  /*fba0*/  BSYNC B1 ;  /* 0x0000000000017941 */ /* 0x000fea0003800000 */
.L_x_1515:
[----:B------:R-:W-:Y:S01]  /*fbb0*/  LEA R3, R0, 0x37800000, 0x17 ;  /* 0x3780000000037811 */ /* 0x000fe200078eb8ff */
[----:B------:R-:W-:-:S05]  /*fbc0*/  IMAD.SHL.U32 R0, R2, 0x200000, RZ ;  /* 0x0020000002007824 */ /* 0x000fca00078e00ff */
[----:B------:R-:W-:-:S07]  /*fbd0*/  LOP3.LUT R0, R3, R0, R4, 0xfe, !PT ;  /* 0x0000000003007212 */ /* 0x000fce00078efe04 */
.L_x_1514:
[----:B------:R-:W-:Y:S05]  /*fbe0*/  BSYNC B0 ;  /* 0x0000000000007941 */ /* 0x000fea0003800000 */
.L_x_1513:
[----:B------:R-:W-:-:S04]  /*fbf0*/  F2FP.F16.F32.PACK_AB R0, RZ, R0 ;  /* 0x00000000ff00723e */ /* 0x000fc800000000ff */
[----:B------:R-:W-:Y:S01]  /*fc00*/  PRMT R19, R0, 0x7610, R19 ;  /* 0x0000761000137816 */ /* 0x000fe20000000013 */
[----:B------:R-:W-:Y:S06]  /*fc10*/  BRA `(.L_x_1494) ;  /* 0x0000000000b47947 */ /* 0x000fec0003800000 */
.L_x_1506:
        /* <DEDUP_REMOVED lines=14> */
.L_x_1520:
[----:B------:R-:W-:Y:S05]  /*fd00*/  BSYNC B0 ;  /* 0x0000000000007941 */ /* 0x000fea0003800000 */
.L_x_1519:
[----:B------:R-:W-:-:S04]  /*fd10*/  F2FP.F16.F32.PACK_AB R0, RZ, R0 ;  /* 0x00000000ff00723e */ /* 0x000fc800000000ff */
[----:B------:R-:W-:Y:S01]  /*fd20*/  PRMT R19, R0, 0x7610, R19 ;  /* 0x0000761000137816 */ /* 0x000fe20000000013 */
[----:B------:R-:W-:Y:S06]  /*fd30*/  BRA `(.L_x_1494) ;  /* 0x00000000006c7947 */ /* 0x000fec0003800000 */
.L_x_1493:
        /* <DEDUP_REMOVED lines=16> */
.L_x_1521:
[----:B------:R-:W-:Y:S01]  /*fe40*/  PRMT R19, RZ, 0x7610, R19 ;  /* 0x00007610ff137816 */ /* 0x000fe20000000013 */
[----:B------:R-:W-:Y:S06]  /*fe50*/  BRA `(.L_x_1494) ;  /* 0x0000000000247947 */ /* 0x000fec0003800000 */
.L_x_1518:
[----:B------:R-:W2:Y:S02]  /*fe60*/  LDG.E.64 R2, desc[UR36][R2.64] ;  /* 0x0000002402027981 */ /* 0x000ea4000c1e1b00 */
[----:B--2---:R-:W0:Y:S02]  /*fe70*/  I2F.U64 R0, R2 ;  /* 0x0000000200007312 */ /* 0x004e240000301000 */
[----:B0-----:R-:W-:-:S04]  /*fe80*/  F2FP.F16.F32.PACK_AB R0, RZ, R0 ;  /* 0x00000000ff00723e */ /* 0x001fc800000000ff */
[----:B------:R-:W-:Y:S01]  /*fe90*/  PRMT R19, R0, 0x7610, R19 ;  /* 0x0000761000137816 */ /* 0x000fe20000000013 */
[----:B------:R-:W-:Y:S06]  /*fea0*/  BRA `(.L_x_1494) ;  /* 0x0000000000107947 */ /* 0x000fec0003800000 */
.L_x_1517:
[----:B------:R-:W2:Y:S02]  /*feb0*/  LDG.E R2, desc[UR36][R2.64] ;  /* 0x0000002402027981 */ /* 0x000ea4000c1e1900 */
[----:B--2---:R-:W-:-:S04]  /*fec0*/  I2FP.F32.U32 R0, R2 ;  /* 0x0000000200007245 */ /* 0x004fc80000201000 */
[----:B------:R-:W-:-:S04]  /*fed0*/  F2FP.F16.F32.PACK_AB R0, RZ, R0 ;  /* 0x00000000ff00723e */ /* 0x000fc800000000ff */
[----:B------:R-:W-:-:S07]  /*fee0*/  PRMT R19, R0, 0x7610, R19 ;  /* 0x0000761000137816 */ /* 0x000fce0000000013 */
.L_x_1494:
        /* <DEDUP_REMOVED lines=19> */
.L_x_1525:
[----:B------:R-:W2:Y:S02]  /*10020*/  LDG.E.U8 R2, desc[UR36][R2.64] ;  /* 0x0000002402027981 */ /* 0x000ea4000c1e1100 */
[----:B--2---:R-:W-:-:S04]  /*10030*/  I2FP.F32.U32 R0, R2 ;  /* 0x0000000200007245 */ /* 0x004fc80000201000 */
[----:B------:R-:W-:Y:S01]  /*10040*/  F2FP.F16.F32.PACK_AB R0, RZ, R0 ;  /* 0x00000000ff00723e */ /* 0x000fe200000000ff */
[----:B------:R-:W-:Y:S06]  /*10050*/  BRA `(.L_x_1527) ;  /* 0x0000000c00887947 */ /* 0x000fec0003800000 */
.L_x_1524:
        /* <DEDUP_REMOVED lines=10> */
.L_x_1529:
[----:B------:R-:W2:Y:S02]  /*10100*/  LDG.E R2, desc[UR36][R2.64] ;  /* 0x0000002402027981 */ /* 0x000ea4000c1e1900 */
[----:B--2---:R-:W-:-:S04]  /*10110*/  I2FP.F32.S32 R0, R2 ;  /* 0x0000000200007245 */ /* 0x004fc80000201400 */
[----:B------:R-:W-:Y:S01]  /*10120*/  F2FP.F16.F32.PACK_AB R0, RZ, R0 ;  /* 0x00000000ff00723e */ /* 0x000fe200000000ff */
[----:B------:R-:W-:Y:S06]  /*10130*/  BRA `(.L_x_1527) ;  /* 0x0000000c00507947 */ /* 0x000fec0003800000 */
.L_x_1528:
[----:B------:R-:W2:Y:S02]  /*10140*/  LDG.E.U16 R2, desc[UR36][R2.64] ;  /* 0x0000002402027981 */ /* 0x000ea4000c1e1500 */
[----:B--2---:R-:W0:Y:S02]  /*10150*/  I2F.S16 R0, R2 ;  /* 0x0000000200007306 */ /* 0x004e240000101400 */
[----:B0-----:R-:W-:Y:S01]  /*10160*/  F2FP.F16.F32.PACK_AB R0, RZ, R0 ;  /* 0x00000000ff00723e */ /* 0x001fe200000000ff */
[----:B------:R-:W-:Y:S06]  /*10170*/  BRA `(.L_x_1527) ;  /* 0x0000000c00407947 */ /* 0x000fec0003800000 */
.L_x_1523:
        /* <DEDUP_REMOVED lines=9> */
.L_x_1531:
[----:B------:R1:W5:Y:S01]  /*10210*/  LDG.E.U16 R0, desc[UR36][R2.64] ;  /* 0x0000002402007981 */ /* 0x000362000c1e1500 */
[----:B------:R-:W-:Y:S05]  /*10220*/  BRA `(.L_x_1527) ;  /* 0x0000000c00147947 */ /* 0x000fea0003800000 */
.L_x_1530:
        /* <DEDUP_REMOVED lines=9> */
.L_x_1533:
[----:B------:R0:W5:Y:S01]  /*102c0*/  LDG.E.U16 R0, desc[UR36][R2.64] ;  /* 0x0000002402007981 */ /* 0x000162000c1e1500 */
[----:B------:R-:W-:Y:S05]  /*102d0*/  BRA `(.L_x_1527) ;  /* 0x0000000800e87947 */ /* 0x000fea0003800000 */
.L_x_1532:
        /* <DEDUP_REMOVED lines=8> */
.L_x_1522:
        /* <DEDUP_REMOVED lines=13> */
.L_x_1536:
        /* <DEDUP_REMOVED lines=8> */
.L_x_1535:
        /* <DEDUP_REMOVED lines=28> */
.L_x_1538:
        /* <DEDUP_REMOVED lines=15> */
.L_x_1537:
[----:B------:R-:W2:Y:S02]  /*10760*/  LDG.E.U16 R0, desc[UR36][R2.64] ;  /* 0x0000002402007981 */ /* 0x000ea4000c1e1500 */
[----:B--2---:R-:W-:-:S05]  /*10770*/  IMAD.U32 R0, R0, 0x10000, RZ ;  /* 0x0001000000007824 */ /* 0x004fca00078e00ff */
[----:B------:R-:W-:Y:S01]  /*10780*/  F2FP.F16.F32.PACK_AB R0, RZ, R0 ;  /* 0x00000000ff00723e */ /* 0x000fe200000000ff */
[----:B------:R-:W-:Y:S06]  /*10790*/  BRA `(.L_x_1527) ;  /* 0x0000000400b87947 */ /* 0x000fec0003800000 */
.L_x_1534:
        /* <DEDUP_REMOVED lines=12> */
.L_x_1541:
        /* <DEDUP_REMOVED lines=21> */
.L_x_1545:
[----:B------:R-:W-:Y:S05]  /*109b0*/  BSYNC B1 ;  /* 0x0000000000017941 */ /* 0x000fea0003800000 */
.L_x_1544:
[----:B------:R-:W-:Y:S01]  /*109c0*/  LEA R3, R0, 0x3b800000, 0x17 ;  /* 0x3b80000000037811 */ /* 0x000fe200078eb8ff */
[----:B------:R-:W-:-:S05]  /*109d0*/  IMAD.SHL.U32 R0, R2, 0x100000, RZ ;  /* 0x0010000002007824 */ /* 0x000fca00078e00ff */
[----:B------:R-:W-:-:S07]  /*109e0*/  LOP3.LUT R0, R3, R0, R4, 0xfe, !PT ;  /* 0x0000000003007212 */ /* 0x000fce00078efe04 */
.L_x_1543:
[----:B------:R-:W-:Y:S05]  /*109f0*/  BSYNC B0 ;  /* 0x0000000000007941 */ /* 0x000fea0003800000 */
.L_x_1542:
[----:B------:R-:W-:Y:S01]  /*10a00*/  F2FP.F16.F32.PACK_AB R0, RZ, R0 ;  /* 0x00000000ff00723e */ /* 0x000fe200000000ff */
[----:B------:R-:W-:Y:S06]  /*10a10*/  BRA `(.L_x_1527) ;  /* 0x0000000400187947 */ /* 0x000fec0003800000 */
.L_x_1540:
        /* <DEDUP_REMOVED lines=21> */
.L_x_1549:
[----:B------:R-:W-:Y:S05]  /*10b70*/  BSYNC B1 ;  /* 0x0000000000017941 */ /* 0x000fea0003800000 */
.L_x_1548:
[----:B------:R-:W-:Y:S01]  /*10b80*/  LEA R3, R0, 0x37800000, 0x17 ;  /* 0x3780000000037811 */ /* 0x000fe200078eb8ff */
[----:B------:R-:W-:-:S05]  /*10b90*/  IMAD.SHL.U32 R0, R2, 0x200000, RZ ;  /* 0x0020000002007824 */ /* 0x000fca00078e00ff */
[----:B------:R-:W-:-:S07]  /*10ba0*/  LOP3.LUT R0, R3, R0, R4, 0xfe, !PT ;  /* 0x0000000003007212 */ /* 0x000fce00078efe04 */
.L_x_1547:
[----:B------:R-:W-:Y:S05]  /*10bb0*/  BSYNC B0 ;  /* 0x0000000000007941 */ /* 0x000fea0003800000 */
.L_x_1546:
[----:B------:R-:W-:Y:S01]  /*10bc0*/  F2FP.F16.F32.PACK_AB R0, RZ, R0 ;  /* 0x00000000ff00723e */ /* 0x000fe200000000ff */
[----:B------:R-:W-:Y:S06]  /*10bd0*/  BRA `(.L_x_1527) ;  /* 0x0000000000a87947 */ /* 0x000fec0003800000 */
.L_x_1539:
        /* <DEDUP_REMOVED lines=14> */
.L_x_1553:
[----:B------:R-:W-:Y:S05]  /*10cc0*/  BSYNC B0 ;  /* 0x0000000000007941 */ /* 0x000fea0003800000 */
.L_x_1552:
[----:B------:R-:W-:Y:S01]  /*10cd0*/  F2FP.F16.F32.PACK_AB R0, RZ, R0 ;  /* 0x00000000ff00723e */ /* 0x000fe200000000ff */
[----:B------:R-:W-:Y:S06]  /*10ce0*/  BRA `(.L_x_1527) ;  /* 0x0000000000647947 */ /* 0x000fec0003800000 */
.L_x_1526:
        /* <DEDUP_REMOVED lines=16> */
.L_x_1554:
[----:B------:R-:W-:Y:S01]  /*10df0*/  PRMT R0, RZ, 0x7610, R0 ;  /* 0x00007610ff007816 */ /* 0x000fe20000000000 */
[----:B------:R-:W-:Y:S06]  /*10e00*/  BRA `(.L_x_1527) ;  /* 0x00000000001c7947 */ /* 0x000fec0003800000 */
.L_x_1551:
[----:B------:R-:W2:Y:S02]  /*10e10*/  LDG.E.64 R2, desc[UR36][R2.64] ;  /* 0x0000002402027981 */ /* 0x000ea4000c1e1b00 */
[----:B--2---:R-:W0:Y:S02]  /*10e20*/  I2F.U64 R0, R2 ;  /* 0x0000000200007312 */ /* 0x004e240000301000 */
[----:B0-----:R-:W-:Y:S01]  /*10e30*/  F2FP.F16.F32.PACK_AB R0, RZ, R0 ;  /* 0x00000000ff00723e */ /* 0x001fe200000000ff */
[----:B------:R-:W-:Y:S06]  /*10e40*/  BRA `(.L_x_1527) ;  /* 0x00000000000c7947 */ /* 0x000fec0003800000 */
.L_x_1550:
[----:B------:R-:W2:Y:S02]  /*10e50*/  LDG.E R2, desc[UR36][R2.64] ;  /* 0x0000002402027981 */ /* 0x000ea4000c1e1900 */
[----:B--2---:R-:W-:-:S04]  /*10e60*/  I2FP.F32.U32 R0, R2 ;  /* 0x0000000200007245 */ /* 0x004fc80000201000 */
[----:B------:R-:W-:-:S07]  /*10e70*/  F2FP.F16.F32.PACK_AB R0, RZ, R0 ;  /* 0x00000000ff00723e */ /* 0x000fce00000000ff */
.L_x_1527:
        /* <DEDUP_REMOVED lines=16> */
.L_x_1555:
        /* <DEDUP_REMOVED lines=12> */
.L_x_1556:
        /* <DEDUP_REMOVED lines=14> */
[----:B0-----:R-:W-:Y:S01]  /*11120*/  STG.E.U8 desc[UR36][R16.64], R3 ;  /* 0x0000000310007986 */ /* 0x001fe2000c101124 */
[----:B------:R-:W-:Y:S05]  /*11130*/  EXIT ;  /* 0x000000000000794d */ /* 0x000fea0003800000 */
.L_x_1560:
[----:B------:R-:W-:-:S06]  /*11140*/  HADD2.F32 R3, -RZ, R2.H0_H0 ;  /* 0x20000002ff037230 */ /* 0x000fcc0000004100 */
[----:B------:R-:W0:Y:S02]  /*11150*/  F2I.S64.TRUNC R2, R3 ;  /* 0x0000000300027311 */ /* 0x000e24000020d900 */
[----:B0-----:R-:W-:Y:S01]  /*11160*/  STG.E.U8 desc[UR36][R16.64], R2 ;  /* 0x0000000210007986 */ /* 0x001fe2000c101124 */
[----:B------:R-:W-:Y:S05]  /*11170*/  EXIT ;  /* 0x000000000000794d */ /* 0x000fea0003800000 */
.L_x_1559:
        /* <DEDUP_REMOVED lines=8> */
[----:B0-----:R-:W-:Y:S01]  /*11200*/  STG.E.64 desc[UR36][R16.64], R2 ;  /* 0x0000000210007986 */ /* 0x001fe2000c101b24 */
[----:B------:R-:W-:Y:S05]  /*11210*/  EXIT ;  /* 0x000000000000794d */ /* 0x000fea0003800000 */
.L_x_1563:
[----:B------:R-:W-:-:S04]  /*11220*/  HADD2.F32 R2, -RZ, R2.H0_H0 ;  /* 0x20000002ff027230 */ /* 0x000fc80000004100 */
[----:B------:R-:W0:Y:S02]  /*11230*/  F2I.FTZ.TRUNC.NTZ R3, R2 ;  /* 0x0000000200037305 */ /* 0x000e24000021f100 */
[----:B0-----:R-:W-:Y:S01]  /*11240*/  STG.E desc[UR36][R16.64], R3 ;  /* 0x0000000310007986 */ /* 0x001fe2000c101924 */
[----:B------:R-:W-:Y:S05]  /*11250*/  EXIT ;  /* 0x000000000000794d */ /* 0x000fea0003800000 */
.L_x_1562:
[----:B------:R-:W-:-:S04]  /*11260*/  HADD2.F32 R2, -RZ, R2.H0_H0 ;  /* 0x20000002ff027230 */ /* 0x000fc80000004100 */
[----:B------:R-:W0:Y:S02]  /*11270*/  F2I.FTZ.TRUNC.NTZ R3, R2 ;  /* 0x0000000200037305 */ /* 0x000e24000021f100 */
[----:B0-----:R-:W-:Y:S01]  /*11280*/  STG.E.U16 desc[UR36][R16.64], R3 ;  /* 0x0000000310007986 */ /* 0x001fe2000c101524 */
[----:B------:R-:W-:Y:S05]  /*11290*/  EXIT ;  /* 0x000000000000794d */ /* 0x000fea0003800000 */
.L_x_1558:
[----:B------:R-:W-:-:S13]  /*112a0*/  ISETP.GT.AND P0, PT, R0, 0x6, PT ;  /* 0x000000060000780c */ /* 0x000fda0003f04270 */
[----:B------:R-:W-:Y:S05]  /*112b0*/  @P0 BRA `(.L_x_1564) ;  /* 0x0000000000240947 */ /* 0x000fea0003800000 */
[----:B------:R-:W-:-:S13]  /*112c0*/  ISETP.NE.AND P0, PT, R0, 0x5, PT ;  /* 0x000000050000780c */ /* 0x000fda0003f05270 */
[----:B------:R-:W-:Y:S05]  /*112d0*/  @!P0 BRA `(.L_x_1565) ;  /* 0x0000000000148947 */ /* 0x000fea0003800000 */
[----:B------:R-:W-:-:S13]  /*112e0*/  ISETP.NE.AND P0, PT, R0, 0x6, PT ;  /* 0x000000060000780c */ /* 0x000fda0003f05270 */
[----:B------:R-:W-:Y:S05]  /*112f0*/  @P0 BRA `(.L_x_1561) ;  /* 0x0000000800c40947 */ /* 0x000fea0003800000 */
[----:B------:R-:W-:-:S05]  /*11300*/  HADD2.F32 R3, -RZ, R2.H0_H0 ;  /* 0x20000002ff037230 */ /* 0x000fca0000004100 */
[----:B------:R-:W-:Y:S01]  /*11310*/  STG.E desc[UR36][R16.64], R3 ;  /* 0x0000000310007986 */ /* 0x000fe2000c101924 */
[----:B------:R-:W-:Y:S05]  /*11320*/  EXIT ;  /* 0x000000000000794d */ /* 0x000fea0003800000 */
.L_x_1565:
[----:B------:R-:W-:Y:S01]  /*11330*/  STG.E.U16 desc[UR36][R16.64], R2 ;  /* 0x0000000210007986 */ /* 0x000fe2000c101524 */
[----:B------:R-:W-:Y:S05]  /*11340*/  EXIT ;  /* 0x000000000000794d */ /* 0x000fea0003800000 */
.L_x_1564:
        /* <DEDUP_REMOVED lines=8> */
[----:B------:R-:W-:Y:S01]  /*113d0*/  STG.E.64 desc[UR36][R16.64], R2 ;  /* 0x0000000210007986 */ /* 0x000fe2000c101b24 */
[----:B------:R-:W-:Y:S05]  /*113e0*/  EXIT ;  /* 0x000000000000794d */ /* 0x000fea0003800000 */
.L_x_1567:
[----:B------:R-:W-:-:S05]  /*113f0*/  HADD2.F32 R0, -RZ, R2.H0_H0 ;  /* 0x20000002ff007230 */ /* 0x000fca0000004100 */
[----:B------:R-:W-:-:S04]  /*11400*/  F2FP.F16.F32.PACK_AB R0, RZ, R0 ;  /* 0x00000000ff00723e */ /* 0x000fc800000000ff */
[----:B------:R-:W-:-:S05]  /*11410*/  PRMT R0, R0, 0x5410, RZ ;  /* 0x0000541000007816 */ /* 0x000fca00000000ff */
[----:B------:R-:W-:Y:S01]  /*11420*/  STG.E desc[UR36][R16.64], R0 ;  /* 0x0000000010007986 */ /* 0x000fe2000c101924 */
[----:B------:R-:W-:Y:S05]  /*11430*/  EXIT ;  /* 0x000000000000794d */ /* 0x000fea0003800000 */
.L_x_1566:
[----:B------:R-:W-:-:S05]  /*11440*/  HADD2.F32 R2, -RZ, R2.H0_H0 ;  /* 0x20000002ff027230 */ /* 0x000fca0000004100 */
[----:B------:R-:W-:-:S06]  /*11450*/  FMUL.FTZ R2, R2, 1 ;  /* 0x3f80000002027820 */ /* 0x000fcc0000410000 */
[----:B------:R-:W0:Y:S02]  /*11460*/  F2F.F64.F32 R2, R2 ;  /* 0x0000000200027310 */ /* 0x000e240000201800 */
[----:B0-----:R-:W-:Y:S01]  /*11470*/  STG.E.64 desc[UR36][R16.64], R2 ;  /* 0x0000000210007986 */ /* 0x001fe2000c101b24 */
[----:B------:R-:W-:Y:S05]  /*11480*/  EXIT ;  /* 0x000000000000794d */ /* 0x000fea0003800000 */
.L_x_1557:
        /* <DEDUP_REMOVED lines=11> */
[----:B------:R-:W-:Y:S01]  /*11540*/  STG.E.U8 desc[UR36][R16.64], R3 ;  /* 0x0000000310007986 */ /* 0x000fe2000c101124 */
[----:B------:R-:W-:Y:S05]  /*11550*/  EXIT ;  /* 0x000000000000794d */ /* 0x000fea0003800000 */
.L_x_1570:
[----:B------:R-:W-:Y:S01]  /*11560*/  HADD2.F32 R2, -RZ, R2.H0_H0 ;  /* 0x20000002ff027230 */ /* 0x000fe20000004100 */
[----:B------:R-:W-:-:S04]  /*11570*/  CS2R R6, SRZ ;  /* 0x0000000000067805 */ /* 0x000fc8000001ff00 */
[----:B------:R-:W-:-:S04]  /*11580*/  FMUL.FTZ R2, R2, 1 ;  /* 0x3f80000002027820 */ /* 0x000fc80000410000 */
[----:B------:R-:W0:Y:S02]  /*11590*/  F2F.F64.F32 R4, R2 ;  /* 0x0000000200047310 */ /* 0x000e240000201800 */
[----:B0-----:R-:W-:Y:S01]  /*115a0*/  STG.E.128 desc[UR36][R16.64], R4 ;  /* 0x0000000410007986 */ /* 0x001fe2000c101d24 */
[----:B------:R-:W-:Y:S05]  /*115b0*/  EXIT ;  /* 0x000000000000794d */ /* 0x000fea0003800000 */
.L_x_1569:
        /* <DEDUP_REMOVED lines=21> */
.L_x_1574:
[----:B------:R-:W-:Y:S05]  /*11710*/  BSYNC B0 ;  /* 0x0000000000007941 */ /* 0x000fea0003800000 */
.L_x_1573:
[----:B------:R-:W-:-:S05]  /*11720*/  LOP3.LUT R3, R0, R3, RZ, 0xfc, !PT ;  /* 0x0000000300037212 */ /* 0x000fca00078efcff */
[----:B------:R-:W-:Y:S01]  /*11730*/  STG.E.U8 desc[UR36][R16.64], R3 ;  /* 0x0000000310007986 */ /* 0x000fe2000c101124 */
[----:B------:R-:W-:Y:S05]  /*11740*/  EXIT ;  /* 0x000000000000794d */ /* 0x000fea0003800000 */
.L_x_1572:
        /* <DEDUP_REMOVED lines=13> */
.L_x_1576:
[----:B------:R-:W-:Y:S01]  /*11820*/  IMAD.MOV.U32 R0, RZ, RZ, 0x7f ;  /* 0x0000007fff007424 */ /* 0x000fe200078e00ff */
[----:B------:R-:W-:-:S04]  /*11830*/  ISETP.GT.U32.AND P0, PT, R2, 0x7f800000, PT ;  /* 0x7f8000000200780c */ /* 0x000fc80003f04070 */
[----:B------:R-:W-:-:S09]  /*11840*/  SEL R0, R0, 0x7c, P0 ;  /* 0x0000007c00007807 */ /* 0x000fd20000000000 */
.L_x_1577:
[----:B------:R-:W-:Y:S05]  /*11850*/  BSYNC B0 ;  /* 0x0000000000007941 */ /* 0x000fea0003800000 */
.L_x_1575:
[----:B------:R-:W-:-:S04]  /*11860*/  LOP3.LUT R2, R3, 0x80000000, RZ, 0xc0, !PT ;  /* 0x8000000003027812 */ /* 0x000fc800078ec0ff */
[----:B------:R-:W-:-:S04]  /*11870*/  SHF.R.U32.HI R3, RZ, 0x18, R2 ;  /* 0x00000018ff037819 */ /* 0x000fc80000011602 */
[----:B------:R-:W-:-:S05]  /*11880*/  LOP3.LUT R3, R0, R3, RZ, 0xfc, !PT ;  /* 0x0000000300037212 */ /* 0x000fca00078efcff */
[----:B------:R-:W-:Y:S01]  /*11890*/  STG.E.U8 desc[UR36][R16.64], R3 ;  /* 0x0000000310007986 */ /* 0x000fe2000c101124 */
[----:B------:R-:W-:Y:S05]  /*118a0*/  EXIT ;  /* 0x000000000000794d */ /* 0x000fea0003800000 */
.L_x_1571:
[----:B------:R-:W-:-:S05]  /*118b0*/  HADD2.F32 R0, -RZ, R2.H0_H0 ;  /* 0x20000002ff007230 */ /* 0x000fca0000004100 */
[----:B------:R-:W-:-:S05]  /*118c0*/  F2FP.BF16.F32.PACK_AB R0, RZ, R0 ;  /* 0x00000000ff00723e */ /* 0x000fca00000010ff */
[----:B------:R-:W-:Y:S01]  /*118d0*/  STG.E.U16 desc[UR36][R16.64], R0 ;  /* 0x0000000010007986 */ /* 0x000fe2000c101524 */
[----:B------:R-:W-:Y:S05]  /*118e0*/  EXIT ;  /* 0x000000000000794d */ /* 0x000fea0003800000 */
.L_x_1568:
        /* <DEDUP_REMOVED lines=10> */
[----:B0-----:R-:W-:Y:S01]  /*11990*/  STG.E.U16 desc[UR36][R16.64], R3 ;  /* 0x0000000310007986 */ /* 0x001fe2000c101524 */
[----:B------:R-:W-:Y:S05]  /*119a0*/  EXIT ;  /* 0x000000000000794d */ /* 0x000fea0003800000 */
.L_x_1580:
        /* <DEDUP_REMOVED lines=17> */
.L_x_1583:
[----:B------:R-:W-:-:S04]  /*11ac0*/  LOP3.LUT R2, R3, 0x80000000, RZ, 0xc0, !PT ;  /* 0x8000000003027812 */ /* 0x000fc800078ec0ff */
[----:B------:R-:W-:-:S04]  /*11ad0*/  SHF.R.U32.HI R3, RZ, 0x18, R2 ;  /* 0x00000018ff037819 */ /* 0x000fc80000011602 */
[----:B------:R-:W-:-:S04]  /*11ae0*/  LOP3.LUT R0, R0, R3, RZ, 0xfc, !PT ;  /* 0x0000000300007212 */ /* 0x000fc800078efcff */
[----:B------:R-:W-:-:S07]  /*11af0*/  PRMT R8, R0, 0x7610, R8 ;  /* 0x0000761000087816 */ /* 0x000fce0000000008 */
.L_x_1582:
[----:B------:R-:W-:Y:S05]  /*11b00*/  BSYNC B0 ;  /* 0x0000000000007941 */ /* 0x000fea0003800000 */
.L_x_1581:
[----:B------:R-:W-:Y:S01]  /*11b10*/  STG.E.U8 desc[UR36][R16.64], R8 ;  /* 0x0000000810007986 */ /* 0x000fe2000c101124 */
[----:B------:R-:W-:Y:S05]  /*11b20*/  EXIT ;  /* 0x000000000000794d */ /* 0x000fea0003800000 */
.L_x_1579:
        /* <DEDUP_REMOVED lines=17> */
.L_x_1586:
[----:B------:R-:W-:-:S04]  /*11c40*/  LOP3.LUT R2, R3, 0x80000000, RZ, 0xc0, !PT ;  /* 0x8000000003027812 */ /* 0x000fc800078ec0ff */
[----:B------:R-:W-:-:S04]  /*11c50*/  SHF.R.U32.HI R3, RZ, 0x18, R2 ;  /* 0x00000018ff037819 */ /* 0x000fc80000011602 */
[----:B------:R-:W-:-:S04]  /*11c60*/  LOP3.LUT R0, R0, R3, RZ, 0xfc, !PT ;  /* 0x0000000300007212 */ /* 0x000fc800078efcff */
[----:B------:R-:W-:-:S07]  /*11c70*/  PRMT R8, R0, 0x7610, R8 ;  /* 0x0000761000087816 */ /* 0x000fce0000000008 */
.L_x_1585:
[----:B------:R-:W-:Y:S05]  /*11c80*/  BSYNC B0 ;  /* 0x0000000000007941 */ /* 0x000fea0003800000 */
.L_x_1584:
[----:B------:R-:W-:Y:S01]  /*11c90*/  STG.E.U8 desc[UR36][R16.64], R8 ;  /* 0x0000000810007986 */ /* 0x000fe2000c101124 */
[----:B------:R-:W-:Y:S05]  /*11ca0*/  EXIT ;  /* 0x000000000000794d */ /* 0x000fea0003800000 */
.L_x_1578:
        /* <DEDUP_REMOVED lines=22> */
.L_x_1561:
        /* <DEDUP_REMOVED lines=16> */
.L_x_1589:
[----:B------:R-:W-:Y:S05]  /*11f10*/  EXIT ;  /* 0x000000000000794d */ /* 0x000fea0003800000 */
.L_x_1588:
[----:B------:R-:W-:-:S06]  /*11f20*/  HADD2.F32 R2, -RZ, R2.H0_H0 ;  /* 0x20000002ff027230 */ /* 0x000fcc0000004100 */
[----:B------:R-:W0:Y:S02]  /*11f30*/  F2I.U64.TRUNC R2, R2 ;  /* 0x0000000200027311 */ /* 0x000e24000020d800 */
[----:B0-----:R-:W-:Y:S01]  /*11f40*/  STG.E.64 desc[UR36][R16.64], R2 ;  /* 0x0000000210007986 */ /* 0x001fe2000c101b24 */
[----:B------:R-:W-:Y:S05]  /*11f50*/  EXIT ;  /* 0x000000000000794d */ /* 0x000fea0003800000 */
.L_x_1587:
[----:B------:R-:W-:-:S04]  /*11f60*/  HADD2.F32 R2, -RZ, R2.H0_H0 ;  /* 0x20000002ff027230 */ /* 0x000fc80000004100 */
[----:B------:R-:W0:Y:S02]  /*11f70*/  F2I.FTZ.U32.TRUNC.NTZ R3, R2 ;  /* 0x0000000200037305 */ /* 0x000e24000021f000 */
[----:B0-----:R-:W-:Y:S01]  /*11f80*/  STG.E desc[UR36][R16.64], R3 ;  /* 0x0000000310007986 */ /* 0x001fe2000c101924 */
[----:B------:R-:W-:Y:S05]  /*11f90*/  EXIT ;  /* 0x000000000000794d */ /* 0x000fea0003800000 */
.L_x_1590:
        /* <DEDUP_REMOVED lines=14> */
.L_x_7832:


//--------------------- .text._ZN2at6native27unrolled_elementwise_kernelIZZZNS0_60_GLOBAL__N__171e0b9f_22_ActivationEluKernel_cu_f5210f67_353819elu_backward_kernelERNS_18TensorIteratorBaseERKN3c106ScalarES8_S8_bENKUlvE_clEvENKUlvE1_clEvEUlNS5_4HalfESB_E_St5arrayIPcLm3EELi4E23TrivialOffsetCalculatorILi2EjESG_ILi1EjENS0_6memory12LoadWithCastILi2EEENSJ_13StoreWithCastILi1EEEEEviT_T0_T2_T3_T4_T5_ --------------------------
	.section	.text._ZN2at6native27unrolled_elementwise_kernelIZZZNS0_60_GLOBAL__N__171e0b9f_22_ActivationEluKernel_cu_f5210f67_353819elu_backward_kernelERNS_18TensorIteratorBaseERKN3c106ScalarES8_S8_bENKUlvE_clEvENKUlvE1_clEvEUlNS5_4HalfESB_E_St5arrayIPcLm3EELi4E23TrivialOffsetCalculatorILi2EjESG_ILi1EjENS0_6memory12LoadWithCastILi2EEENSJ_13StoreWithCastILi1EEEEEviT_T0_T2_T3_T4_T5_,"ax",@progbits
	.align	128
        .global         _ZN2at6native27unrolled_elementwise_kernelIZZZNS0_60_GLOBAL__N__171e0b9f_22_ActivationEluKernel_cu_f5210f67_353819elu_backward_kernelERNS_18TensorIteratorBaseERKN3c106ScalarES8_S8_bENKUlvE_clEvENKUlvE1_clEvEUlNS5_4HalfESB_E_St5arrayIPcLm3EELi4E23TrivialOffsetCalculatorILi2EjESG_ILi1EjENS0_6memory12LoadWithCastILi2EEENSJ_13StoreWithCastILi1EEEEEviT_T0_T2_T3_T4_T5_
        .type           _ZN2at6native27unrolled_elementwise_kernelIZZZNS0_60_GLOBAL__N__171e0b9f_22_ActivationEluKernel_cu_f5210f67_353819elu_backward_kernelERNS_18TensorIteratorBaseERKN3c106ScalarES8_S8_bENKUlvE_clEvENKUlvE1_clEvEUlNS5_4HalfESB_E_St5arrayIPcLm3EELi4E23TrivialOffsetCalculatorILi2EjESG_ILi1EjENS0_6memory12LoadWithCastILi2EEENSJ_13StoreWithCastILi1EEEEEviT_T0_T2_T3_T4_T5_,@function
        .size           _ZN2at6native27unrolled_elementwise_kernelIZZZNS0_60_GLOBAL__N__171e0b9f_22_ActivationEluKernel_cu_f5210f67_353819elu_backward_kernelERNS_18TensorIteratorBaseERKN3c106ScalarES8_S8_bENKUlvE_clEvENKUlvE1_clEvEUlNS5_4HalfESB_E_St5arrayIPcLm3EELi4E23TrivialOffsetCalculatorILi2EjESG_ILi1EjENS0_6memory12LoadWithCastILi2EEENSJ_13StoreWithCastILi1EEEEEviT_T0_T2_T3_T4_T5_,(.L_x_7833 - _ZN2at6native27unrolled_elementwise_kernelIZZZNS0_60_GLOBAL__N__171e0b9f_22_ActivationEluKernel_cu_f5210f67_353819elu_backward_kernelERNS_18TensorIteratorBaseERKN3c106ScalarES8_S8_bENKUlvE_clEvENKUlvE1_clEvEUlNS5_4HalfESB_E_St5arrayIPcLm3EELi4E23TrivialOffsetCalculatorILi2EjESG_ILi1EjENS0_6memory12LoadWithCastILi2EEENSJ_13StoreWithCastILi1EEEEEviT_T0_T2_T3_T4_T5_)
        .other          _ZN2at6native27unrolled_elementwise_kernelIZZZNS0_60_GLOBAL__N__171e0b9f_22_ActivationEluKernel_cu_f5210f67_353819elu_backward_kernelERNS_18TensorIteratorBaseERKN3c106ScalarES8_S8_bENKUlvE_clEvENKUlvE1_clEvEUlNS5_4HalfESB_E_St5arrayIPcLm3EELi4E23TrivialOffsetCalculatorILi2EjESG_ILi1EjENS0_6memory12LoadWithCastILi2EEENSJ_13StoreWithCastILi1EEEEEviT_T0_T2_T3_T4_T5_,@"STO_CUDA_ENTRY STV_DEFAULT"
_ZN2at6native27unrolled_elementwise_kernelIZZZNS0_60_GLOBAL__N__171e0b9f_22_ActivationEluKernel_cu_f5210f67_353819elu_backward_kernelERNS_18TensorIteratorBaseERKN3c106ScalarES8_S8_bENKUlvE_clEvENKUlvE1_clEvEUlNS5_4HalfESB_E_St5arrayIPcLm3EELi4E23TrivialOffsetCalculatorILi2EjESG_ILi1EjENS0_6memory12LoadWithCastILi2EEENSJ_13StoreWithCastILi1EEEEEviT_T0_T2_T3_T4_T5_:
.text._ZN2at6native27unrolled_elementwise_kernelIZZZNS0_60_GLOBAL__N__171e0b9f_22_ActivationEluKernel_cu_f5210f67_353819elu_backward_kernelERNS_18TensorIteratorBaseERKN3c106ScalarES8_S8_bENKUlvE_clEvENKUlvE1_clEvEUlNS5_4HalfESB_E_St5arrayIPcLm3EELi4E23TrivialOffsetCalculatorILi2EjESG_ILi1EjENS0_6memory12LoadWithCastILi2EEENSJ_13StoreWithCastILi1EEEEEviT_T0_T2_T3_T4_T5_:
        /* <DEDUP_REMOVED lines=36> */
.L_x_1596:
[----:B------:R-:W2:Y:S02]  /*0240*/  LDG.E.U8 R4, desc[UR36][R4.64] ;  /* 0x0000002404047981 */ /* 0x000ea4000c1e1100 */
[----:B--2---:R-:W-:-:S04]  /*0250*/  I2FP.F32.U32 R0, R4 ;  /* 0x0000000400007245 */ /* 0x004fc80000201000 */
[----:B------:R-:W-:-:S04]  /*0260*/  F2FP.F16.F32.PACK_AB R0, RZ, R0 ;  /* 0x00000000ff00723e */ /* 0x000fc800000000ff */
[----:B------:R-:W-:Y:S01]  /*0270*/  PRMT R18, R0, 0x7610, R18 ;  /* 0x0000761000127816 */ /* 0x000fe20000000012 */
[----:B------:R-:W-:Y:S06]  /*0280*/  BRA `(.L_x_1598) ;  /* 0x0000000c00bc7947 */ /* 0x000fec0003800000 */
.L_x_1595:
        /* <DEDUP_REMOVED lines=11> */
.L_x_1600:
[----:B------:R-:W2:Y:S02]  /*0340*/  LDG.E R4, desc[UR36][R4.64] ;  /* 0x0000002404047981 */ /* 0x000ea4000c1e1900 */
[----:B--2---:R-:W-:-:S04]  /*0350*/  I2FP.F32.S32 R0, R4 ;  /* 0x0000000400007245 */ /* 0x004fc80000201400 */
[----:B------:R-:W-:-:S04]  /*0360*/  F2FP.F16.F32.PACK_AB R0, RZ, R0 ;  /* 0x00000000ff00723e */ /* 0x000fc800000000ff */
[----:B------:R-:W-:Y:S01]  /*0370*/  PRMT R18, R0, 0x7610, R18 ;  /* 0x0000761000127816 */ /* 0x000fe20000000012 */
[----:B------:R-:W-:Y:S06]  /*0380*/  BRA `(.L_x_1598) ;  /* 0x0000000c007c7947 */ /* 0x000fec0003800000 */
.L_x_1599:
[----:B------:R-:W2:Y:S02]  /*0390*/  LDG.E.U16 R4, desc[UR36][R4.64] ;  /* 0x0000002404047981 */ /* 0x000ea4000c1e1500 */
[----:B--2---:R-:W0:Y:S02]  /*03a0*/  I2F.S16 R0, R4 ;  /* 0x0000000400007306 */ /* 0x004e240000101400 */
[----:B0-----:R-:W-:-:S04]  /*03b0*/  F2FP.F16.F32.PACK_AB R0, RZ, R0 ;  /* 0x00000000ff00723e */ /* 0x001fc800000000ff */
[----:B------:R-:W-:Y:S01]  /*03c0*/  PRMT R18, R0, 0x7610, R18 ;  /* 0x0000761000127816 */ /* 0x000fe20000000012 */
[----:B------:R-:W-:Y:S06]  /*03d0*/  BRA `(.L_x_1598) ;  /* 0x0000000c00687947 */ /* 0x000fec0003800000 */
.L_x_1594:
        /* <DEDUP_REMOVED lines=9> */
.L_x_1602:
[----:B------:R1:W5:Y:S01]  /*0470*/  LDG.E.U16 R18, desc[UR36][R4.64] ;  /* 0x0000002404127981 */ /* 0x000362000c1e1500 */
[----:B------:R-:W-:Y:S05]  /*0480*/  BRA `(.L_x_1598) ;  /* 0x0000000c003c7947 */ /* 0x000fea0003800000 */
.L_x_1601:
        /* <DEDUP_REMOVED lines=9> */
.L_x_1604:
[----:B------:R0:W5:Y:S01]  /*0520*/  LDG.E.U16 R18, desc[UR36][R4.64] ;  /* 0x0000002404127981 */ /* 0x000162000c1e1500 */
[----:B------:R-:W-:Y:S05]  /*0530*/  BRA `(.L_x_1598) ;  /* 0x0000000c00107947 */ /* 0x000fea0003800000 */
.L_x_1603:
        /* <DEDUP_REMOVED lines=9> */
.L_x_1593:
        /* <DEDUP_REMOVED lines=14> */
.L_x_1607:
        /* <DEDUP_REMOVED lines=9> */
.L_x_1606:
        /* <DEDUP_REMOVED lines=28> */
.L_x_1609:
        /* <DEDUP_REMOVED lines=12> */
[----:B------:R-:W-:-:S04]  /*09c0*/  F2FP.F16.F32.PACK_AB R0, RZ, R0 ;  /* 0x00000000ff00723e */ /* 0x000fc800000000ff */
[----:B------:R-:W-:Y:S01]  /*09d0*/  PRMT R18, R0, 0x7610, R18 ;  /* 0x0000761000127816 */ /* 0x000fe20000000012 */
[----:B------:R-:W-:Y:S06]  /*09e0*/  BRA `(.L_x_1598) ;  /* 0x0000000400e47947 */ /* 0x000fec0003800000 */
.L_x_1608:
[----:B------:R-:W2:Y:S02]  /*09f0*/  LDG.E.U16 R0, desc[UR36][R4.64] ;  /* 0x0000002404007981 */ /* 0x000ea4000c1e1500 */
[----:B--2---:R-:W-:-:S05]  /*0a00*/  IMAD.U32 R0, R0, 0x10000, RZ ;  /* 0x0001000000007824 */ /* 0x004fca00078e00ff */
[----:B------:R-:W-:-:S04]  /*0a10*/  F2FP.F16.F32.PACK_AB R0, RZ, R0 ;  /* 0x00000000ff00723e */ /* 0x000fc800000000ff */
[----:B------:R-:W-:Y:S01]  /*0a20*/  PRMT R18, R0, 0x7610, R18 ;  /* 0x0000761000127816 */ /* 0x000fe20000000012 */
[----:B------:R-:W-:Y:S06]  /*0a30*/  BRA `(.L_x_1598) ;  /* 0x0000000400d07947 */ /* 0x000fec0003800000 */
.L_x_1605:
        /* <DEDUP_REMOVED lines=13> */
.L_x_1612:
        /* <DEDUP_REMOVED lines=21> */
.L_x_1616:
[----:B------:R-:W-:Y:S05]  /*0c60*/  BSYNC B1 ;  /* 0x0000000000017941 */ /* 0x000fea0003800000 */
.L_x_1615:
[----:B------:R-:W-:Y:S01]  /*0c70*/  LEA R5, R0, 0x3b800000, 0x17 ;  /* 0x3b80000000057811 */ /* 0x000fe200078eb8ff */
[----:B------:R-:W-:-:S05]  /*0c80*/  IMAD.SHL.U32 R0, R3, 0x100000, RZ ;  /* 0x0010000003007824 */ /* 0x000fca00078e00ff */
[----:B------:R-:W-:-:S07]  /*0c90*/  LOP3.LUT R0, R5, R0, R6, 0xfe, !PT ;  /* 0x0000000005007212 */ /* 0x000fce00078efe06 */
.L_x_1614:
[----:B------:R-:W-:Y:S05]  /*0ca0*/  BSYNC B0 ;  /* 0x0000000000007941 */ /* 0x000fea0003800000 */
.L_x_1613:
[----:B------:R-:W-:-:S04]  /*0cb0*/  F2FP.F16.F32.PACK_AB R0, RZ, R0 ;  /* 0x00000000ff00723e */ /* 0x000fc800000000ff */
[----:B------:R-:W-:Y:S01]  /*0cc0*/  PRMT R18, R0, 0x7610, R18 ;  /* 0x0000761000127816 */ /* 0x000fe20000000012 */
[----:B------:R-:W-:Y:S06]  /*0cd0*/  BRA `(.L_x_1598) ;  /* 0x0000000400287947 */ /* 0x000fec0003800000 */
.L_x_1611:
        /* <DEDUP_REMOVED lines=21> */
.L_x_1620:
[----:B------:R-:W-:Y:S05]  /*0e30*/  BSYNC B1 ;  /* 0x0000000000017941 */ /* 0x000fea0003800000 */
.L_x_1619:
[----:B------:R-:W-:Y:S01]  /*0e40*/  LEA R5, R0, 0x37800000, 0x17 ;  /* 0x3780000000057811 */ /* 0x000fe200078eb8ff */
[----:B------:R-:W-:-:S05]  /*0e50*/  IMAD.SHL.U32 R0, R3, 0x200000, RZ ;  /* 0x0020000003007824 */ /* 0x000fca00078e00ff */
[----:B------:R-:W-:-:S07]  /*0e60*/  LOP3.LUT R0, R5, R0, R6, 0xfe, !PT ;  /* 0x0000000005007212 */ /* 0x000fce00078efe06 */
.L_x_1618:
[----:B------:R-:W-:Y:S05]  /*0e70*/  BSYNC B0 ;  /* 0x0000000000007941 */ /* 0x000fea0003800000 */
.L_x_1617:
[----:B------:R-:W-:-:S04]  /*0e80*/  F2FP.F16.F32.PACK_AB R0, RZ, R0 ;  /* 0x00000000ff00723e */ /* 0x000fc800000000ff */
[----:B------:R-:W-:Y:S01]  /*0e90*/  PRMT R18, R0, 0x7610, R18 ;  /* 0x0000761000127816 */ /* 0x000fe20000000012 */
[----:B------:R-:W-:Y:S06]  /*0ea0*/  BRA `(.L_x_1598) ;  /* 0x0000000000b47947 */ /* 0x000fec0003800000 */
.L_x_1610:
        /* <DEDUP_REMOVED lines=14> */
.L_x_1624:
[----:B------:R-:W-:Y:S05]  /*0f90*/  BSYNC B0 ;  /* 0x0000000000007941 */ /* 0x000fea0003800000 */
.L_x_1623:
[----:B------:R-:W-:-:S04]  /*0fa0*/  F2FP.F16.F32.PACK_AB R0, RZ, R0 ;  /* 0x00000000ff00723e */ /* 0x000fc800000000ff */
[----:B------:R-:W-:Y:S01]  /*0fb0*/  PRMT R18, R0, 0x7610, R18 ;  /* 0x0000761000127816 */ /* 0x000fe20000000012 */
[----:B------:R-:W-:Y:S06]  /*0fc0*/  BRA `(.L_x_1598) ;  /* 0x00000000006c7947 */ /* 0x000fec0003800000 */
.L_x_1597:
        /* <DEDUP_REMOVED lines=16> */
.L_x_1625:
[----:B------:R-:W-:Y:S01]  /*10d0*/  PRMT R18, RZ, 0x7610, R18 ;  /* 0x00007610ff127816 */ /* 0x000fe20000000012 */
[----:B------:R-:W-:Y:S06]  /*10e0*/  BRA `(.L_x_1598) ;  /* 0x0000000000247947 */ /* 0x000fec0003800000 */
.L_x_1622:
[----:B------:R-:W2:Y:S02]  /*10f0*/  LDG.E.64 R4, desc[UR36][R4.64] ;  /* 0x0000002404047981 */ /* 0x000ea4000c1e1b00 */
[----:B--2---:R-:W0:Y:S02]  /*1100*/  I2F.U64 R0, R4 ;  /* 0x0000000400007312 */ /* 0x004e240000301000 */
[----:B0-----:R-:W-:-:S04]  /*1110*/  F2FP.F16.F32.PACK_AB R0, RZ, R0 ;  /* 0x00000000ff00723e */ /* 0x001fc800000000ff */
[----:B------:R-:W-:Y:S01]  /*1120*/  PRMT R18, R0, 0x7610, R18 ;  /* 0x0000761000127816 */ /* 0x000fe20000000012 */
[----:B------:R-:W-:Y:S06]  /*1130*/  BRA `(.L_x_1598) ;  /* 0x0000000000107947 */ /* 0x000fec0003800000 */
.L_x_1621:
[----:B------:R-:W2:Y:S02]  /*1140*/  LDG.E R4, desc[UR36][R4.64] ;  /* 0x0000002404047981 */ /* 0x000ea4000c1e1900 */
[----:B--2---:R-:W-:-:S04]  /*1150*/  I2FP.F32.U32 R0, R4 ;  /* 0x0000000400007245 */ /* 0x004fc80000201000 */
[----:B------:R-:W-:-:S04]  /*1160*/  F2FP.F16.F32.PACK_AB R0, RZ, R0 ;  /* 0x00000000ff00723e */ /* 0x000fc800000000ff */
[----:B------:R-:W-:-:S07]  /*1170*/  PRMT R18, R0, 0x7610, R18 ;  /* 0x0000761000127816 */ /* 0x000fce0000000012 */
.L_x_1598:
[----:B01----:R-:W0:Y:S01]  /*1180*/  LDC.64 R4, c[0x0][0x240] ;  /* 0x00009000ff047b82 */ /* 0x003e220000000a00 */
        /* <DEDUP_REMOVED lines=20> */
.L_x_1629:
[----:B------:R-:W2:Y:S02]  /*12d0*/  LDG.E.U8 R4, desc[UR36][R4.64] ;  /* 0x0000002404047981 */ /* 0x000ea4000c1e1100 */
[----:B--2---:R-:W-:-:S04]  /*12e0*/  I2FP.F32.U32 R0, R4 ;  /* 0x0000000400007245 */ /* 0x004fc80000201000 */
[----:B------:R-:W-:-:S04]  /*12f0*/  F2FP.F16.F32.PACK_AB R0, RZ, R0 ;  /* 0x00000000ff00723e */ /* 0x000fc800000000ff */
[----:B------:R-:W-:Y:S01]  /*1300*/  PRMT R19, R0, 0x7610, R19 ;  /* 0x0000761000137816 */ /* 0x000fe20000000013 */
[----:B------:R-:W-:Y:S06]  /*1310*/  BRA `(.L_x_1631) ;  /* 0x0000000c00bc7947 */ /* 0x000fec0003800000 */
.L_x_1628:
        /* <DEDUP_REMOVED lines=11> */
.L_x_1633:
[----:B------:R-:W2:Y:S02]  /*13d0*/  LDG.E R4, desc[UR36][R4.64] ;  /* 0x0000002404047981 */ /* 0x000ea4000c1e1900 */
[----:B--2---:R-:W-:-:S04]  /*13e0*/  I2FP.F32.S32 R0, R4 ;  /* 0x0000000400007245 */ /* 0x004fc80000201400 */
[----:B------:R-:W-:-:S04]  /*13f0*/  F2FP.F16.F32.PACK_AB R0, RZ, R0 ;  /* 0x00000000ff00723e */ /* 0x000fc800000000ff */
[----:B------:R-:W-:Y:S01]  /*1400*/  PRMT R19, R0, 0x7610, R19 ;  /* 0x0000761000137816 */ /* 0x000fe20000000013 */
[----:B------:R-:W-:Y:S06]  /*1410*/  BRA `(.L_x_1631) ;  /* 0x0000000c007c7947 */ /* 0x000fec0003800000 */
.L_x_1632:
[----:B------:R-:W2:Y:S02]  /*1420*/  LDG.E.U16 R4, desc[UR36][R4.64] ;  /* 0x0000002404047981 */ /* 0x000ea4000c1e1500 */
[----:B--2---:R-:W0:Y:S02]  /*1430*/  I2F.S16 R0, R4 ;  /* 0x0000000400007306 */ /* 0x004e240000101400 */
[----:B0-----:R-:W-:-:S04]  /*1440*/  F2FP.F16.F32.PACK_AB R0, RZ, R0 ;  /* 0x00000000ff00723e */ /* 0x001fc800000000ff */
[----:B------:R-:W-:Y:S01]  /*1450*/  PRMT R19, R0, 0x7610, R19 ;  /* 0x0000761000137816 */ /* 0x000fe20000000013 */
[----:B------:R-:W-:Y:S06]  /*1460*/  BRA `(.L_x_1631) ;  /* 0x0000000c00687947 */ /* 0x000fec0003800000 */
.L_x_1627:
        /* <DEDUP_REMOVED lines=9> */
.L_x_1635:
[----:B------:R1:W5:Y:S01]  /*1500*/  LDG.E.U16 R19, desc[UR36][R4.64] ;  /* 0x0000002404137981 */ /* 0x000362000c1e1500 */
[----:B------:R-:W-:Y:S05]  /*1510*/  BRA `(.L_x_1631) ;  /* 0x0000000c003c7947 */ /* 0x000fea0003800000 */
.L_x_1634:
        /* <DEDUP_REMOVED lines=9> */
.L_x_1637:
[----:B------:R0:W5:Y:S01]  /*15b0*/  LDG.E.U16 R19, desc[UR36][R4.64] ;  /* 0x0000002404137981 */ /* 0x000162000c1e1500 */
[----:B------:R-:W-:Y:S05]  /*15c0*/  BRA `(.L_x_1631) ;  /* 0x0000000c00107947 */ /* 0x000fea0003800000 */
.L_x_1636:
        /* <DEDUP_REMOVED lines=9> */
.L_x_1626:
        /* <DEDUP_REMOVED lines=14> */
.L_x_1640:
        /* <DEDUP_REMOVED lines=9> */
.L_x_1639:
        /* <DEDUP_REMOVED lines=28> */
.L_x_1642:
        /* <DEDUP_REMOVED lines=15> */
.L_x_1641:
[----:B------:R-:W2:Y:S02]  /*1a80*/  LDG.E.U16 R0, desc[UR36][R4.64] ;  /* 0x0000002404007981 */ /* 0x000ea4000c1e1500 */
[----:B--2---:R-:W-:-:S05]  /*1a90*/  IMAD.U32 R0, R0, 0x10000, RZ ;  /* 0x0001000000007824 */ /* 0x004fca00078e00ff */
[----:B------:R-:W-:-:S04]  /*1aa0*/  F2FP.F16.F32.PACK_AB R0, RZ, R0 ;  /* 0x00000000ff00723e */ /* 0x000fc800000000ff */
[----:B------:R-:W-:Y:S01]  /*1ab0*/  PRMT R19, R0, 0x7610, R19 ;  /* 0x0000761000137816 */ /* 0x000fe20000000013 */
[----:B------:R-:W-:Y:S06]  /*1ac0*/  BRA `(.L_x_1631) ;  /* 0x0000000400d07947 */ /* 0x000fec0003800000 */
.L_x_1638:
        /* <DEDUP_REMOVED lines=13> */
.L_x_1645:
        /* <DEDUP_REMOVED lines=21> */
.L_x_1649:
[----:B------:R-:W-:Y:S05]  /*1cf0*/  BSYNC B1 ;  /* 0x0000000000017941 */ /* 0x000fea0003800000 */
.L_x_1648:
[----:B------:R-:W-:Y:S01]  /*1d00*/  LEA R5, R0, 0x3b800000, 0x17 ;  /* 0x3b80000000057811 */ /* 0x000fe200078eb8ff */
[----:B------:R-:W-:-:S05]  /*1d10*/  IMAD.SHL.U32 R0, R3, 0x100000, RZ ;  /* 0x0010000003007824 */ /* 0x000fca00078e00ff */
[----:B------:R-:W-:-:S07]  /*1d20*/  LOP3.LUT R0, R5, R0, R6, 0xfe, !PT ;  /* 0x0000000005007212 */ /* 0x000fce00078efe06 */
.L_x_1647:
[----:B------:R-:W-:Y:S05]  /*1d30*/  BSYNC B0 ;  /* 0x0000000000007941 */ /* 0x000fea0003800000 */
.L_x_1646:
[----:B------:R-:W-:-:S04]  /*1d40*/  F2FP.F16.F32.PACK_AB R0, RZ, R0 ;  /* 0x00000000ff00723e */ /* 0x000fc800000000ff */
[----:B------:R-:W-:Y:S01]  /*1d50*/  PRMT R19, R0, 0x7610, R19 ;  /* 0x0000761000137816 */ /* 0x000fe20000000013 */
[----:B------:R-:W-:Y:S06]  /*1d60*/  BRA `(.L_x_1631) ;  /* 0x0000000400287947 */ /* 0x000fec0003800000 */
.L_x_1644:
        /* <DEDUP_REMOVED lines=21> */
.L_x_1653:
[----:B------:R-:W-:Y:S05]  /*1ec0*/  BSYNC B1 ;  /* 0x0000000000017941 */ /* 0x000fea0003800000 */
.L_x_1652:
[----:B------:R-:W-:Y:S01]  /*1ed0*/  LEA R5, R0, 0x37800000, 0x17 ;  /* 0x3780000000057811 */ /* 0x000fe200078eb8ff */
[----:B------:R-:W-:-:S05]  /*1ee0*/  IMAD.SHL.U32 R0, R3, 0x200000, RZ ;  /* 0x0020000003007824 */ /* 0x000fca00078e00ff */
[----:B------:R-:W-:-:S07]  /*1ef0*/  LOP3.LUT R0, R5, R0, R6, 0xfe, !PT ;  /* 0x0000000005007212 */ /* 0x000fce00078efe06 */
.L_x_1651:
[----:B------:R-:W-:Y:S05]  /*1f00*/  BSYNC B0 ;  /* 0x0000000000007941 */ /* 0x000fea0003800000 */
.L_x_1650:
[----:B------:R-:W-:-:S04]  /*1f10*/  F2FP.F16.F32.PACK_AB R0, RZ, R0 ;  /* 0x00000000ff00723e */ /* 0x000fc800000000ff */
[----:B------:R-:W-:Y:S01]  /*1f20*/  PRMT R19, R0, 0x7610, R19 ;  /* 0x0000761000137816 */ /* 0x000fe20000000013 */
[----:B------:R-:W-:Y:S06]  /*1f30*/  BRA `(.L_x_1631) ;  /* 0x0000000000b47947 */ /* 0x000fec0003800000 */
.L_x_1643:
        /* <DEDUP_REMOVED lines=14> */
.L_x_1657:
[----:B------:R-:W-:Y:S05]  /*2020*/  BSYNC B0 ;  /* 0x0000000000007941 */ /* 0x000fea0003800000 */
.L_x_1656:
[----:B------:R-:W-:-:S04]  /*2030*/  F2FP.F16.F32.PACK_AB R0, RZ, R0 ;  /* 0x00000000ff00723e */ /* 0x000fc800000000ff */
[----:B------:R-:W-:Y:S01]  /*2040*/  PRMT R19, R0, 0x7610, R19 ;  /* 0x0000761000137816 */ /* 0x000fe20000000013 */
[----:B------:R-:W-:Y:S06]  /*2050*/  BRA `(.L_x_1631) ;  /* 0x00000000006c7947 */ /* 0x000fec0003800000 */
.L_x_1630:
        /* <DEDUP_REMOVED lines=16> */
.L_x_1658:
[----:B------:R-:W-:Y:S01]  /*2160*/  PRMT R19, RZ, 0x7610, R19 ;  /* 0x00007610ff137816 */ /* 0x000fe20000000013 */
[----:B------:R-:W-:Y:S06]  /*2170*/  BRA `(.L_x_1631) ;  /* 0x0000000000247947 */ /* 0x000fec0003800000 */
.L_x_1655:
[----:B------:R-:W2:Y:S02]  /*2180*/  LDG.E.64 R4, desc[UR36][R4.64] ;  /* 0x0000002404047981 */ /* 0x000ea4000c1e1b00 */
[----:B--2---:R-:W0:Y:S02]  /*2190*/  I2F.U64 R0, R4 ;  /* 0x0000000400007312 */ /* 0x004e240000301000 */
[----:B0-----:R-:W-:-:S04]  /*21a0*/  F2FP.F16.F32.PACK_AB R0, RZ, R0 ;  /* 0x00000000ff00723e */ /* 0x001fc800000000ff */
[----:B------:R-:W-:Y:S01]  /*21b0*/  PRMT R19, R0, 0x7610, R19 ;  /* 0x0000761000137816 */ /* 0x000fe20000000013 */
[----:B------:R-:W-:Y:S06]  /*21c0*/  BRA `(.L_x_1631) ;  /* 0x0000000000107947 */ /* 0x000fec0003800000 */
.L_x_1654:
[----:B------:R-:W2:Y:S02]  /*21d0*/  LDG.E R4, desc[UR36][R4.64] ;  /* 0x0000002404047981 */ /* 0x000ea4000c1e1900 */
[----:B--2---:R-:W-:-:S04]  /*21e0*/  I2FP.F32.U32 R0, R4 ;  /* 0x0000000400007245 */ /* 0x004fc80000201000 */
[----:B------:R-:W-:-:S04]  /*21f0*/  F2FP.F16.F32.PACK_AB R0, RZ, R0 ;  /* 0x00000000ff00723e */ /* 0x000fc800000000ff */
[----:B------:R-:W-:-:S07]  /*2200*/  PRMT R19, R0, 0x7610, R19 ;  /* 0x0000761000137816 */ /* 0x000fce0000000013 */
.L_x_1631:
[----:B------:R-:W-:-:S07]  /*2210*/  VIADD R27, R27, 0x80 ;  /* 0x000000801b1b7836 */ /* 0x000fce0000000000 */
.L_x_1592:
[----:B------:R-:W-:Y:S05]  /*2220*/  BSYNC B6 ;  /* 0x0000000000067941 */ /* 0x000fea0003800000 */
.L_x_1591:
[----:B------:R-:W-:Y:S01]  /*2230*/  ISETP.GE.AND P0, PT, R27, R28, PT ;  /* 0x0000001c1b00720c */ /* 0x000fe20003f06270 */
[----:B------:R-:W-:Y:S01]  /*2240*/  BSSY B6, `(.L_x_1659) ;  /* 0x0000218000067945 */ /* 0x000fe20003800000 */
[----:B------:R-:W-:-:S11]  /*2250*/  PRMT R22, RZ, 0x7610, R22 ;  /* 0x00007610ff167816 */ /* 0x000fd60000000016 */
[----:B------:R-:W-:Y:S05]  /*2260*/  @P0 BRA `(.L_x_1660) ;  /* 0x0000002000540947 */ /* 0x000fea0003800000 */
[----:B01----:R-:W0:Y:S01]  /*2270*/  LDC.64 R4, c[0x0][0x238] ;  /* 0x00008e00ff047b82 */ /* 0x003e220000000a00 */
        /* <DEDUP_REMOVED lines=21> */
.L_x_1664:
[----:B------:R-:W2:Y:S02]  /*23d0*/  LDG.E.U8 R4, desc[UR36][R4.64] ;  /* 0x0000002404047981 */ /* 0x000ea4000c1e1100 */
[----:B--2---:R-:W-:-:S04]  /*23e0*/  I2FP.F32.U32 R0, R4 ;  /* 0x0000000400007245 */ /* 0x004fc80000201000 */
[----:B------:R-:W-:-:S04]  /*23f0*/  F2FP.F16.F32.PACK_AB R0, RZ, R0 ;  /* 0x00000000ff00723e */ /* 0x000fc800000000ff */
[----:B------:R-:W-:Y:S01]  /*2400*/  PRMT R17, R0, 0x7610, R17 ;  /* 0x0000761000117816 */ /* 0x000fe20000000011 */
[----:B------:R-:W-:Y:S06]  /*2410*/  BRA `(.L_x_1666) ;  /* 0x0000000c00c07947 */ /* 0x000fec0003800000 */
.L_x_1663:
        /* <DEDUP_REMOVED lines=11> */
.L_x_1668:
[----:B------:R-:W2:Y:S02]  /*24d0*/  LDG.E R4, desc[UR36][R4.64] ;  /* 0x0000002404047981 */ /* 0x000ea4000c1e1900 */
[----:B--2---:R-:W-:-:S04]  /*24e0*/  I2FP.F32.S32 R0, R4 ;  /* 0x0000000400007245 */ /* 0x004fc80000201400 */
[----:B------:R-:W-:-:S04]  /*24f0*/  F2FP.F16.F32.PACK_AB R0, RZ, R0 ;  /* 0x00000000ff00723e */ /* 0x000fc800000000ff */
[----:B------:R-:W-:Y:S01]  /*2500*/  PRMT R17, R0, 0x7610, R17 ;  /* 0x0000761000117816 */ /* 0x000fe20000000011 */
[----:B------:R-:W-:Y:S06]  /*2510*/  BRA `(.L_x_1666) ;  /* 0x0000000c00807947 */ /* 0x000fec0003800000 */
.L_x_1667:
[----:B------:R-:W2:Y:S02]  /*2520*/  LDG.E.U16 R4, desc[UR36][R4.64] ;  /* 0x0000002404047981 */ /* 0x000ea4000c1e1500 */
[----:B--2---:R-:W0:Y:S02]  /*2530*/  I2F.S16 R0, R4 ;  /* 0x0000000400007306 */ /* 0x004e240000101400 */
[----:B0-----:R-:W-:-:S04]  /*2540*/  F2FP.F16.F32.PACK_AB R0, RZ, R0 ;  /* 0x00000000ff00723e */ /* 0x001fc800000000ff */
[----:B------:R-:W-:Y:S01]  /*2550*/  PRMT R17, R0, 0x7610, R17 ;  /* 0x0000761000117816 */ /* 0x000fe20000000011 */
[----:B------:R-:W-:Y:S06]  /*2560*/  BRA `(.L_x_1666) ;  /* 0x0000000c006c7947 */ /* 0x000fec0003800000 */
.L_x_1662:
        /* <DEDUP_REMOVED lines=9> */
.L_x_1670:
[----:B------:R1:W5:Y:S01]  /*2600*/  LDG.E.U16 R17, desc[UR36][R4.64] ;  /* 0x0000002404117981 */ /* 0x000362000c1e1500 */
[----:B------:R-:W-:Y:S05]  /*2610*/  BRA `(.L_x_1666) ;  /* 0x0000000c00407947 */ /* 0x000fea0003800000 */
.L_x_1669:
        /* <DEDUP_REMOVED lines=9> */
.L_x_1672:
[----:B------:R0:W5:Y:S01]  /*26b0*/  LDG.E.U16 R17, desc[UR36][R4.64] ;  /* 0x0000002404117981 */ /* 0x000162000c1e1500 */
[----:B------:R-:W-:Y:S05]  /*26c0*/  BRA `(.L_x_1666) ;  /* 0x0000000c00147947 */ /* 0x000fea0003800000 */
.L_x_1671:
        /* <DEDUP_REMOVED lines=9> */
.L_x_1661:
        /* <DEDUP_REMOVED lines=14> */
.L_x_1675:
        /* <DEDUP_REMOVED lines=9> */
.L_x_1674:
        /* <DEDUP_REMOVED lines=28> */
.L_x_1677:
        /* <DEDUP_REMOVED lines=16> */
.L_x_1676:
[----:B------:R-:W2:Y:S02]  /*2b90*/  LDG.E.U16 R0, desc[UR36][R4.64] ;  /* 0x0000002404007981 */ /* 0x000ea4000c1e1500 */
[----:B--2---:R-:W-:-:S05]  /*2ba0*/  IMAD.U32 R0, R0, 0x10000, RZ ;  /* 0x0001000000007824 */ /* 0x004fca00078e00ff */
[----:B------:R-:W-:-:S04]  /*2bb0*/  F2FP.F16.F32.PACK_AB R0, RZ, R0 ;  /* 0x00000000ff00723e */ /* 0x000fc800000000ff */
[----:B------:R-:W-:Y:S01]  /*2bc0*/  PRMT R17, R0, 0x7610, R17 ;  /* 0x0000761000117816 */ /* 0x000fe20000000011 */
[----:B------:R-:W-:Y:S06]  /*2bd0*/  BRA `(.L_x_1666) ;  /* 0x0000000400d07947 */ /* 0x000fec0003800000 */
.L_x_1673:
        /* <DEDUP_REMOVED lines=13> */
.L_x_1680:
        /* <DEDUP_REMOVED lines=21> */
.L_x_1684:
[----:B------:R-:W-:Y:S05]  /*2e00*/  BSYNC B1 ;  /* 0x0000000000017941 */ /* 0x000fea0003800000 */
.L_x_1683:
[----:B------:R-:W-:Y:S01]  /*2e10*/  LEA R5, R0, 0x3b800000, 0x17 ;  /* 0x3b80000000057811 */ /* 0x000fe200078eb8ff */
[----:B------:R-:W-:-:S05]  /*2e20*/  IMAD.SHL.U32 R0, R3, 0x100000, RZ ;  /* 0x0010000003007824 */ /* 0x000fca00078e00ff */
[----:B------:R-:W-:-:S07]  /*2e30*/  LOP3.LUT R0, R5, R0, R6, 0xfe, !PT ;  /* 0x0000000005007212 */ /* 0x000fce00078efe06 */
.L_x_1682:
[----:B------:R-:W-:Y:S05]  /*2e40*/  BSYNC B0 ;  /* 0x0000000000007941 */ /* 0x000fea0003800000 */
.L_x_1681:
[----:B------:R-:W-:-:S04]  /*2e50*/  F2FP.F16.F32.PACK_AB R0, RZ, R0 ;  /* 0x00000000ff00723e */ /* 0x000fc800000000ff */
[----:B------:R-:W-:Y:S01]  /*2e60*/  PRMT R17, R0, 0x7610, R17 ;  /* 0x0000761000117816 */ /* 0x000fe20000000011 */
[----:B------:R-:W-:Y:S06]  /*2e70*/  BRA `(.L_x_1666) ;  /* 0x0000000400287947 */ /* 0x000fec0003800000 */
.L_x_1679:
        /* <DEDUP_REMOVED lines=21> */
.L_x_1688:
[----:B------:R-:W-:Y:S05]  /*2fd0*/  BSYNC B1 ;  /* 0x0000000000017941 */ /* 0x000fea0003800000 */
.L_x_1687:
[----:B------:R-:W-:Y:S01]  /*2fe0*/  LEA R5, R0, 0x37800000, 0x17 ;  /* 0x3780000000057811 */ /* 0x000fe200078eb8ff */
[----:B------:R-:W-:-:S05]  /*2ff0*/  IMAD.SHL.U32 R0, R3, 0x200000, RZ ;  /* 0x0020000003007824 */ /* 0x000fca00078e00ff */
[----:B------:R-:W-:-:S07]  /*3000*/  LOP3.LUT R0, R5, R0, R6, 0xfe, !PT ;  /* 0x0000000005007212 */ /* 0x000fce00078efe06 */
.L_x_1686:
[----:B------:R-:W-:Y:S05]  /*3010*/  BSYNC B0 ;  /* 0x0000000000007941 */ /* 0x000fea0003800000 */
.L_x_1685:
[----:B------:R-:W-:-:S04]  /*3020*/  F2FP.F16.F32.PACK_AB R0, RZ, R0 ;  /* 0x00000000ff00723e */ /* 0x000fc800000000ff */
[----:B------:R-:W-:Y:S01]  /*3030*/  PRMT R17, R0, 0x7610, R17 ;  /* 0x0000761000117816 */ /* 0x000fe20000000011 */
[----:B------:R-:W-:Y:S06]  /*3040*/  BRA `(.L_x_1666) ;  /* 0x0000000000b47947 */ /* 0x000fec0003800000 */
.L_x_1678:
        /* <DEDUP_REMOVED lines=14> */
.L_x_1692:
[----:B------:R-:W-:Y:S05]  /*3130*/  BSYNC B0 ;  /* 0x0000000000007941 */ /* 0x000fea0003800000 */
.L_x_1691:
[----:B------:R-:W-:-:S04]  /*3140*/  F2FP.F16.F32.PACK_AB R0, RZ, R0 ;  /* 0x00000000ff00723e */ /* 0x000fc800000000ff */
[----:B------:R-:W-:Y:S01]  /*3150*/  PRMT R17, R0, 0x7610, R17 ;  /* 0x0000761000117816 */ /* 0x000fe20000000011 */
[----:B------:R-:W-:Y:S06]  /*3160*/  BRA `(.L_x_1666) ;  /* 0x00000000006c7947 */ /* 0x000fec0003800000 */
.L_x_1665:
        /* <DEDUP_REMOVED lines=16> */
.L_x_1693:
[----:B------:R-:W-:Y:S01]  /*3270*/  PRMT R17, RZ, 0x7610, R17 ;  /* 0x00007610ff117816 */ /* 0x000fe20000000011 */
[----:B------:R-:W-:Y:S06]  /*3280*/  BRA `(.L_x_1666) ;  /* 0x0000000000247947 */ /* 0x000fec0003800000 */
.L_x_1690:
[----:B------:R-:W2:Y:S02]  /*3290*/  LDG.E.64 R4, desc[UR36][R4.64] ;  /* 0x0000002404047981 */ /* 0x000ea4000c1e1b00 */
[----:B--2---:R-:W0:Y:S02]  /*32a0*/  I2F.U64 R0, R4 ;  /* 0x0000000400007312 */ /* 0x004e240000301000 */
[----:B0-----:R-:W-:-:S04]  /*32b0*/  F2FP.F16.F32.PACK_AB R0, RZ, R0 ;  /* 0x00000000ff00723e */ /* 0x001fc800000000ff */
[----:B------:R-:W-:Y:S01]  /*32c0*/  PRMT R17, R0, 0x7610, R17 ;  /* 0x0000761000117816 */ /* 0x000fe20000000011 */
[----:B------:R-:W-:Y:S06]  /*32d0*/  BRA `(.L_x_1666) ;  /* 0x0000000000107947 */ /* 0x000fec0003800000 */
.L_x_1689:
[----:B------:R-:W2:Y:S02]  /*32e0*/  LDG.E R4, desc[UR36][R4.64] ;  /* 0x0000002404047981 */ /* 0x000ea4000c1e1900 */
[----:B--2---:R-:W-:-:S04]  /*32f0*/  I2FP.F32.U32 R0, R4 ;  /* 0x0000000400007245 */ /* 0x004fc80000201000 */
[----:B------:R-:W-:-:S04]  /*3300*/  F2FP.F16.F32.PACK_AB R0, RZ, R0 ;  /* 0x00000000ff00723e */ /* 0x000fc800000000ff */
[----:B------:R-:W-:-:S07]  /*3310*/  PRMT R17, R0, 0x7610, R17 ;  /* 0x0000761000117816 */ /* 0x000fce0000000011 */
.L_x_1666:
        /* <DEDUP_REMOVED lines=21> */
.L_x_1697:
[----:B------:R-:W2:Y:S02]  /*3470*/  LDG.E.U8 R4, desc[UR36][R4.64] ;  /* 0x0000002404047981 */ /* 0x000ea4000c1e1100 */
[----:B--2---:R-:W-:-:S04]  /*3480*/  I2FP.F32.U32 R0, R4 ;  /* 0x0000000400007245 */ /* 0x004fc80000201000 */
[----:B------:R-:W-:-:S04]  /*3490*/  F2FP.F16.F32.PACK_AB R0, RZ, R0 ;  /* 0x00000000ff00723e */ /* 0x000fc800000000ff */
[----:B------:R-:W-:Y:S01]  /*34a0*/  PRMT R22, R0, 0x7610, R22 ;  /* 0x0000761000167816 */ /* 0x000fe20000000016 */
[----:B------:R-:W-:Y:S06]  /*34b0*/  BRA `(.L_x_1699) ;  /* 0x0000000c00bc7947 */ /* 0x000fec0003800000 */
.L_x_1696:
        /* <DEDUP_REMOVED lines=11> */
.L_x_1701:
[----:B------:R-:W2:Y:S02]  /*3570*/  LDG.E R4, desc[UR36][R4.64] ;  /* 0x0000002404047981 */ /* 0x000ea4000c1e1900 */
[----:B--2---:R-:W-:-:S04]  /*3580*/  I2FP.F32.S32 R0, R4 ;  /* 0x0000000400007245 */ /* 0x004fc80000201400 */
[----:B------:R-:W-:-:S04]  /*3590*/  F2FP.F16.F32.PACK_AB R0, RZ, R0 ;  /* 0x00000000ff00723e */ /* 0x000fc800000000ff */
[----:B------:R-:W-:Y:S01]  /*35a0*/  PRMT R22, R0, 0x7610, R22 ;  /* 0x0000761000167816 */ /* 0x000fe20000000016 */
[----:B------:R-:W-:Y:S06]  /*35b0*/  BRA `(.L_x_1699) ;  /* 0x0000000c007c7947 */ /* 0x000fec0003800000 */
.L_x_1700:
[----:B------:R-:W2:Y:S02]  /*35c0*/  LDG.E.U16 R4, desc[UR36][R4.64] ;  /* 0x0000002404047981 */ /* 0x000ea4000c1e1500 */
[----:B--2---:R-:W0:Y:S02]  /*35d0*/  I2F.S16 R0, R4 ;  /* 0x0000000400007306 */ /* 0x004e240000101400 */
[----:B0-----:R-:W-:-:S04]  /*35e0*/  F2FP.F16.F32.PACK_AB R0, RZ, R0 ;  /* 0x00000000ff00723e */ /* 0x001fc800000000ff */
[----:B------:R-:W-:Y:S01]  /*35f0*/  PRMT R22, R0, 0x7610, R22 ;  /* 0x0000761000167816 */ /* 0x000fe20000000016 */
[----:B------:R-:W-:Y:S06]  /*3600*/  BRA `(.L_x_1699) ;  /* 0x0000000c00687947 */ /* 0x000fec0003800000 */
.L_x_1695:
        /* <DEDUP_REMOVED lines=9> */
.L_x_1703:
[----:B------:R1:W5:Y:S01]  /*36a0*/  LDG.E.U16 R22, desc[UR36][R4.64] ;  /* 0x0000002404167981 */ /* 0x000362000c1e1500 */
[----:B------:R-:W-:Y:S05]  /*36b0*/  BRA `(.L_x_1699) ;  /* 0x0000000c003c7947 */ /* 0x000fea0003800000 */
.L_x_1702:
        /* <DEDUP_REMOVED lines=9> */
.L_x_1705:
[----:B------:R0:W5:Y:S01]  /*3750*/  LDG.E.U16 R22, desc[UR36][R4.64] ;  /* 0x0000002404167981 */ /* 0x000162000c1e1500 */
[----:B------:R-:W-:Y:S05]  /*3760*/  BRA `(.L_x_1699) ;  /* 0x0000000c00107947 */ /* 0x000fea0003800000 */
.L_x_1704:
        /* <DEDUP_REMOVED lines=9> */
.L_x_1694:
        /* <DEDUP_REMOVED lines=14> */
.L_x_1708:
        /* <DEDUP_REMOVED lines=9> */
.L_x_1707:
        /* <DEDUP_REMOVED lines=28> */
.L_x_1710:
        /* <DEDUP_REMOVED lines=15> */
.L_x_1709:
[----:B------:R-:W2:Y:S02]  /*3c20*/  LDG.E.U16 R0, desc[UR36][R4.64] ;  /* 0x0000002404007981 */ /* 0x000ea4000c1e1500 */
[----:B--2---:R-:W-:-:S05]  /*3c30*/  IMAD.U32 R0, R0, 0x10000, RZ ;  /* 0x0001000000007824 */ /* 0x004fca00078e00ff */
[----:B------:R-:W-:-:S04]  /*3c40*/  F2FP.F16.F32.PACK_AB R0, RZ, R0 ;  /* 0x00000000ff00723e */ /* 0x000fc800000000ff */
[----:B------:R-:W-:Y:S01]  /*3c50*/  PRMT R22, R0, 0x7610, R22 ;  /* 0x0000761000167816 */ /* 0x000fe20000000016 */
[----:B------:R-:W-:Y:S06]  /*3c60*/  BRA `(.L_x_1699) ;  /* 0x0000000400d07947 */ /* 0x000fec0003800000 */
.L_x_1706:
        /* <DEDUP_REMOVED lines=13> */
.L_x_1713:
        /* <DEDUP_REMOVED lines=21> */
.L_x_1717:
[----:B------:R-:W-:Y:S05]  /*3e90*/  BSYNC B1 ;  /* 0x0000000000017941 */ /* 0x000fea0003800000 */
.L_x_1716:
[----:B------:R-:W-:Y:S01]  /*3ea0*/  LEA R5, R0, 0x3b800000, 0x17 ;  /* 0x3b80000000057811 */ /* 0x000fe200078eb8ff */
[----:B------:R-:W-:-:S05]  /*3eb0*/  IMAD.SHL.U32 R0, R3, 0x100000, RZ ;  /* 0x0010000003007824 */ /* 0x000fca00078e00ff */
[----:B------:R-:W-:-:S07]  /*3ec0*/  LOP3.LUT R0, R5, R0, R6, 0xfe, !PT ;  /* 0x0000000005007212 */ /* 0x000fce00078efe06 */
.L_x_1715:
[----:B------:R-:W-:Y:S05]  /*3ed0*/  BSYNC B0 ;  /* 0x0000000000007941 */ /* 0x000fea0003800000 */
.L_x_1714:
[----:B------:R-:W-:-:S04]  /*3ee0*/  F2FP.F16.F32.PACK_AB R0, RZ, R0 ;  /* 0x00000000ff00723e */ /* 0x000fc800000000ff */
[----:B------:R-:W-:Y:S01]  /*3ef0*/  PRMT R22, R0, 0x7610, R22 ;  /* 0x0000761000167816 */ /* 0x000fe20000000016 */
[----:B------:R-:W-:Y:S06]  /*3f00*/  BRA `(.L_x_1699) ;  /* 0x0000000400287947 */ /* 0x000fec0003800000 */
.L_x_1712:
        /* <DEDUP_REMOVED lines=21> */
.L_x_1721:
[----:B------:R-:W-:Y:S05]  /*4060*/  BSYNC B1 ;  /* 0x0000000000017941 */ /* 0x000fea0003800000 */
.L_x_1720:
[----:B------:R-:W-:Y:S01]  /*4070*/  LEA R5, R0, 0x37800000, 0x17 ;  /* 0x3780000000057811 */ /* 0x000fe200078eb8ff */
[----:B------:R-:W-:-:S05]  /*4080*/  IMAD.SHL.U32 R0, R3, 0x200000, RZ ;  /* 0x0020000003007824 */ /* 0x000fca00078e00ff */
[----:B------:R-:W-:-:S07]  /*4090*/  LOP3.LUT R0, R5, R0, R6, 0xfe, !PT ;  /* 0x0000000005007212 */ /* 0x000fce00078efe06 */
.L_x_1719:
[----:B------:R-:W-:Y:S05]  /*40a0*/  BSYNC B0 ;  /* 0x0000000000007941 */ /* 0x000fea0003800000 */
.L_x_1718:
[----:B------:R-:W-:-:S04]  /*40b0*/  F2FP.F16.F32.PACK_AB R0, RZ, R0 ;  /* 0x00000000ff00723e */ /* 0x000fc800000000ff */
[----:B------:R-:W-:Y:S01]  /*40c0*/  PRMT R22, R0, 0x7610, R22 ;  /* 0x0000761000167816 */ /* 0x000fe20000000016 */
[----:B------:R-:W-:Y:S06]  /*40d0*/  BRA `(.L_x_1699) ;  /* 0x0000000000b47947 */ /* 0x000fec0003800000 */
.L_x_1711:
        /* <DEDUP_REMOVED lines=14> */
.L_x_1725:
[----:B------:R-:W-:Y:S05]  /*41c0*/  BSYNC B0 ;  /* 0x0000000000007941 */ /* 0x000fea0003800000 */
.L_x_1724:
[----:B------:R-:W-:-:S04]  /*41d0*/  F2FP.F16.F32.PACK_AB R0, RZ, R0 ;  /* 0x00000000ff00723e */ /* 0x000fc800000000ff */
[----:B------:R-:W-:Y:S01]  /*41e0*/  PRMT R22, R0, 0x7610, R22 ;  /* 0x0000761000167816 */ /* 0x000fe20000000016 */
[----:B------:R-:W-:Y:S06]  /*41f0*/  BRA `(.L_x_1699) ;  /* 0x00000000006c7947 */ /* 0x000fec0003800000 */
.L_x_1698:
        /* <DEDUP_REMOVED lines=16> */
.L_x_1726:
[----:B------:R-:W-:Y:S01]  /*4300*/  PRMT R22, RZ, 0x7610, R22 ;  /* 0x00007610ff167816 */ /* 0x000fe20000000016 */
[----:B------:R-:W-:Y:S06]  /*4310*/  BRA `(.L_x_1699) ;  /* 0x0000000000247947 */ /* 0x000fec0003800000 */
.L_x_1723:
[----:B------:R-:W2:Y:S02]  /*4320*/  LDG.E.64 R4, desc[UR36][R4.64] ;  /* 0x0000002404047981 */ /* 0x000ea4000c1e1b00 */
[----:B--2---:R-:W0:Y:S02]  /*4330*/  I2F.U64 R0, R4 ;  /* 0x0000000400007312 */ /* 0x004e240000301000 */
[----:B0-----:R-:W-:-:S04]  /*4340*/  F2FP.F16.F32.PACK_AB R0, RZ, R0 ;  /* 0x00000000ff00723e */ /* 0x001fc800000000ff */
[----:B------:R-:W-:Y:S01]  /*4350*/  PRMT R22, R0, 0x7610, R22 ;  /* 0x0000761000167816 */ /* 0x000fe20000000016 */
[----:B------:R-:W-:Y:S06]  /*4360*/  BRA `(.L_x_1699) ;  /* 0x0000000000107947 */ /* 0x000fec0003800000 */
.L_x_1722:
[----:B------:R-:W2:Y:S02]  /*4370*/  LDG.E R4, desc[UR36][R4.64] ;  /* 0x0000002404047981 */ /* 0x000ea4000c1e1900 */
[----:B--2---:R-:W-:-:S04]  /*4380*/  I2FP.F32.U32 R0, R4 ;  /* 0x0000000400007245 */ /* 0x004fc80000201000 */
[----:B------:R-:W-:-:S04]  /*4390*/  F2FP.F16.F32.PACK_AB R0, RZ, R0 ;  /* 0x00000000ff00723e */ /* 0x000fc800000000ff */
[----:B------:R-:W-:-:S07]  /*43a0*/  PRMT R22, R0, 0x7610, R22 ;  /* 0x0000761000167816 */ /* 0x000fce0000000016 */
.L_x_1699:
[----:B------:R-:W-:-:S07]  /*43b0*/  VIADD R27, R27, 0x80 ;  /* 0x000000801b1b7836 */ /* 0x000fce0000000000 */
.L_x_1660:
[----:B------:R-:W-:Y:S05]  /*43c0*/  BSYNC B6 ;  /* 0x0000000000067941 */ /* 0x000fea0003800000 */
.L_x_1659:
[----:B------:R-:W-:Y:S01]  /*43d0*/  ISETP.GE.AND P0, PT, R27, R28, PT ;  /* 0x0000001c1b00720c */ /* 0x000fe20003f06270 */
[----:B------:R-:W-:Y:S01]  /*43e0*/  BSSY B6, `(.L_x_1727) ;  /* 0x000021a000067945 */ /* 0x000fe20003800000 */
[----:B------:R-:W-:Y:S02]  /*43f0*/  PRMT R23, RZ, 0x7610, R23 ;  /* 0x00007610ff177816 */ /* 0x000fe40000000017 */
[----:B------:R-:W-:Y:S02]  /*4400*/  PRMT R24, RZ, 0x7610, R24 ;  /* 0x00007610ff187816 */ /* 0x000fe40000000018 */
[----:B------:R-:W-:-:S07]  /*4410*/  PRMT R25, RZ, 0x7610, R25 ;  /* 0x00007610ff197816 */ /* 0x000fce0000000019 */
        /* <DEDUP_REMOVED lines=23> */
.L_x_1732:
[----:B------:R-:W2:Y:S02]  /*4590*/  LDG.E.U8 R4, desc[UR36][R4.64] ;  /* 0x0000002404047981 */ /* 0x000ea4000c1e1100 */
[----:B--2---:R-:W-:-:S04]  /*45a0*/  I2FP.F32.U32 R0, R4 ;  /* 0x0000000400007245 */ /* 0x004fc80000201000 */
[----:B------:R-:W-:-:S04]  /*45b0*/  F2FP.F16.F32.PACK_AB R0, RZ, R0 ;  /* 0x00000000ff00723e */ /* 0x000fc800000000ff */
[----:B------:R-:W-:Y:S01]  /*45c0*/  PRMT R24, R0, 0x7610, R24 ;  /* 0x0000761000187816 */ /* 0x000fe20000000018 */
[----:B------:R-:W-:Y:S06]  /*45d0*/  BRA `(.L_x_1734) ;  /* 0x0000000c00bc7947 */ /* 0x000fec0003800000 */
.L_x_1731:
        /* <DEDUP_REMOVED lines=11> */
.L_x_1736:
[----:B------:R-:W2:Y:S02]  /*4690*/  LDG.E R4, desc[UR36][R4.64] ;  /* 0x0000002404047981 */ /* 0x000ea4000c1e1900 */
[----:B--2---:R-:W-:-:S04]  /*46a0*/  I2FP.F32.S32 R0, R4 ;  /* 0x0000000400007245 */ /* 0x004fc80000201400 */
[----:B------:R-:W-:-:S04]  /*46b0*/  F2FP.F16.F32.PACK_AB R0, RZ, R0 ;  /* 0x00000000ff00723e */ /* 0x000fc800000000ff */
[----:B------:R-:W-:Y:S01]  /*46c0*/  PRMT R24, R0, 0x7610, R24 ;  /* 0x0000761000187816 */ /* 0x000fe20000000018 */
[----:B------:R-:W-:Y:S06]  /*46d0*/  BRA `(.L_x_1734) ;  /* 0x0000000c007c7947 */ /* 0x000fec0003800000 */
.L_x_1735:
[----:B------:R-:W2:Y:S02]  /*46e0*/  LDG.E.U16 R4, desc[UR36][R4.64] ;  /* 0x0000002404047981 */ /* 0x000ea4000c1e1500 */
[----:B--2---:R-:W0:Y:S02]  /*46f0*/  I2F.S16 R0, R4 ;  /* 0x0000000400007306 */ /* 0x004e240000101400 */
[----:B0-----:R-:W-:-:S04]  /*4700*/  F2FP.F16.F32.PACK_AB R0, RZ, R0 ;  /* 0x00000000ff00723e */ /* 0x001fc800000000ff */
[----:B------:R-:W-:Y:S01]  /*4710*/  PRMT R24, R0, 0x7610, R24 ;  /* 0x0000761000187816 */ /* 0x000fe20000000018 */
[----:B------:R-:W-:Y:S06]  /*4720*/  BRA `(.L_x_1734) ;  /* 0x0000000c00687947 */ /* 0x000fec0003800000 */
.L_x_1730:
        /* <DEDUP_REMOVED lines=9> */
.L_x_1738:
[----:B------:R1:W5:Y:S01]  /*47c0*/  LDG.E.U16 R24, desc[UR36][R4.64] ;  /* 0x0000002404187981 */ /* 0x000362000c1e1500 */
[----:B------:R-:W-:Y:S05]  /*47d0*/  BRA `(.L_x_1734) ;  /* 0x0000000c003c7947 */ /* 0x000fea0003800000 */
.L_x_1737:
        /* <DEDUP_REMOVED lines=9> */
.L_x_1740:
[----:B------:R0:W5:Y:S01]  /*4870*/  LDG.E.U16 R24, desc[UR36][R4.64] ;  /* 0x0000002404187981 */ /* 0x000162000c1e1500 */
[----:B------:R-:W-:Y:S05]  /*4880*/  BRA `(.L_x_1734) ;  /* 0x0000000c00107947 */ /* 0x000fea0003800000 */
.L_x_1739:
        /* <DEDUP_REMOVED lines=9> */
.L_x_1729:
        /* <DEDUP_REMOVED lines=14> */
.L_x_1743:
        /* <DEDUP_REMOVED lines=9> */
.L_x_1742:
        /* <DEDUP_REMOVED lines=28> */
.L_x_1745:
        /* <DEDUP_REMOVED lines=15> */
.L_x_1744:
[----:B------:R-:W2:Y:S02]  /*4d40*/  LDG.E.U16 R0, desc[UR36][R4.64] ;  /* 0x0000002404007981 */ /* 0x000ea4000c1e1500 */
[----:B--2---:R-:W-:-:S05]  /*4d50*/  IMAD.U32 R0, R0, 0x10000, RZ ;  /* 0x0001000000007824 */ /* 0x004fca00078e00ff */
[----:B------:R-:W-:-:S04]  /*4d60*/  F2FP.F16.F32.PACK_AB R0, RZ, R0 ;  /* 0x00000000ff00723e */ /* 0x000fc800000000ff */
[----:B------:R-:W-:Y:S01]  /*4d70*/  PRMT R24, R0, 0x7610, R24 ;  /* 0x0000761000187816 */ /* 0x000fe20000000018 */
[----:B------:R-:W-:Y:S06]  /*4d80*/  BRA `(.L_x_1734) ;  /* 0x0000000400d07947 */ /* 0x000fec0003800000 */
.L_x_1741:
        /* <DEDUP_REMOVED lines=13> */
.L_x_1748:
        /* <DEDUP_REMOVED lines=21> */
.L_x_1752:
[----:B------:R-:W-:Y:S05]  /*4fb0*/  BSYNC B1 ;  /* 0x0000000000017941 */ /* 0x000fea0003800000 */
.L_x_1751:
[----:B------:R-:W-:Y:S01]  /*4fc0*/  LEA R5, R0, 0x3b800000, 0x17 ;  /* 0x3b80000000057811 */ /* 0x000fe200078eb8ff */
[----:B------:R-:W-:-:S05]  /*4fd0*/  IMAD.SHL.U32 R0, R3, 0x100000, RZ ;  /* 0x0010000003007824 */ /* 0x000fca00078e00ff */
[----:B------:R-:W-:-:S07]  /*4fe0*/  LOP3.LUT R0, R5, R0, R6, 0xfe, !PT ;  /* 0x0000000005007212 */ /* 0x000fce00078efe06 */
.L_x_1750:
[----:B------:R-:W-:Y:S05]  /*4ff0*/  BSYNC B0 ;  /* 0x0000000000007941 */ /* 0x000fea0003800000 */
.L_x_1749:
[----:B------:R-:W-:-:S04]  /*5000*/  F2FP.F16.F32.PACK_AB R0, RZ, R0 ;  /* 0x00000000ff00723e */ /* 0x000fc800000000ff */
[----:B------:R-:W-:Y:S01]  /*5010*/  PRMT R24, R0, 0x7610, R24 ;  /* 0x0000761000187816 */ /* 0x000fe20000000018 */
[----:B------:R-:W-:Y:S06]  /*5020*/  BRA `(.L_x_1734) ;  /* 0x0000000400287947 */ /* 0x000fec0003800000 */
.L_x_1747:
        /* <DEDUP_REMOVED lines=21> */
.L_x_1756:
[----:B------:R-:W-:Y:S05]  /*5180*/  BSYNC B1 ;  /* 0x0000000000017941 */ /* 0x000fea0003800000 */
.L_x_1755:
[----:B------:R-:W-:Y:S01]  /*5190*/  LEA R5, R0, 0x37800000, 0x17 ;  /* 0x3780000000057811 */ /* 0x000fe200078eb8ff */
[----:B------:R-:W-:-:S05]  /*51a0*/  IMAD.SHL.U32 R0, R3, 0x200000, RZ ;  /* 0x0020000003007824 */ /* 0x000fca00078e00ff */
[----:B------:R-:W-:-:S07]  /*51b0*/  LOP3.LUT R0, R5, R0, R6, 0xfe, !PT ;  /* 0x0000000005007212 */ /* 0x000fce00078efe06 */
.L_x_1754:
[----:B------:R-:W-:Y:S05]  /*51c0*/  BSYNC B0 ;  /* 0x0000000000007941 */ /* 0x000fea0003800000 */
.L_x_1753:
[----:B------:R-:W-:-:S04]  /*51d0*/  F2FP.F16.F32.PACK_AB R0, RZ, R0 ;  /* 0x00000000ff00723e */ /* 0x000fc800000000ff */
[----:B------:R-:W-:Y:S01]  /*51e0*/  PRMT R24, R0, 0x7610, R24 ;  /* 0x0000761000187816 */ /* 0x000fe20000000018 */
[----:B------:R-:W-:Y:S06]  /*51f0*/  BRA `(.L_x_1734) ;  /* 0x0000000000b47947 */ /* 0x000fec0003800000 */
.L_x_1746:
        /* <DEDUP_REMOVED lines=14> */
.L_x_1760:
[----:B------:R-:W-:Y:S05]  /*52e0*/  BSYNC B0 ;  /* 0x0000000000007941 */ /* 0x000fea0003800000 */
.L_x_1759:
[----:B------:R-:W-:-:S04]  /*52f0*/  F2FP.F16.F32.PACK_AB R0, RZ, R0 ;  /* 0x00000000ff00723e */ /* 0x000fc800000000ff */
[----:B------:R-:W-:Y:S01]  /*5300*/  PRMT R24, R0, 0x7610, R24 ;  /* 0x0000761000187816 */ /* 0x000fe20000000018 */
[----:B------:R-:W-:Y:S06]  /*5310*/  BRA `(.L_x_1734) ;  /* 0x00000000006c7947 */ /* 0x000fec0003800000 */
.L_x_1733:
        /* <DEDUP_REMOVED lines=16> */
.L_x_1761:
[----:B------:R-:W-:Y:S01]  /*5420*/  PRMT R24, RZ, 0x7610, R24 ;  /* 0x00007610ff187816 */ /* 0x000fe20000000018 */
[----:B------:R-:W-:Y:S06]  /*5430*/  BRA `(.L_x_1734) ;  /* 0x0000000000247947 */ /* 0x000fec0003800000 */
.L_x_1758:
[----:B------:R-:W2:Y:S02]  /*5440*/  LDG.E.64 R4, desc[UR36][R4.64] ;  /* 0x0000002404047981 */ /* 0x000ea4000c1e1b00 */
[----:B--2---:R-:W0:Y:S02]  /*5450*/  I2F.U64 R0, R4 ;  /* 0x0000000400007312 */ /* 0x004e240000301000 */
[----:B0-----:R-:W-:-:S04]  /*5460*/  F2FP.F16.F32.PACK_AB R0, RZ, R0 ;  /* 0x00000000ff00723e */ /* 0x001fc800000000ff */
[----:B------:R-:W-:Y:S01]  /*5470*/  PRMT R24, R0, 0x7610, R24 ;  /* 0x0000761000187816 */ /* 0x000fe20000000018 */
[----:B------:R-:W-:Y:S06]  /*5480*/  BRA `(.L_x_1734) ;  /* 0x0000000000107947 */ /* 0x000fec0003800000 */
.L_x_1757:
[----:B------:R-:W2:Y:S02]  /*5490*/  LDG.E R4, desc[UR36][R4.64] ;  /* 0x0000002404047981 */ /* 0x000ea4000c1e1900 */
[----:B--2---:R-:W-:-:S04]  /*54a0*/  I2FP.F32.U32 R0, R4 ;  /* 0x0000000400007245 */ /* 0x004fc80000201000 */
[----:B------:R-:W-:-:S04]  /*54b0*/  F2FP.F16.F32.PACK_AB R0, RZ, R0 ;  /* 0x00000000ff00723e */ /* 0x000fc800000000ff */
[----:B------:R-:W-:-:S07]  /*54c0*/  PRMT R24, R0, 0x7610, R24 ;  /* 0x0000761000187816 */ /* 0x000fce0000000018 */
.L_x_1734:
[----:B------:R-:W2:Y:S01]  /*54d0*/  LDC.U8 R3, c[0x0][0x24d] ;  /* 0x00009340ff037b82 */ /* 0x000ea20000000000 */
[----:B------:R-:W-:Y:S02]  /*54e0*/  ULDC UR4, c[0x0][0x254] ;  /* 0x0000950000047ab9 */ /* 0x000fe40000000800 */
[----:B------:R-:W-:-:S05]  /*54f0*/  IMAD R25, R25, UR4, RZ ;  /* 0x0000000419197c24 */ /* 0x000fca000f8e02ff */
[----:B01----:R-:W0:Y:S01]  /*5500*/  LDC.64 R4, c[0x0][0x240] ;  /* 0x00009000ff047b82 */ /* 0x003e220000000a00 */
[----:B--2---:R-:W-:-:S04]  /*5510*/  PRMT R0, R3, 0x9910, RZ ;  /* 0x0000991003007816 */ /* 0x004fc800000000ff */
        /* <DEDUP_REMOVED lines=17> */
.L_x_1765:
[----:B------:R-:W2:Y:S02]  /*5630*/  LDG.E.U8 R4, desc[UR36][R4.64] ;  /* 0x0000002404047981 */ /* 0x000ea4000c1e1100 */
[----:B--2---:R-:W-:-:S04]  /*5640*/  I2FP.F32.U32 R0, R4 ;  /* 0x0000000400007245 */ /* 0x004fc80000201000 */
[----:B------:R-:W-:-:S04]  /*5650*/  F2FP.F16.F32.PACK_AB R0, RZ, R0 ;  /* 0x00000000ff00723e */ /* 0x000fc800000000ff */
[----:B------:R-:W-:Y:S01]  /*5660*/  PRMT R25, R0, 0x7610, R25 ;  /* 0x0000761000197816 */ /* 0x000fe20000000019 */
[----:B------:R-:W-:Y:S06]  /*5670*/  BRA `(.L_x_1767) ;  /* 0x0000000c00bc7947 */ /* 0x000fec0003800000 */
.L_x_1764:
        /* <DEDUP_REMOVED lines=11> */
.L_x_1769:
[----:B------:R-:W2:Y:S02]  /*5730*/  LDG.E R4, desc[UR36][R4.64] ;  /* 0x0000002404047981 */ /* 0x000ea4000c1e1900 */
[----:B--2---:R-:W-:-:S04]  /*5740*/  I2FP.F32.S32 R0, R4 ;  /* 0x0000000400007245 */ /* 0x004fc80000201400 */
[----:B------:R-:W-:-:S04]  /*5750*/  F2FP.F16.F32.PACK_AB R0, RZ, R0 ;  /* 0x00000000ff00723e */ /* 0x000fc800000000ff */
[----:B------:R-:W-:Y:S01]  /*5760*/  PRMT R25, R0, 0x7610, R25 ;  /* 0x0000761000197816 */ /* 0x000fe20000000019 */
[----:B------:R-:W-:Y:S06]  /*5770*/  BRA `(.L_x_1767) ;  /* 0x0000000c007c7947 */ /* 0x000fec0003800000 */
.L_x_1768:
[----:B------:R-:W2:Y:S02]  /*5780*/  LDG.E.U16 R4, desc[UR36][R4.64] ;  /* 0x0000002404047981 */ /* 0x000ea4000c1e1500 */
[----:B--2---:R-:W0:Y:S02]  /*5790*/  I2F.S16 R0, R4 ;  /* 0x0000000400007306 */ /* 0x004e240000101400 */
[----:B0-----:R-:W-:-:S04]  /*57a0*/  F2FP.F16.F32.PACK_AB R0, RZ, R0 ;  /* 0x00000000ff00723e */ /* 0x001fc800000000ff */
[----:B------:R-:W-:Y:S01]  /*57b0*/  PRMT R25, R0, 0x7610, R25 ;  /* 0x0000761000197816 */ /* 0x000fe20000000019 */
[----:B------:R-:W-:Y:S06]  /*57c0*/  BRA `(.L_x_1767) ;  /* 0x0000000c00687947 */ /* 0x000fec0003800000 */
.L_x_1763:
        /* <DEDUP_REMOVED lines=9> */
.L_x_1771:
[----:B------:R1:W5:Y:S01]  /*5860*/  LDG.E.U16 R25, desc[UR36][R4.64] ;  /* 0x0000002404197981 */ /* 0x000362000c1e1500 */
[----:B------:R-:W-:Y:S05]  /*5870*/  BRA `(.L_x_1767) ;  /* 0x0000000c003c7947 */ /* 0x000fea0003800000 */
.L_x_1770:
        /* <DEDUP_REMOVED lines=9> */
.L_x_1773:
[----:B------:R0:W5:Y:S01]  /*5910*/  LDG.E.U16 R25, desc[UR36][R4.64] ;  /* 0x0000002404197981 */ /* 0x000162000c1e1500 */
[----:B------:R-:W-:Y:S05]  /*5920*/  BRA `(.L_x_1767) ;  /* 0x0000000c00107947 */ /* 0x000fea0003800000 */
.L_x_1772:
        /* <DEDUP_REMOVED lines=9> */
.L_x_1762:
        /* <DEDUP_REMOVED lines=14> */
.L_x_1776:
        /* <DEDUP_REMOVED lines=9> */
.L_x_1775:
        /* <DEDUP_REMOVED lines=28> */
.L_x_1778:
        /* <DEDUP_REMOVED lines=15> */
.L_x_1777:
[----:B------:R-:W2:Y:S02]  /*5de0*/  LDG.E.U16 R0, desc[UR36][R4.64] ;  /* 0x0000002404007981 */ /* 0x000ea4000c1e1500 */
[----:B--2---:R-:W-:-:S05]  /*5df0*/  IMAD.U32 R0, R0, 0x10000, RZ ;  /* 0x0001000000007824 */ /* 0x004fca00078e00ff */
[----:B------:R-:W-:-:S04]  /*5e00*/  F2FP.F16.F32.PACK_AB R0, RZ, R0 ;  /* 0x00000000ff00723e */ /* 0x000fc800000000ff */
[----:B------:R-:W-:Y:S01]  /*5e10*/  PRMT R25, R0, 0x7610, R25 ;  /* 0x0000761000197816 */ /* 0x000fe20000000019 */
[----:B------:R-:W-:Y:S06]  /*5e20*/  BRA `(.L_x_1767) ;  /* 0x0000000400d07947 */ /* 0x000fec0003800000 */
.L_x_1774:
        /* <DEDUP_REMOVED lines=13> */
.L_x_1781:
        /* <DEDUP_REMOVED lines=21> */
.L_x_1785:
[----:B------:R-:W-:Y:S05]  /*6050*/  BSYNC B1 ;  /* 0x0000000000017941 */ /* 0x000fea0003800000 */
.L_x_1784:
[----:B------:R-:W-:Y:S01]  /*6060*/  LEA R5, R0, 0x3b800000, 0x17 ;  /* 0x3b80000000057811 */ /* 0x000fe200078eb8ff */
[----:B------:R-:W-:-:S05]  /*6070*/  IMAD.SHL.U32 R0, R3, 0x100000, RZ ;  /* 0x0010000003007824 */ /* 0x000fca00078e00ff */
[----:B------:R-:W-:-:S07]  /*6080*/  LOP3.LUT R0, R5, R0, R6, 0xfe, !PT ;  /* 0x0000000005007212 */ /* 0x000fce00078efe06 */
.L_x_1783:
[----:B------:R-:W-:Y:S05]  /*6090*/  BSYNC B0 ;  /* 0x0000000000007941 */ /* 0x000fea0003800000 */
.L_x_1782:
[----:B------:R-:W-:-:S04]  /*60a0*/  F2FP.F16.F32.PACK_AB R0, RZ, R0 ;  /* 0x00000000ff00723e */ /* 0x000fc800000000ff */
[----:B------:R-:W-:Y:S01]  /*60b0*/  PRMT R25, R0, 0x7610, R25 ;  /* 0x0000761000197816 */ /* 0x000fe20000000019 */
[----:B------:R-:W-:Y:S06]  /*60c0*/  BRA `(.L_x_1767) ;  /* 0x0000000400287947 */ /* 0x000fec0003800000 */
.L_x_1780:
        /* <DEDUP_REMOVED lines=21> */
.L_x_1789:
[----:B------:R-:W-:Y:S05]  /*6220*/  BSYNC B1 ;  /* 0x0000000000017941 */ /* 0x000fea0003800000 */
.L_x_1788:
[----:B------:R-:W-:Y:S01]  /*6230*/  LEA R5, R0, 0x37800000, 0x17 ;  /* 0x3780000000057811 */ /* 0x000fe200078eb8ff */
[----:B------:R-:W-:-:S05]  /*6240*/  IMAD.SHL.U32 R0, R3, 0x200000, RZ ;  /* 0x0020000003007824 */ /* 0x000fca00078e00ff */
[----:B------:R-:W-:-:S07]  /*6250*/  LOP3.LUT R0, R5, R0, R6, 0xfe, !PT ;  /* 0x0000000005007212 */ /* 0x000fce00078efe06 */
.L_x_1787:
[----:B------:R-:W-:Y:S05]  /*6260*/  BSYNC B0 ;  /* 0x0000000000007941 */ /* 0x000fea0003800000 */
.L_x_1786:
[----:B------:R-:W-:-:S04]  /*6270*/  F2FP.F16.F32.PACK_AB R0, RZ, R0 ;  /* 0x00000000ff00723e */ /* 0x000fc800000000ff */
[----:B------:R-:W-:Y:S01]  /*6280*/  PRMT R25, R0, 0x7610, R25 ;  /* 0x0000761000197816 */ /* 0x000fe20000000019 */
[----:B------:R-:W-:Y:S06]  /*6290*/  BRA `(.L_x_1767) ;  /* 0x0000000000b47947 */ /* 0x000fec0003800000 */
.L_x_1779:
        /* <DEDUP_REMOVED lines=14> */
.L_x_1793:
[----:B------:R-:W-:Y:S05]  /*6380*/  BSYNC B0 ;  /* 0x0000000000007941 */ /* 0x000fea0003800000 */
.L_x_1792:
[----:B------:R-:W-:-:S04]  /*6390*/  F2FP.F16.F32.PACK_AB R0, RZ, R0 ;  /* 0x00000000ff00723e */ /* 0x000fc800000000ff */
[----:B------:R-:W-:Y:S01]  /*63a0*/  PRMT R25, R0, 0x7610, R25 ;  /* 0x0000761000197816 */ /* 0x000fe20000000019 */
[----:B------:R-:W-:Y:S06]  /*63b0*/  BRA `(.L_x_1767) ;  /* 0x00000000006c7947 */ /* 0x000fec0003800000 */
.L_x_1766:
        /* <DEDUP_REMOVED lines=16> */
.L_x_1794:
[----:B------:R-:W-:Y:S01]  /*64c0*/  PRMT R25, RZ, 0x7610, R25 ;  /* 0x00007610ff197816 */ /* 0x000fe20000000019 */
[----:B------:R-:W-:Y:S06]  /*64d0*/  BRA `(.L_x_1767) ;  /* 0x0000000000247947 */ /* 0x000fec0003800000 */
.L_x_1791:
[----:B------:R-:W2:Y:S02]  /*64e0*/  LDG.E.64 R4, desc[UR36][R4.64] ;  /* 0x0000002404047981 */ /* 0x000ea4000c1e1b00 */
[----:B--2---:R-:W0:Y:S02]  /*64f0*/  I2F.U64 R0, R4 ;  /* 0x0000000400007312 */ /* 0x004e240000301000 */
[----:B0-----:R-:W-:-:S04]  /*6500*/  F2FP.F16.F32.PACK_AB R0, RZ, R0 ;  /* 0x00000000ff00723e */ /* 0x001fc800000000ff */
[----:B------:R-:W-:Y:S01]  /*6510*/  PRMT R25, R0, 0x7610, R25 ;  /* 0x0000761000197816 */ /* 0x000fe20000000019 */
[----:B------:R-:W-:Y:S06]  /*6520*/  BRA `(.L_x_1767) ;  /* 0x0000000000107947 */ /* 0x000fec0003800000 */
.L_x_1790:
[----:B------:R-:W2:Y:S02]  /*6530*/  LDG.E R4, desc[UR36][R4.64] ;  /* 0x0000002404047981 */ /* 0x000ea4000c1e1900 */
[----:B--2---:R-:W-:-:S04]  /*6540*/  I2FP.F32.U32 R0, R4 ;  /* 0x0000000400007245 */ /* 0x004fc80000201000 */
[----:B------:R-:W-:-:S04]  /*6550*/  F2FP.F16.F32.PACK_AB R0, RZ, R0 ;  /* 0x00000000ff00723e */ /* 0x000fc800000000ff */
[----:B------:R-:W-:-:S07]  /*6560*/  PRMT R25, R0, 0x7610, R25 ;  /* 0x0000761000197816 */ /* 0x000fce0000000019 */
.L_x_1767:
[----:B------:R-:W-:-:S07]  /*6570*/  VIADD R27, R27, 0x80 ;  /* 0x000000801b1b7836 */ /* 0x000fce0000000000 */
.L_x_1728:
[----:B------:R-:W-:Y:S05]  /*6580*/  BSYNC B6 ;  /* 0x0000000000067941 */ /* 0x000fea0003800000 */
.L_x_1727:
[----:B------:R-:W2:Y:S01]  /*6590*/  LDC.U8 R26, c[0x0][0x224] ;  /* 0x00008900ff1a7b82 */ /* 0x000ea20000000000 */
        /* <DEDUP_REMOVED lines=21> */
[----:B------:R-:W3:Y:S02]  /*66f0*/  LDG.E.S8 R4, desc[UR36][R4.64] ;  /* 0x0000002404047981 */ /* 0x000ee4000c1e1300 */
[----:B---3--:R-:W0:Y:S02]  /*6700*/  I2F.S16 R0, R4 ;  /* 0x0000000400007306 */ /* 0x008e240000101400 */
[----:B0-----:R-:W-:-:S04]  /*6710*/  F2FP.F16.F32.PACK_AB R0, RZ, R0 ;  /* 0x00000000ff00723e */ /* 0x001fc800000000ff */
[----:B------:R-:W-:Y:S01]  /*6720*/  PRMT R23, R0, 0x7610, R23 ;  /* 0x0000761000177816 */ /* 0x000fe20000000017 */
[----:B------:R-:W-:Y:S06]  /*6730*/  BRA `(.L_x_1802) ;  /* 0x0000000c00c87947 */ /* 0x000fec0003800000 */
.L_x_1800:
[----:B------:R-:W3:Y:S02]  /*6740*/  LDG.E.U8 R4, desc[UR36][R4.64] ;  /* 0x0000002404047981 */ /* 0x000ee4000c1e1100 */
[----:B---3--:R-:W-:-:S04]  /*6750*/  I2FP.F32.U32 R0, R4 ;  /* 0x0000000400007245 */ /* 0x008fc80000201000 */
[----:B------:R-:W-:-:S04]  /*6760*/  F2FP.F16.F32.PACK_AB R0, RZ, R0 ;  /* 0x00000000ff00723e */ /* 0x000fc800000000ff */
[----:B------:R-:W-:Y:S01]  /*6770*/  PRMT R23, R0, 0x7610, R23 ;  /* 0x0000761000177816 */ /* 0x000fe20000000017 */
[----:B------:R-:W-:Y:S06]  /*6780*/  BRA `(.L_x_1802) ;  /* 0x0000000c00b47947 */ /* 0x000fec0003800000 */
.L_x_1799:
[----:B------:R-:W-:-:S13]  /*6790*/  ISETP.NE.AND P0, PT, R0, 0x2, PT ;  /* 0x000000020000780c */ /* 0x000fda0003f05270 */
[----:B------:R-:W-:Y:S05]  /*67a0*/  @!P0 BRA `(.L_x_1803) ;  /* 0x0000000000348947 */ /* 0x000fea0003800000 */
[----:B------:R-:W-:-:S13]  /*67b0*/  ISETP.NE.AND P0, PT, R0, 0x3, PT ;  /* 0x000000030000780c */ /* 0x000fda0003f05270 */
[----:B------:R-:W-:Y:S05]  /*67c0*/  @!P0 BRA `(.L_x_1804) ;  /* 0x0000000000188947 */ /* 0x000fea0003800000 */
[----:B------:R-:W-:-:S13]  /*67d0*/  ISETP.NE.AND P0, PT, R0, 0x4, PT ;  /* 0x000000040000780c */ /* 0x000fda0003f05270 */
[----:B------:R-:W-:Y:S05]  /*67e0*/  @P0 BRA `(.L_x_1801) ;  /* 0x0000000c00340947 */ /* 0x000fea0003800000 */
[----:B------:R-:W3:Y:S02]  /*67f0*/  LDG.E.64 R2, desc[UR36][R4.64] ;  /* 0x0000002404027981 */ /* 0x000ee4000c1e1b00 */
[----:B---3--:R-:W0:Y:S02]  /*6800*/  I2F.S64 R2, R2 ;  /* 0x0000000200027312 */ /* 0x008e240000301400 */
[----:B0-----:R-:W-:Y:S01]  /*6810*/  F2FP.F16.F32.PACK_AB R23, RZ, R2 ;  /* 0x00000002ff17723e */ /* 0x001fe200000000ff */
[----:B------:R-:W-:Y:S06]  /*6820*/  BRA `(.L_x_1802) ;  /* 0x0000000c008c7947 */ /* 0x000fec0003800000 */
.L_x_1804:
[----:B------:R-:W3:Y:S02]  /*6830*/  LDG.E R4, desc[UR36][R4.64] ;  /* 0x0000002404047981 */ /* 0x000ee4000c1e1900 */
[----:B---3--:R-:W-:-:S04]  /*6840*/  I2FP.F32.S32 R0, R4 ;  /* 0x0000000400007245 */ /* 0x008fc80000201400 */
[----:B------:R-:W-:-:S04]  /*6850*/  F2FP.F16.F32.PACK_AB R0, RZ, R0 ;  /* 0x00000000ff00723e */ /* 0x000fc800000000ff */
[----:B------:R-:W-:Y:S01]  /*6860*/  PRMT R23, R0, 0x7610, R23 ;  /* 0x0000761000177816 */ /* 0x000fe20000000017 */
[----:B------:R-:W-:Y:S06]  /*6870*/  BRA `(.L_x_1802) ;  /* 0x0000000c00787947 */ /* 0x000fec0003800000 */
.L_x_1803:
[----:B------:R-:W3:Y:S02]  /*6880*/  LDG.E.U16 R4, desc[UR36][R4.64] ;  /* 0x0000002404047981 */ /* 0x000ee4000c1e1500 */
[----:B---3--:R-:W0:Y:S02]  /*6890*/  I2F.S16 R0, R4 ;  /* 0x0000000400007306 */ /* 0x008e240000101400 */
[----:B0-----:R-:W-:-:S04]  /*68a0*/  F2FP.F16.F32.PACK_AB R0, RZ, R0 ;  /* 0x00000000ff00723e */ /* 0x001fc800000000ff */
[----:B------:R-:W-:Y:S01]  /*68b0*/  PRMT R23, R0, 0x7610, R23 ;  /* 0x0000761000177816 */ /* 0x000fe20000000017 */
[----:B------:R-:W-:Y:S06]  /*68c0*/  BRA `(.L_x_1802) ;  /* 0x0000000c00647947 */ /* 0x000fec0003800000 */
.L_x_1798:
[----:B------:R-:W-:-:S13]  /*68d0*/  ISETP.GT.AND P0, PT, R0, 0x6, PT ;  /* 0x000000060000780c */ /* 0x000fda0003f04270 */
[----:B------:R-:W-:Y:S05]  /*68e0*/  @P0 BRA `(.L_x_1805) ;  /* 0x0000000000240947 */ /* 0x000fea0003800000 */
[----:B------:R-:W-:-:S13]  /*68f0*/  ISETP.NE.AND P0, PT, R0, 0x5, PT ;  /* 0x000000050000780c */ /* 0x000fda0003f05270 */
[----:B------:R-:W-:Y:S05]  /*6900*/  @!P0 BRA `(.L_x_1806) ;  /* 0x0000000000148947 */ /* 0x000fea0003800000 */
[----:B------:R-:W-:-:S13]  /*6910*/  ISETP.NE.AND P0, PT, R0, 0x6, PT ;  /* 0x000000060000780c */ /* 0x000fda0003f05270 */
[----:B------:R-:W-:Y:S05]  /*6920*/  @P0 BRA `(.L_x_1801) ;  /* 0x0000000800e40947 */ /* 0x000fea0003800000 */
[----:B------:R-:W3:Y:S02]  /*6930*/  LDG.E R4, desc[UR36][R4.64] ;  /* 0x0000002404047981 */ /* 0x000ee4000c1e1900 */
[----:B---3--:R-:W-:Y:S01]  /*6940*/  F2FP.F16.F32.PACK_AB R23, RZ, R4 ;  /* 0x00000004ff17723e */ /* 0x008fe200000000ff */
[----:B------:R-:W-:Y:S06]  /*6950*/  BRA `(.L_x_1802) ;  /* 0x0000000c00407947 */ /* 0x000fec0003800000 */
.L_x_1806:
[----:B------:R0:W5:Y:S01]  /*6960*/  LDG.E.U16 R23, desc[UR36][R4.64] ;  /* 0x0000002404177981 */ /* 0x000162000c1e1500 */
[----:B------:R-:W-:Y:S05]  /*6970*/  BRA `(.L_x_1802) ;  /* 0x0000000c00387947 */ /* 0x000fea0003800000 */
.L_x_1805:
[----:B------:R-:W-:-:S13]  /*6980*/  ISETP.NE.AND P0, PT, R0, 0x7, PT ;  /* 0x000000070000780c */ /* 0x000fda0003f05270 */
[----:B------:R-:W-:Y:S05]  /*6990*/  @!P0 BRA `(.L_x_1807) ;  /* 0x0000000000248947 */ /* 0x000fea0003800000 */
[----:B------:R-:W-:-:S13]  /*69a0*/  ISETP.NE.AND P0, PT, R0, 0x8, PT ;  /* 0x000000080000780c */ /* 0x000fda0003f05270 */
[----:B------:R-:W-:Y:S05]  /*69b0*/  @!P0 BRA `(.L_x_1808) ;  /* 0x0000000000148947 */ /* 0x000fea0003800000 */
[----:B------:R-:W-:-:S13]  /*69c0*/  ISETP.NE.AND P0, PT, R0, 0x9, PT ;  /* 0x000000090000780c */ /* 0x000fda0003f05270 */
[----:B------:R-:W-:Y:S05]  /*69d0*/  @P0 BRA `(.L_x_1801) ;  /* 0x0000000800b80947 */ /* 0x000fea0003800000 */
[----:B------:R-:W3:Y:S02]  /*69e0*/  LDG.E R4, desc[UR36][R4.64] ;  /* 0x0000002404047981 */ /* 0x000ee4000c1e1900 */
[----:B---3--:R-:W-:Y:S01]  /*69f0*/  F2FP.F16.F32.PACK_AB R23, RZ, R4 ;  /* 0x00000004ff17723e */ /* 0x008fe200000000ff */
[----:B------:R-:W-:Y:S06]  /*6a00*/  BRA `(.L_x_1802) ;  /* 0x0000000c00147947 */ /* 0x000fec0003800000 */
.L_x_1808:
[----:B------:R1:W5:Y:S01]  /*6a10*/  LDG.E.U16 R23, desc[UR36][R4.64] ;  /* 0x0000002404177981 */ /* 0x000362000c1e1500 */
[----:B------:R-:W-:Y:S05]  /*6a20*/  BRA `(.L_x_1802) ;  /* 0x0000000c000c7947 */ /* 0x000fea0003800000 */
.L_x_1807:
[----:B------:R-:W3:Y:S01]  /*6a30*/  LDG.E.64 R4, desc[UR36][R4.64] ;  /* 0x0000002404047981 */ /* 0x000ee2000c1e1b00 */
[----:B------:R-:W-:Y:S01]  /*6a40*/  UMOV UR4, 0xf0000000 ;  /* 0xf000000000047882 */ /* 0x000fe20000000000 */
[----:B------:R-:W-:Y:S01]  /*6a50*/  UMOV UR5, 0x380fffff ;  /* 0x380fffff00057882 */ /* 0x000fe20000000000 */
[----:B---3--:R-:W0:Y:S01]  /*6a60*/  F2F.F32.F64 R0, R4 ;  /* 0x0000000400007310 */ /* 0x008e220000301000 */
[----:B------:R-:W-:-:S14]  /*6a70*/  DSETP.GEU.AND P0, PT, |R4|, UR4, PT ;  /* 0x0000000404007e2a */ /* 0x000fdc000bf0e200 */
[----:B0-----:R-:W-:-:S05]  /*6a80*/  @!P0 FMUL R0, R0, 1.175494350822287508e-38 ;  /* 0x0080000000008820 */ /* 0x001fca0000400000 */
[----:B------:R-:W-:-:S04]  /*6a90*/  F2FP.F16.F32.PACK_AB R0, RZ, R0 ;  /* 0x00000000ff00723e */ /* 0x000fc800000000ff */
[----:B------:R-:W-:Y:S01]  /*6aa0*/  PRMT R23, R0, 0x7610, R23 ;  /* 0x0000761000177816 */ /* 0x000fe20000000017 */
[----:B------:R-:W-:Y:S06]  /*6ab0*/  BRA `(.L_x_1802) ;  /* 0x0000000800e87947 */ /* 0x000fec0003800000 */
.L_x_1797:
        /* <DEDUP_REMOVED lines=8> */
[----:B------:R-:W3:Y:S02]  /*6b40*/  LDG.E.U8 R4, desc[UR36][R4.64] ;  /* 0x0000002404047981 */ /* 0x000ee4000c1e1100 */
[----:B---3--:R-:W-:-:S04]  /*6b50*/  ISETP.NE.AND P0, PT, R4, RZ, PT ;  /* 0x000000ff0400720c */ /* 0x008fc80003f05270 */
[----:B------:R-:W-:-:S04]  /*6b60*/  FSEL R0, RZ, 1, !P0 ;  /* 0x3f800000ff007808 */ /* 0x000fc80004000000 */
[----:B------:R-:W-:-:S04]  /*6b70*/  F2FP.F16.F32.PACK_AB R0, RZ, R0 ;  /* 0x00000000ff00723e */ /* 0x000fc800000000ff */
[----:B------:R-:W-:Y:S01]  /*6b80*/  PRMT R23, R0, 0x7610, R23 ;  /* 0x0000761000177816 */ /* 0x000fe20000000017 */
[----:B------:R-:W-:Y:S06]  /*6b90*/  BRA `(.L_x_1802) ;  /* 0x0000000800b07947 */ /* 0x000fec0003800000 */
.L_x_1811:
        /* <DEDUP_REMOVED lines=9> */
.L_x_1810:
[----:B------:R-:W-:-:S13]  /*6c30*/  ISETP.NE.AND P0, PT, R0, 0xf, PT ;  /* 0x0000000f0000780c */ /* 0x000fda0003f05270 */
[----:B------:R-:W-:Y:S05]  /*6c40*/  @!P0 BRA `(.L_x_1812) ;  /* 0x0000000000a48947 */ /* 0x000fea0003800000 */
[----:B------:R-:W-:-:S13]  /*6c50*/  ISETP.NE.AND P0, PT, R0, 0x17, PT ;  /* 0x000000170000780c */ /* 0x000fda0003f05270 */
[----:B------:R-:W-:Y:S05]  /*6c60*/  @!P0 BRA `(.L_x_1813) ;  /* 0x0000000000608947 */ /* 0x000fea0003800000 */
[----:B------:R-:W-:-:S13]  /*6c70*/  ISETP.NE.AND P0, PT, R0, 0x18, PT ;  /* 0x000000180000780c */ /* 0x000fda0003f05270 */
[----:B------:R-:W-:Y:S05]  /*6c80*/  @P0 BRA `(.L_x_1801) ;  /* 0x00000008000c0947 */ /* 0x000fea0003800000 */
[----:B------:R-:W3:Y:S01]  /*6c90*/  LDG.E.U8 R0, desc[UR36][R4.64] ;  /* 0x0000002404007981 */ /* 0x000ee2000c1e1100 */
[----:B------:R-:W-:Y:S02]  /*6ca0*/  IMAD.MOV.U32 R8, RZ, RZ, -0x800000 ;  /* 0xff800000ff087424 */ /* 0x000fe400078e00ff */
[----:B---3--:R-:W-:-:S05]  /*6cb0*/  IMAD.SHL.U32 R0, R0, 0x1000000, RZ ;  /* 0x0100000000007824 */ /* 0x008fca00078e00ff */
        /* <DEDUP_REMOVED lines=16> */
[----:B------:R-:W-:-:S04]  /*6dc0*/  F2FP.F16.F32.PACK_AB R3, RZ, R3 ;  /* 0x00000003ff03723e */ /* 0x000fc800000000ff */
[----:B------:R-:W-:Y:S01]  /*6dd0*/  PRMT R23, R3, 0x7610, R23 ;  /* 0x0000761003177816 */ /* 0x000fe20000000017 */
[----:B------:R-:W-:Y:S06]  /*6de0*/  BRA `(.L_x_1802) ;  /* 0x00000008001c7947 */ /* 0x000fec0003800000 */
.L_x_1813:
[----:B------:R-:W3:Y:S02]  /*6df0*/  LDG.E.U8 R3, desc[UR36][R4.64] ;  /* 0x0000002404037981 */ /* 0x000ee4000c1e1100 */
[----:B---3--:R-:W-:-:S05]  /*6e00*/  IMAD.SHL.U32 R0, R3, 0x2000000, RZ ;  /* 0x0200000003007824 */ /* 0x008fca00078e00ff */
        /* <DEDUP_REMOVED lines=13> */
.L_x_1812:
[----:B------:R-:W3:Y:S02]  /*6ee0*/  LDG.E.U16 R0, desc[UR36][R4.64] ;  /* 0x0000002404007981 */ /* 0x000ee4000c1e1500 */
[----:B---3--:R-:W-:-:S05]  /*6ef0*/  IMAD.U32 R0, R0, 0x10000, RZ ;  /* 0x0001000000007824 */ /* 0x008fca00078e00ff */
[----:B------:R-:W-:-:S04]  /*6f00*/  F2FP.F16.F32.PACK_AB R0, RZ, R0 ;  /* 0x00000000ff00723e */ /* 0x000fc800000000ff */
[----:B------:R-:W-:Y:S01]  /*6f10*/  PRMT R23, R0, 0x7610, R23 ;  /* 0x0000761000177816 */ /* 0x000fe20000000017 */
[----:B------:R-:W-:Y:S06]  /*6f20*/  BRA `(.L_x_1802) ;  /* 0x0000000400cc7947 */ /* 0x000fec0003800000 */
.L_x_1809:
        /* <DEDUP_REMOVED lines=8> */
[----:B------:R-:W3:Y:S02]  /*6fb0*/  LDG.E.U16 R0, desc[UR36][R4.64] ;  /* 0x0000002404007981 */ /* 0x000ee4000c1e1500 */
[----:B---3--:R-:W-:-:S04]  /*6fc0*/  I2FP.F32.U32 R0, R0 ;  /* 0x0000000000007245 */ /* 0x008fc80000201000 */
[----:B------:R-:W-:-:S04]  /*6fd0*/  F2FP.F16.F32.PACK_AB R0, RZ, R0 ;  /* 0x00000000ff00723e */ /* 0x000fc800000000ff */
[----:B------:R-:W-:Y:S01]  /*6fe0*/  PRMT R23, R0, 0x7610, R23 ;  /* 0x0000761000177816 */ /* 0x000fe20000000017 */
[----:B------:R-:W-:Y:S06]  /*6ff0*/  BRA `(.L_x_1802) ;  /* 0x0000000400987947 */ /* 0x000fec0003800000 */
.L_x_1816:
[----:B------:R-:W3:Y:S01]  /*7000*/  LDG.E.U8 R2, desc[UR36][R4.64] ;  /* 0x0000002404027981 */ /* 0x000ee2000c1e1100 */
[----:B------:R-:W-:Y:S01]  /*7010*/  BSSY B0, `(.L_x_1817) ;  /* 0x0000018000007945 */ /* 0x000fe20003800000 */
[----:B------:R-:W-:Y:S01]  /*7020*/  IMAD.MOV.U32 R0, RZ, RZ, RZ ;  /* 0x000000ffff007224 */ /* 0x000fe200078e00ff */
[----:B---3--:R-:W-:-:S13]  /*7030*/  ISETP.NE.AND P0, PT, R2, RZ, PT ;  /* 0x000000ff0200720c */ /* 0x008fda0003f05270 */
        /* <DEDUP_REMOVED lines=17> */
.L_x_1820:
[----:B------:R-:W-:Y:S05]  /*7150*/  BSYNC B1 ;  /* 0x0000000000017941 */ /* 0x000fea0003800000 */
.L_x_1819:
[----:B------:R-:W-:Y:S01]  /*7160*/  LEA R3, R0, 0x3b800000, 0x17 ;  /* 0x3b80000000037811 */ /* 0x000fe200078eb8ff */
[----:B------:R-:W-:-:S05]  /*7170*/  IMAD.SHL.U32 R0, R2, 0x100000, RZ ;  /* 0x0010000002007824 */ /* 0x000fca00078e00ff */
[----:B------:R-:W-:-:S07]  /*7180*/  LOP3.LUT R0, R3, R0, R4, 0xfe, !PT ;  /* 0x0000000003007212 */ /* 0x000fce00078efe04 */
.L_x_1818:
[----:B------:R-:W-:Y:S05]  /*7190*/  BSYNC B0 ;  /* 0x0000000000007941 */ /* 0x000fea0003800000 */
.L_x_1817:
[----:B------:R-:W-:-:S04]  /*71a0*/  F2FP.F16.F32.PACK_AB R0, RZ, R0 ;  /* 0x00000000ff00723e */ /* 0x000fc800000000ff */
[----:B------:R-:W-:Y:S01]  /*71b0*/  PRMT R23, R0, 0x7610, R23 ;  /* 0x0000761000177816 */ /* 0x000fe20000000017 */
[----:B------:R-:W-:Y:S06]  /*71c0*/  BRA `(.L_x_1802) ;  /* 0x0000000400247947 */ /* 0x000fec0003800000 */
.L_x_1815:
        /* <DEDUP_REMOVED lines=21> */
.L_x_1824:
[----:B------:R-:W-:Y:S05]  /*7320*/  BSYNC B1 ;  /* 0x0000000000017941 */ /* 0x000fea0003800000 */
.L_x_1823:
[----:B------:R-:W-:Y:S01]  /*7330*/  LEA R3, R0, 0x37800000, 0x17 ;  /* 0x3780000000037811 */ /* 0x000fe200078eb8ff */
[----:B------:R-:W-:-:S05]  /*7340*/  IMAD.SHL.U32 R0, R2, 0x200000, RZ ;  /* 0x0020000002007824 */ /* 0x000fca00078e00ff */
[----:B------:R-:W-:-:S07]  /*7350*/  LOP3.LUT R0, R3, R0, R4, 0xfe, !PT ;  /* 0x0000000003007212 */ /* 0x000fce00078efe04 */
.L_x_1822:
[----:B------:R-:W-:Y:S05]  /*7360*/  BSYNC B0 ;  /* 0x0000000000007941 */ /* 0x000fea0003800000 */
.L_x_1821:
[----:B------:R-:W-:-:S04]  /*7370*/  F2FP.F16.F32.PACK_AB R0, RZ, R0 ;  /* 0x00000000ff00723e */ /* 0x000fc800000000ff */
[----:B------:R-:W-:Y:S01]  /*7380*/  PRMT R23, R0, 0x7610, R23 ;  /* 0x0000761000177816 */ /* 0x000fe20000000017 */
[----:B------:R-:W-:Y:S06]  /*7390*/  BRA `(.L_x_1802) ;  /* 0x0000000000b07947 */ /* 0x000fec0003800000 */
.L_x_1814:
[----:B------:R-:W-:-:S13]  /*73a0*/  ISETP.NE.AND P0, PT, R0, 0x1c, PT ;  /* 0x0000001c0000780c */ /* 0x000fda0003f05270 */
[----:B------:R-:W-:Y:S05]  /*73b0*/  @!P0 BRA `(.L_x_1825) ;  /* 0x0000000000988947 */ /* 0x000fea0003800000 */
[----:B------:R-:W-:-:S13]  /*73c0*/  ISETP.NE.AND P0, PT, R0, 0x1d, PT ;  /* 0x0000001d0000780c */ /* 0x000fda0003f05270 */
[----:B------:R-:W-:Y:S05]  /*73d0*/  @!P0 BRA `(.L_x_1826) ;  /* 0x0000000000808947 */ /* 0x000fea0003800000 */
[----:B------:R-:W-:-:S13]  /*73e0*/  ISETP.NE.AND P0, PT, R0, 0x2c, PT ;  /* 0x0000002c0000780c */ /* 0x000fda0003f05270 */
[----:B------:R-:W-:Y:S05]  /*73f0*/  @P0 BRA `(.L_x_1801) ;  /* 0x0000000000300947 */ /* 0x000fea0003800000 */
[----:B------:R-:W3:Y:S01]  /*7400*/  LDG.E.U8 R4, desc[UR36][R4.64] ;  /* 0x0000002404047981 */ /* 0x000ee2000c1e1100 */
[----:B------:R-:W-:Y:S01]  /*7410*/  BSSY B0, `(.L_x_1827) ;  /* 0x0000007000007945 */ /* 0x000fe20003800000 */
[----:B------:R-:W-:Y:S01]  /*7420*/  IMAD.MOV.U32 R0, RZ, RZ, 0x400000 ;  /* 0x00400000ff007424 */ /* 0x000fe200078e00ff */
[----:B---3--:R-:W-:-:S13]  /*7430*/  ISETP.NE.AND P0, PT, R4, RZ, PT ;  /* 0x000000ff0400720c */ /* 0x008fda0003f05270 */
[----:B------:R-:W-:Y:S05]  /*7440*/  @!P0 BRA `(.L_x_1828) ;  /* 0x00000000000c8947 */ /* 0x000fea0003800000 */
[----:B------:R-:W-:-:S13]  /*7450*/  ISETP.NE.AND P0, PT, R4, 0xff, PT ;  /* 0x000000ff0400780c */ /* 0x000fda0003f05270 */
[----:B------:R-:W-:Y:S02]  /*7460*/  @!P0 IMAD.MOV.U32 R0, RZ, RZ, 0x7f800001 ;  /* 0x7f800001ff008424 */ /* 0x000fe400078e00ff */
[----:B------:R-:W-:-:S07]  /*7470*/  @P0 IMAD.SHL.U32 R0, R4, 0x800000, RZ ;  /* 0x0080000004000824 */ /* 0x000fce00078e00ff */
.L_x_1828:
[----:B------:R-:W-:Y:S05]  /*7480*/  BSYNC B0 ;  /* 0x0000000000007941 */ /* 0x000fea0003800000 */
.L_x_1827:
[----:B------:R-:W-:-:S04]  /*7490*/  F2FP.F16.F32.PACK_AB R0, RZ, R0 ;  /* 0x00000000ff00723e */ /* 0x000fc800000000ff */
[----:B------:R-:W-:Y:S01]  /*74a0*/  PRMT R23, R0, 0x7610, R23 ;  /* 0x0000761000177816 */ /* 0x000fe20000000017 */
[----:B------:R-:W-:Y:S06]  /*74b0*/  BRA `(.L_x_1802) ;  /* 0x0000000000687947 */ /* 0x000fec0003800000 */
.L_x_1801:
        /* <DEDUP_REMOVED lines=15> */
[----:B0-2--5:R-:W-:Y:S05]  /*75b0*/  CALL.ABS.NOINC R2 ;  /* 0x0000000002007343 */ /* 0x025fea0003c00000 */
.L_x_1829:
[----:B------:R-:W-:Y:S01]  /*75c0*/  PRMT R23, RZ, 0x7610, R23 ;  /* 0x00007610ff177816 */ /* 0x000fe20000000017 */
[----:B------:R-:W-:Y:S06]  /*75d0*/  BRA `(.L_x_1802) ;  /* 0x0000000000207947 */ /* 0x000fec0003800000 */
.L_x_1826:
[----:B------:R-:W3:Y:S02]  /*75e0*/  LDG.E.64 R2, desc[UR36][R4.64] ;  /* 0x0000002404027981 */ /* 0x000ee4000c1e1b00 */
[----:B---3--:R-:W0:Y:S02]  /*75f0*/  I2F.U64 R2, R2 ;  /* 0x0000000200027312 */ /* 0x008e240000301000 */
[----:B0-----:R-:W-:Y:S01]  /*7600*/  F2FP.F16.F32.PACK_AB R23, RZ, R2 ;  /* 0x00000002ff17723e */ /* 0x001fe200000000ff */
[----:B------:R-:W-:Y:S06]  /*7610*/  BRA `(.L_x_1802) ;  /* 0x0000000000107947 */ /* 0x000fec0003800000 */
.L_x_1825:
[----:B------:R-:W3:Y:S02]  /*7620*/  LDG.E R4, desc[UR36][R4.64] ;  /* 0x0000002404047981 */ /* 0x000ee4000c1e1900 */
[----:B---3--:R-:W-:-:S04]  /*7630*/  I2FP.F32.U32 R0, R4 ;  /* 0x0000000400007245 */ /* 0x008fc80000201000 */
[----:B------:R-:W-:-:S04]  /*7640*/  F2FP.F16.F32.PACK_AB R0, RZ, R0 ;  /* 0x00000000ff00723e */ /* 0x000fc800000000ff */
[----:B------:R-:W-:-:S07]  /*7650*/  PRMT R23, R0, 0x7610, R23 ;  /* 0x0000761000177816 */ /* 0x000fce0000000017 */
.L_x_1802:
[----:B01----:R-:W0:Y:S01]  /*7660*/  LDC.U8 R4, c[0x0][0x24d] ;  /* 0x00009340ff047b82 */ /* 0x003e220000000000 */
[----:B------:R-:W-:Y:S02]  /*7670*/  ULDC UR4, c[0x0][0x254] ;  /* 0x0000950000047ab9 */ /* 0x000fe40000000800 */
[----:B------:R-:W-:-:S05]  /*7680*/  IMAD R27, R27, UR4, RZ ;  /* 0x000000041b1b7c24 */ /* 0x000fca000f8e02ff */
[----:B------:R-:W1:Y:S01]  /*7690*/  LDC.64 R2, c[0x0][0x240] ;  /* 0x00009000ff027b82 */ /* 0x000e620000000a00 */
[----:B0-----:R-:W-:-:S04]  /*76a0*/  PRMT R0, R4, 0x9910, RZ ;  /* 0x0000991004007816 */ /* 0x001fc800000000ff */
        /* <DEDUP_REMOVED lines=14> */
[----:B0-----:R-:W-:Y:S01]  /*7790*/  F2FP.F16.F32.PACK_AB R0, RZ, R0 ;  /* 0x00000000ff00723e */ /* 0x001fe200000000ff */
[----:B------:R-:W-:Y:S06]  /*77a0*/  BRA `(.L_x_1796) ;  /* 0x0000000c00987947 */ /* 0x000fec0003800000 */
.L_x_1833:
[----:B------:R-:W3:Y:S02]  /*77b0*/  LDG.E.U8 R2, desc[UR36][R2.64] ;  /* 0x0000002402027981 */ /* 0x000ee4000c1e1100 */
[----:B---3--:R-:W-:-:S04]  /*77c0*/  I2FP.F32.U32 R0, R2 ;  /* 0x0000000200007245 */ /* 0x008fc80000201000 */
[----:B------:R-:W-:Y:S01]  /*77d0*/  F2FP.F16.F32.PACK_AB R0, RZ, R0 ;  /* 0x00000000ff00723e */ /* 0x000fe200000000ff */
[----:B------:R-:W-:Y:S06]  /*77e0*/  BRA `(.L_x_1796) ;  /* 0x0000000c00887947 */ /* 0x000fec0003800000 */
.L_x_1832:
        /* <DEDUP_REMOVED lines=10> */
.L_x_1836:
[----:B------:R-:W3:Y:S02]  /*7890*/  LDG.E R2, desc[UR36][R2.64] ;  /* 0x0000002402027981 */ /* 0x000ee4000c1e1900 */
[----:B---3--:R-:W-:-:S04]  /*78a0*/  I2FP.F32.S32 R0, R2 ;  /* 0x0000000200007245 */ /* 0x008fc80000201400 */
[----:B------:R-:W-:Y:S01]  /*78b0*/  F2FP.F16.F32.PACK_AB R0, RZ, R0 ;  /* 0x00000000ff00723e */ /* 0x000fe200000000ff */
[----:B------:R-:W-:Y:S06]  /*78c0*/  BRA `(.L_x_1796) ;  /* 0x0000000c00507947 */ /* 0x000fec0003800000 */
.L_x_1835:
[----:B------:R-:W3:Y:S02]  /*78d0*/  LDG.E.U16 R2, desc[UR36][R2.64] ;  /* 0x0000002402027981 */ /* 0x000ee4000c1e1500 */
[----:B---3--:R-:W0:Y:S02]  /*78e0*/  I2F.S16 R0, R2 ;  /* 0x0000000200007306 */ /* 0x008e240000101400 */
[----:B0-----:R-:W-:Y:S01]  /*78f0*/  F2FP.F16.F32.PACK_AB R0, RZ, R0 ;  /* 0x00000000ff00723e */ /* 0x001fe200000000ff */
[----:B------:R-:W-:Y:S06]  /*7900*/  BRA `(.L_x_1796) ;  /* 0x0000000c00407947 */ /* 0x000fec0003800000 */
.L_x_1831:
        /* <DEDUP_REMOVED lines=9> */
.L_x_1838:
[----:B------:R3:W5:Y:S01]  /*79a0*/  LDG.E.U16 R0, desc[UR36][R2.64] ;  /* 0x0000002402007981 */ /* 0x000762000c1e1500 */
[----:B------:R-:W-:Y:S05]  /*79b0*/  BRA `(.L_x_1796) ;  /* 0x0000000c00147947 */ /* 0x000fea0003800000 */
.L_x_1837:
        /* <DEDUP_REMOVED lines=9> */
.L_x_1840:
[----:B------:R4:W5:Y:S01]  /*7a50*/  LDG.E.U16 R0, desc[UR36][R2.64] ;  /* 0x0000002402007981 */ /* 0x000962000c1e1500 */
[----:B------:R-:W-:Y:S05]  /*7a60*/  BRA `(.L_x_1796) ;  /* 0x0000000800e87947 */ /* 0x000fea0003800000 */
.L_x_1839:
[----:B------:R-:W3:Y:S01]  /*7a70*/  LDG.E.64 R2, desc[UR36][R2.64] ;  /* 0x0000002402027981 */ /* 0x000ee2000c1e1b00 */
[----:B------:R-:W-:Y:S01]  /*7a80*/  UMOV UR4, 0xf0000000 ;  /* 0xf000000000047882 */ /* 0x000fe20000000000 */
[----:B------:R-:W-:Y:S01]  /*7a90*/  UMOV UR5, 0x380fffff ;  /* 0x380fffff00057882 */ /* 0x000fe20000000000 */
[----:B---3--:R-:W0:Y:S01]  /*7aa0*/  F2F.F32.F64 R0, R2 ;  /* 0x0000000200007310 */ /* 0x008e220000301000 */
[----:B------:R-:W-:-:S14]  /*7ab0*/  DSETP.GEU.AND P0, PT, |R2|, UR4, PT ;  /* 0x0000000402007e2a */ /* 0x000fdc000bf0e200 */
[----:B0-----:R-:W-:-:S05]  /*7ac0*/  @!P0 FMUL R0, R0, 1.175494350822287508e-38 ;  /* 0x0080000000008820 */ /* 0x001fca0000400000 */
[----:B------:R-:W-:Y:S01]  /*7ad0*/  F2FP.F16.F32.PACK_AB R0, RZ, R0 ;  /* 0x00000000ff00723e */ /* 0x000fe200000000ff */
[----:B------:R-:W-:Y:S06]  /*7ae0*/  BRA `(.L_x_1796) ;  /* 0x0000000800c87947 */ /* 0x000fec0003800000 */
.L_x_1830:
        /* <DEDUP_REMOVED lines=11> */
[----:B------:R-:W-:Y:S01]  /*7ba0*/  F2FP.F16.F32.PACK_AB R0, RZ, R0 ;  /* 0x00000000ff00723e */ /* 0x000fe200000000ff */
[----:B------:R-:W-:Y:S06]  /*7bb0*/  BRA `(.L_x_1796) ;  /* 0x0000000800947947 */ /* 0x000fec0003800000 */
.L_x_1843:
        /* <DEDUP_REMOVED lines=8> */
.L_x_1842:
        /* <DEDUP_REMOVED lines=28> */
.L_x_1845:
[----:B------:R-:W3:Y:S02]  /*7e00*/  LDG.E.U8 R2, desc[UR36][R2.64] ;  /* 0x0000002402027981 */ /* 0x000ee4000c1e1100 */
[C---:B---3--:R-:W-:Y:S02]  /*7e10*/  IMAD.SHL.U32 R0, R2.reuse, 0x2000000, RZ ;  /* 0x0200000002007824 */ /* 0x048fe400078e00ff */
        /* <DEDUP_REMOVED lines=13> */
.L_x_1844:
[----:B------:R-:W3:Y:S02]  /*7ef0*/  LDG.E.U16 R0, desc[UR36][R2.64] ;  /* 0x0000002402007981 */ /* 0x000ee4000c1e1500 */
[----:B---3--:R-:W-:-:S05]  /*7f00*/  IMAD.U32 R0, R0, 0x10000, RZ ;  /* 0x0001000000007824 */ /* 0x008fca00078e00ff */
[----:B------:R-:W-:Y:S01]  /*7f10*/  F2FP.F16.F32.PACK_AB R0, RZ, R0 ;  /* 0x00000000ff00723e */ /* 0x000fe200000000ff */
[----:B------:R-:W-:Y:S06]  /*7f20*/  BRA `(.L_x_1796) ;  /* 0x0000000400b87947 */ /* 0x000fec0003800000 */
.L_x_1841:
        /* <DEDUP_REMOVED lines=10> */
[----:B------:R-:W-:Y:S01]  /*7fd0*/  F2FP.F16.F32.PACK_AB R0, RZ, R0 ;  /* 0x00000000ff00723e */ /* 0x000fe200000000ff */
[----:B------:R-:W-:Y:S06]  /*7fe0*/  BRA `(.L_x_1796) ;  /* 0x0000000400887947 */ /* 0x000fec0003800000 */
.L_x_1848:
        /* <DEDUP_REMOVED lines=21> */
.L_x_1852:
[----:B------:R-:W-:Y:S05]  /*8140*/  BSYNC B1 ;  /* 0x0000000000017941 */ /* 0x000fea0003800000 */
.L_x_1851:
[----:B------:R-:W-:Y:S01]  /*8150*/  LEA R3, R0, 0x3b800000, 0x17 ;  /* 0x3b80000000037811 */ /* 0x000fe200078eb8ff */
[----:B------:R-:W-:-:S05]  /*8160*/  IMAD.SHL.U32 R0, R2, 0x100000, RZ ;  /* 0x0010000002007824 */ /* 0x000fca00078e00ff */
[----:B------:R-:W-:-:S07]  /*8170*/  LOP3.LUT R0, R3, R0, R4, 0xfe, !PT ;  /* 0x0000000003007212 */ /* 0x000fce00078efe04 */
.L_x_1850:
[----:B------:R-:W-:Y:S05]  /*8180*/  BSYNC B0 ;  /* 0x0000000000007941 */ /* 0x000fea0003800000 */
.L_x_1849:
[----:B------:R-:W-:Y:S01]  /*8190*/  F2FP.F16.F32.PACK_AB R0, RZ, R0 ;  /* 0x00000000ff00723e */ /* 0x000fe200000000ff */
[----:B------:R-:W-:Y:S06]  /*81a0*/  BRA `(.L_x_1796) ;  /* 0x0000000400187947 */ /* 0x000fec0003800000 */
.L_x_1847:
        /* <DEDUP_REMOVED lines=21> */
.L_x_1856:
[----:B------:R-:W-:Y:S05]  /*8300*/  BSYNC B1 ;  /* 0x0000000000017941 */ /* 0x000fea0003800000 */
.L_x_1855:
[----:B------:R-:W-:Y:S01]  /*8310*/  LEA R3, R0, 0x37800000, 0x17 ;  /* 0x3780000000037811 */ /* 0x000fe200078eb8ff */
[----:B------:R-:W-:-:S05]  /*8320*/  IMAD.SHL.U32 R0, R2, 0x200000, RZ ;  /* 0x0020000002007824 */ /* 0x000fca00078e00ff */
[----:B------:R-:W-:-:S07]  /*8330*/  LOP3.LUT R0, R3, R0, R4, 0xfe, !PT ;  /* 0x0000000003007212 */ /* 0x000fce00078efe04 */
.L_x_1854:
[----:B------:R-:W-:Y:S05]  /*8340*/  BSYNC B0 ;  /* 0x0000000000007941 */ /* 0x000fea0003800000 */
.L_x_1853:
[----:B------:R-:W-:Y:S01]  /*8350*/  F2FP.F16.F32.PACK_AB R0, RZ, R0 ;  /* 0x00000000ff00723e */ /* 0x000fe200000000ff */
[----:B------:R-:W-:Y:S06]  /*8360*/  BRA `(.L_x_1796) ;  /* 0x0000000000a87947 */ /* 0x000fec0003800000 */
.L_x_1846:
        /* <DEDUP_REMOVED lines=14> */
.L_x_1860:
[----:B------:R-:W-:Y:S05]  /*8450*/  BSYNC B0 ;  /* 0x0000000000007941 */ /* 0x000fea0003800000 */
.L_x_1859:
[----:B------:R-:W-:Y:S01]  /*8460*/  F2FP.F16.F32.PACK_AB R0, RZ, R0 ;  /* 0x00000000ff00723e */ /* 0x000fe200000000ff */
[----:B------:R-:W-:Y:S06]  /*8470*/  BRA `(.L_x_1796) ;  /* 0x0000000000647947 */ /* 0x000fec0003800000 */
.L_x_1834:
        /* <DEDUP_REMOVED lines=16> */
.L_x_1861:
[----:B------:R-:W-:Y:S01]  /*8580*/  PRMT R0, RZ, 0x7610, R0 ;  /* 0x00007610ff007816 */ /* 0x000fe20000000000 */
[----:B------:R-:W-:Y:S06]  /*8590*/  BRA `(.L_x_1796) ;  /* 0x00000000001c7947 */ /* 0x000fec0003800000 */
.L_x_1858:
[----:B------:R-:W3:Y:S02]  /*85a0*/  LDG.E.64 R2, desc[UR36][R2.64] ;  /* 0x0000002402027981 */ /* 0x000ee4000c1e1b00 */
[----:B---3--:R-:W0:Y:S02]  /*85b0*/  I2F.U64 R0, R2 ;  /* 0x0000000200007312 */ /* 0x008e240000301000 */
[----:B0-----:R-:W-:Y:S01]  /*85c0*/  F2FP.F16.F32.PACK_AB R0, RZ, R0 ;  /* 0x00000000ff00723e */ /* 0x001fe200000000ff */
[----:B------:R-:W-:Y:S06]  /*85d0*/  BRA `(.L_x_1796) ;  /* 0x00000000000c7947 */ /* 0x000fec0003800000 */
.L_x_1857:
[----:B------:R-:W3:Y:S02]  /*85e0*/  LDG.E R2, desc[UR36][R2.64] ;  /* 0x0000002402027981 */ /* 0x000ee4000c1e1900 */
[----:B---3--:R-:W-:-:S04]  /*85f0*/  I2FP.F32.U32 R0, R2 ;  /* 0x0000000200007245 */ /* 0x008fc80000201000 */
[----:B------:R-:W-:-:S07]  /*8600*/  F2FP.F16.F32.PACK_AB R0, RZ, R0 ;  /* 0x00000000ff00723e */ /* 0x000fce00000000ff */
.L_x_1796:
[----:B------:R-:W-:Y:S05]  /*8610*/  BSYNC B6 ;  /* 0x0000000000067941 */ /* 0x000fea0003800000 */
.L_x_1795:
[----:B--2---:R-:W-:Y:S01]  /*8620*/  ISETP.NE.AND P0, PT, R26, RZ, PT ;  /* 0x000000ff1a00720c */ /* 0x004fe20003f05270 */
[----:B------:R-:W-:-:S12]  /*8630*/  BSSY B0, `(.L_x_1862) ;  /* 0x0000097000007945 */ /* 0x000fd80003800000 */
[----:B------:R-:W-:Y:S05]  /*8640*/  @!P0 BRA `(.L_x_1863) ;  /* 0x0000000000ec8947 */ /* 0x000fea0003800000 */
[----:B------:R-:W2:Y:S01]  /*8650*/  S2R R27, SR_TID.X ;  /* 0x00000000001b7919 */ /* 0x000ea20000002100 */
[----:B------:R-:W-:Y:S01]  /*8660*/  BSSY B1, `(.L_x_1864) ;  /* 0x0000013000017945 */ /* 0x000fe20003800000 */
[CC--:B--2---:R-:W-:Y:S01]  /*8670*/  ISETP.GE.AND P0, PT, R27.reuse, R28.reuse, PT ;  /* 0x0000001c1b00720c */ /* 0x0c4fe20003f06270 */
[C---:B---34-:R-:W-:Y:S02]  /*8680*/  VIADD R3, R27.reuse, 0x80 ;  /* 0x000000801b037836 */ /* 0x058fe40000000000 */
[C---:B01----:R-:W-:Y:S02]  /*8690*/  VIADD R5, R27.reuse, 0x100 ;  /* 0x000001001b057836 */ /* 0x043fe40000000000 */
[----:B------:R-:W-:Y:S01]  /*86a0*/  VIADD R7, R27, 0x180 ;  /* 0x000001801b077836 */ /* 0x000fe20000000000 */
[-C--:B------:R-:W-:Y:S02]  /*86b0*/  ISETP.GE.AND P4, PT, R3, R28.reuse, PT ;  /* 0x0000001c0300720c */ /* 0x080fe40003f86270 */
[----:B------:R-:W-:-:S02]  /*86c0*/  ISETP.GE.AND P1, PT, R5, R28, PT ;  /* 0x0000001c0500720c */ /* 0x000fc40003f26270 */
[----:B------:R-:W-:-:S03]  /*86d0*/  ISETP.GE.AND P2, PT, R7, R28, PT ;  /* 0x0000001c0700720c */ /* 0x000fc60003f46270 */
[----:B------:R-:W-:Y:S10]  /*86e0*/  @P0 BRA `(.L_x_1865) ;  /* 0x0000000000280947 */ /* 0x000ff40003800000 */
[----:B-----5:R-:W-:Y:S01]  /*86f0*/  HADD2.F32 R19, -RZ, R19.H0_H0 ;  /* 0x20000013ff137230 */ /* 0x020fe20000004100 */
[----:B------:R-:W-:Y:S01]  /*8700*/  ULDC.64 UR6, c[0x0][0x218] ;  /* 0x0000860000067ab9 */ /* 0x000fe20000000a00 */
[----:B------:R-:W-:Y:S01]  /*8710*/  HADD2.F32 R18, -RZ, R18.H0_H0 ;  /* 0x20000012ff127230 */ /* 0x000fe20000004100 */
[----:B------:R-:W-:Y:S02]  /*8720*/  ULDC UR4, c[0x0][0x220] ;  /* 0x0000880000047ab9 */ /* 0x000fe40000000800 */
[C---:B------:R-:W-:Y:S01]  /*8730*/  FSETP.GTU.FTZ.AND P3, PT, R19.reuse, RZ, PT ;  /* 0x000000ff1300720b */ /* 0x040fe20003f7c000 */
[----:B------:R-:W-:Y:S01]  /*8740*/  FADD.FTZ R19, R19, UR6 ;  /* 0x0000000613137e21 */ /* 0x000fe20008010000 */
[----:B------:R-:W-:-:S04]  /*8750*/  FMUL.FTZ R2, R18, UR4 ;  /* 0x0000000412027c20 */ /* 0x000fc80008410000 */
[----:B------:R-:W-:-:S07]  /*8760*/  FMUL.FTZ R4, R2, R19 ;  /* 0x0000001302047220 */ /* 0x000fce0000410000 */
[----:B------:R-:W-:-:S05]  /*8770*/  @P3 FMUL.FTZ R4, R18, UR7 ;  /* 0x0000000712043c20 */ /* 0x000fca0008410000 */
[----:B------:R-:W-:-:S07]  /*8780*/  F2FP.F16.F32.PACK_AB R4, RZ, R4 ;  /* 0x00000004ff04723e */ /* 0x000fce00000000ff */
.L_x_1865:
[----:B------:R-:W-:Y:S05]  /*8790*/  BSYNC B1 ;  /* 0x0000000000017941 */ /* 0x000fea0003800000 */
.L_x_1864:
[----:B------:R-:W-:Y:S04]  /*87a0*/  BSSY B1, `(.L_x_1866) ;  /* 0x000000c000017945 */ /* 0x000fe80003800000 */
[----:B------:R-:W-:Y:S05]  /*87b0*/  @P4 BRA `(.L_x_1867) ;  /* 0x0000000000284947 */ /* 0x000fea0003800000 */
        /* <DEDUP_REMOVED lines=10> */
.L_x_1867:
[----:B------:R-:W-:Y:S05]  /*8860*/  BSYNC B1 ;  /* 0x0000000000017941 */ /* 0x000fea0003800000 */
.L_x_1866:
        /* <DEDUP_REMOVED lines=12> */
.L_x_1869:
[----:B------:R-:W-:Y:S05]  /*8930*/  BSYNC B1 ;  /* 0x0000000000017941 */ /* 0x000fea0003800000 */
.L_x_1868:
        /* <DEDUP_REMOVED lines=10> */
[----:B------:R-:W-:Y:S01]  /*89e0*/  F2FP.F16.F32.PACK_AB R19, RZ, R19 ;  /* 0x00000013ff13723e */ /* 0x000fe200000000ff */
[----:B------:R-:W-:Y:S06]  /*89f0*/  BRA `(.L_x_1870) ;  /* 0x0000000400687947 */ /* 0x000fec0003800000 */
.L_x_1863:
[----:B------:R-:W2:Y:S01]  /*8a00*/  S2R R27, SR_TID.X ;  /* 0x00000000001b7919 */ /* 0x000ea20000002100 */
[----:B------:R-:W-:Y:S01]  /*8a10*/  BSSY B1, `(.L_x_1871) ;  /* 0x0000015000017945 */ /* 0x000fe20003800000 */
[----:B--2---:R-:W-:-:S13]  /*8a20*/  ISETP.GE.AND P0, PT, R27, R28, PT ;  /* 0x0000001c1b00720c */ /* 0x004fda0003f06270 */
[----:B------:R-:W-:Y:S05]  /*8a30*/  @P0 BRA `(.L_x_1872) ;  /* 0x0000000000480947 */ /* 0x000fea0003800000 */
[----:B---345:R-:W-:Y:S01]  /*8a40*/  HADD2.F32 R2, -RZ, R19.H0_H0 ;  /* 0x20000013ff027230 */ /* 0x038fe20000004100 */
[----:B------:R-:W-:Y:S01]  /*8a50*/  BSSY B2, `(.L_x_1873) ;  /* 0x000000f000027945 */ /* 0x000fe20003800000 */
[----:B01----:R-:W-:-:S03]  /*8a60*/  HADD2.F32 R4, -RZ, R18.H0_H0 ;  /* 0x20000012ff047230 */ /* 0x003fc60000004100 */
        /* <DEDUP_REMOVED lines=11> */
.L_x_1874:
[----:B------:R-:W-:Y:S02]  /*8b20*/  ULDC UR4, c[0x0][0x21c] ;  /* 0x0000870000047ab9 */ /* 0x000fe40000000800 */
[----:B------:R-:W-:-:S07]  /*8b30*/  FMUL.FTZ R4, R4, UR4 ;  /* 0x0000000404047c20 */ /* 0x000fce0008410000 */
.L_x_1875:
[----:B------:R-:W-:Y:S05]  /*8b40*/  BSYNC B2 ;  /* 0x0000000000027941 */ /* 0x000fea0003800000 */
.L_x_1873:
[----:B------:R-:W-:-:S07]  /*8b50*/  F2FP.F16.F32.PACK_AB R4, RZ, R4 ;  /* 0x00000004ff04723e */ /* 0x000fce00000000ff */
.L_x_1872:
[----:B------:R-:W-:Y:S05]  /*8b60*/  BSYNC B1 ;  /* 0x0000000000017941 */ /* 0x000fea0003800000 */
.L_x_1871:
[----:B---34-:R-:W-:Y:S01]  /*8b70*/  VIADD R3, R27, 0x80 ;  /* 0x000000801b037836 */ /* 0x018fe20000000000 */
[----:B------:R-:W-:Y:S04]  /*8b80*/  BSSY B1, `(.L_x_1876) ;  /* 0x0000015000017945 */ /* 0x000fe80003800000 */
[----:B------:R-:W-:-:S13]  /*8b90*/  ISETP.GE.AND P1, PT, R3, R28, PT ;  /* 0x0000001c0300720c */ /* 0x000fda0003f26270 */
[----:B------:R-:W-:Y:S05]  /*8ba0*/  @P1 BRA `(.L_x_1877) ;  /* 0x0000000000481947 */ /* 0x000fea0003800000 */
[----:B-----5:R-:W-:Y:S01]  /*8bb0*/  HADD2.F32 R2, -RZ, R22.H0_H0 ;  /* 0x20000016ff027230 */ /* 0x020fe20000004100 */
[----:B------:R-:W-:Y:S01]  /*8bc0*/  BSSY B2, `(.L_x_1878) ;  /* 0x000000f000027945 */ /* 0x000fe20003800000 */
[----:B------:R-:W-:-:S03]  /*8bd0*/  HADD2.F32 R17, -RZ, R17.H0_H0 ;  /* 0x20000011ff117230 */ /* 0x000fc60000004100 */
        /* <DEDUP_REMOVED lines=8> */
[----:B------:R-:W2:Y:S03]  /*8c60*/  MUFU.EX2 R3, R3 ;  /* 0x0000000300037308 */ /* 0x000ea60000000800 */
[----:B--2---:R-:W-:Y:S01]  /*8c70*/  FMUL.FTZ R22, R2, R3 ;  /* 0x0000000302167220 */ /* 0x004fe20000410000 */
[----:B------:R-:W-:Y:S06]  /*8c80*/  BRA `(.L_x_1880) ;  /* 0x0000000000087947 */ /* 0x000fec0003800000 */
.L_x_1879:
[----:B------:R-:W-:Y:S02]  /*8c90*/  ULDC UR4, c[0x0][0x21c] ;  /* 0x0000870000047ab9 */ /* 0x000fe40000000800 */
[----:B------:R-:W-:-:S07]  /*8ca0*/  FMUL.FTZ R22, R17, UR4 ;  /* 0x0000000411167c20 */ /* 0x000fce0008410000 */
.L_x_1880:
[----:B------:R-:W-:Y:S05]  /*8cb0*/  BSYNC B2 ;  /* 0x0000000000027941 */ /* 0x000fea0003800000 */
.L_x_1878:
[----:B------:R-:W-:-:S07]  /*8cc0*/  F2FP.F16.F32.PACK_AB R22, RZ, R22 ;  /* 0x00000016ff16723e */ /* 0x000fce00000000ff */
.L_x_1877:
[----:B------:R-:W-:Y:S05]  /*8cd0*/  BSYNC B1 ;  /* 0x0000000000017941 */ /* 0x000fea0003800000 */
.L_x_1876:
[----:B------:R-:W-:Y:S01]  /*8ce0*/  VIADD R3, R27, 0x100 ;  /* 0x000001001b037836 */ /* 0x000fe20000000000 */
        /* <DEDUP_REMOVED lines=17> */
.L_x_1884:
[----:B------:R-:W-:Y:S02]  /*8e00*/  ULDC UR4, c[0x0][0x21c] ;  /* 0x0000870000047ab9 */ /* 0x000fe40000000800 */
[----:B------:R-:W-:-:S07]  /*8e10*/  FMUL.FTZ R18, R18, UR4 ;  /* 0x0000000412127c20 */ /* 0x000fce0008410000 */
.L_x_1885:
[----:B------:R-:W-:Y:S05]  /*8e20*/  BSYNC B2 ;  /* 0x0000000000027941 */ /* 0x000fea0003800000 */
.L_x_1883:
[----:B------:R-:W-:-:S07]  /*8e30*/  F2FP.F16.F32.PACK_AB R18, RZ, R18 ;  /* 0x00000012ff12723e */ /* 0x000fce00000000ff */
.L_x_1882:
[----:B------:R-:W-:Y:S05]  /*8e40*/  BSYNC B1 ;  /* 0x0000000000017941 */ /* 0x000fea0003800000 */
.L_x_1881:
[----:B------:R-:W-:-:S05]  /*8e50*/  VIADD R3, R27, 0x180 ;  /* 0x000001801b037836 */ /* 0x000fca0000000000 */
        /* <DEDUP_REMOVED lines=11> */
[----:B------:R-:W-:Y:S02]  /*8f10*/  ULDC UR4, c[0x0][0x218] ;  /* 0x0000860000047ab9 */ /* 0x000fe40000000800 */
[----:B------:R-:W2:Y:S01]  /*8f20*/  MUFU.EX2 R19, R2 ;  /* 0x0000000200137308 */ /* 0x000ea20000000800 */
[----:B------:R-:W-:-:S04]  /*8f30*/  FMUL.FTZ R0, R0, UR4 ;  /* 0x0000000400007c20 */ /* 0x000fc80008410000 */
[----:B--2---:R-:W-:Y:S01]  /*8f40*/  FMUL.FTZ R19, R0, R19 ;  /* 0x0000001300137220 */ /* 0x004fe20000410000 */
[----:B------:R-:W-:Y:S06]  /*8f50*/  BRA `(.L_x_1888) ;  /* 0x0000000000087947 */ /* 0x000fec0003800000 */
.L_x_1887:
[----:B------:R-:W-:Y:S02]  /*8f60*/  ULDC UR4, c[0x0][0x21c] ;  /* 0x0000870000047ab9 */ /* 0x000fe40000000800 */
[----:B------:R-:W-:-:S07]  /*8f70*/  FMUL.FTZ R19, R23, UR4 ;  /* 0x0000000417137c20 */ /* 0x000fce0008410000 */
.L_x_1888:
[----:B------:R-:W-:Y:S05]  /*8f80*/  BSYNC B1 ;  /* 0x0000000000017941 */ /* 0x000fea0003800000 */
.L_x_1886:
[----:B------:R-:W-:-:S07]  /*8f90*/  F2FP.F16.F32.PACK_AB R19, RZ, R19 ;  /* 0x00000013ff13723e */ /* 0x000fce00000000ff */
.L_x_1870:
[----:B------:R-:W-:Y:S05]  /*8fa0*/  BSYNC B0 ;  /* 0x0000000000007941 */ /* 0x000fea0003800000 */
.L_x_1862:
[----:B-----5:R-:W2:Y:S01]  /*8fb0*/  LDC.U8 R17, c[0x0][0x258] ;  /* 0x00009600ff117b82 */ /* 0x020ea20000000000 */
[----:B------:R-:W-:Y:S04]  /*8fc0*/  BSSY B6, `(.L_x_1889) ;  /* 0x00000fe000067945 */ /* 0x000fe80003800000 */
[----:B------:R-:W-:Y:S05]  /*8fd0*/  @P0 BRA `(.L_x_1890) ;  /* 0x0000000c00f00947 */ /* 0x000fea0003800000 */
[----:B------:R-:W3:Y:S01]  /*8fe0*/  LDC.64 R2, c[0x0][0x230] ;  /* 0x00008c00ff027b82 */ /* 0x000ee20000000a00 */
[----:B------:R-:W-:Y:S01]  /*8ff0*/  IMAD R0, R16, 0x200, R27 ;  /* 0x0000020010007824 */ /* 0x000fe200078e021b */
[----:B--2---:R-:W-:Y:S01]  /*9000*/  PRMT R6, R17, 0x9910, RZ ;  /* 0x0000991011067816 */ /* 0x004fe200000000ff */
[----:B------:R-:W-:Y:S02]  /*9010*/  ULDC UR4, c[0x0][0x25c] ;  /* 0x0000970000047ab9 */ /* 0x000fe40000000800 */
[----:B01----:R-:W-:Y:S02]  /*9020*/  IMAD R5, R0, UR4, RZ ;  /* 0x0000000400057c24 */ /* 0x003fe4000f8e02ff */
[----:B------:R-:W-:-:S05]  /*9030*/  IMAD.MOV.U32 R0, RZ, RZ, R6 ;  /* 0x000000ffff007224 */ /* 0x000fca00078e0006 */
[----:B------:R-:W-:Y:S02]  /*9040*/  ISETP.GT.AND P0, PT, R0, 0x9, PT ;  /* 0x000000090000780c */ /* 0x000fe40003f04270 */
[----:B---3--:R-:W-:-:S05]  /*9050*/  IADD3 R2, P1, R5, R2, RZ ;  /* 0x0000000205027210 */ /* 0x008fca0007f3e0ff */
        /* <DEDUP_REMOVED lines=14> */
.L_x_1894:
[----:B------:R-:W-:-:S06]  /*9140*/  HADD2.F32 R5, -RZ, R4.H0_H0 ;  /* 0x20000004ff057230 */ /* 0x000fcc0000004100 */
[----:B------:R-:W0:Y:S02]  /*9150*/  F2I.S64.TRUNC R4, R5 ;  /* 0x0000000500047311 */ /* 0x000e24000020d900 */
[----:B0-----:R0:W-:Y:S01]  /*9160*/  STG.E.U8 desc[UR36][R2.64], R4 ;  /* 0x0000000402007986 */ /* 0x0011e2000c101124 */
[----:B------:R-:W-:Y:S05]  /*9170*/  BRA `(.L_x_1896) ;  /* 0x0000000c00847947 */ /* 0x000fea0003800000 */
.L_x_1893:
        /* <DEDUP_REMOVED lines=10> */
.L_x_1898:
[----:B------:R-:W-:-:S04]  /*9220*/  HADD2.F32 R4, -RZ, R4.H0_H0 ;  /* 0x20000004ff047230 */ /* 0x000fc80000004100 */
[----:B------:R-:W0:Y:S02]  /*9230*/  F2I.FTZ.TRUNC.NTZ R5, R4 ;  /* 0x0000000400057305 */ /* 0x000e24000021f100 */
[----:B0-----:R0:W-:Y:S01]  /*9240*/  STG.E desc[UR36][R2.64], R5 ;  /* 0x0000000502007986 */ /* 0x0011e2000c101924 */
[----:B------:R-:W-:Y:S05]  /*9250*/  BRA `(.L_x_1896) ;  /* 0x0000000c004c7947 */ /* 0x000fea0003800000 */
.L_x_1897:
[----:B------:R-:W-:-:S04]  /*9260*/  HADD2.F32 R4, -RZ, R4.H0_H0 ;  /* 0x20000004ff047230 */ /* 0x000fc80000004100 */
[----:B------:R-:W0:Y:S02]  /*9270*/  F2I.FTZ.TRUNC.NTZ R5, R4 ;  /* 0x0000000400057305 */ /* 0x000e24000021f100 */
[----:B0-----:R0:W-:Y:S01]  /*9280*/  STG.E.U16 desc[UR36][R2.64], R5 ;  /* 0x0000000502007986 */ /* 0x0011e2000c101524 */
[----:B------:R-:W-:Y:S05]  /*9290*/  BRA `(.L_x_1896) ;  /* 0x0000000c003c7947 */ /* 0x000fea0003800000 */
.L_x_1892:
        /* <DEDUP_REMOVED lines=9> */
.L_x_1900:
[----:B------:R0:W-:Y:S01]  /*9330*/  STG.E.U16 desc[UR36][R2.64], R4 ;  /* 0x0000000402007986 */ /* 0x0001e2000c101524 */
[----:B------:R-:W-:Y:S05]  /*9340*/  BRA `(.L_x_1896) ;  /* 0x0000000c00107947 */ /* 0x000fea0003800000 */
.L_x_1899:
        /* <DEDUP_REMOVED lines=10> */
.L_x_1902:
[----:B------:R-:W-:-:S05]  /*93f0*/  HADD2.F32 R0, -RZ, R4.H0_H0 ;  /* 0x20000004ff007230 */ /* 0x000fca0000004100 */
[----:B------:R-:W-:-:S04]  /*9400*/  F2FP.F16.F32.PACK_AB R0, RZ, R0 ;  /* 0x00000000ff00723e */ /* 0x000fc800000000ff */
[----:B------:R-:W-:-:S05]  /*9410*/  PRMT R0, R0, 0x5410, RZ ;  /* 0x0000541000007816 */ /* 0x000fca00000000ff */
[----:B------:R3:W-:Y:S01]  /*9420*/  STG.E desc[UR36][R2.64], R0 ;  /* 0x0000000002007986 */ /* 0x0007e2000c101924 */
[----:B------:R-:W-:Y:S05]  /*9430*/  BRA `(.L_x_1896) ;  /* 0x0000000800d47947 */ /* 0x000fea0003800000 */
.L_x_1901:
[----:B------:R-:W-:-:S05]  /*9440*/  HADD2.F32 R4, -RZ, R4.H0_H0 ;  /* 0x20000004ff047230 */ /* 0x000fca0000004100 */
[----:B------:R-:W-:-:S06]  /*9450*/  FMUL.FTZ R4, R4, 1 ;  /* 0x3f80000004047820 */ /* 0x000fcc0000410000 */
[----:B------:R-:W0:Y:S02]  /*9460*/  F2F.F64.F32 R4, R4 ;  /* 0x0000000400047310 */ /* 0x000e240000201800 */
[----:B0-----:R4:W-:Y:S01]  /*9470*/  STG.E.64 desc[UR36][R2.64], R4 ;  /* 0x0000000402007986 */ /* 0x0019e2000c101b24 */
[----:B------:R-:W-:Y:S05]  /*9480*/  BRA `(.L_x_1896) ;  /* 0x0000000800c07947 */ /* 0x000fea0003800000 */
.L_x_1891:
        /* <DEDUP_REMOVED lines=13> */
.L_x_1905:
[----:B------:R-:W-:Y:S01]  /*9560*/  HADD2.F32 R4, -RZ, R4.H0_H0 ;  /* 0x20000004ff047230 */ /* 0x000fe20000004100 */
[----:B------:R-:W-:-:S04]  /*9570*/  CS2R R6, SRZ ;  /* 0x0000000000067805 */ /* 0x000fc8000001ff00 */
[----:B------:R-:W-:-:S06]  /*9580*/  FMUL.FTZ R4, R4, 1 ;  /* 0x3f80000004047820 */ /* 0x000fcc0000410000 */
[----:B------:R-:W0:Y:S02]  /*9590*/  F2F.F64.F32 R4, R4 ;  /* 0x0000000400047310 */ /* 0x000e240000201800 */
[----:B0-----:R0:W-:Y:S01]  /*95a0*/  STG.E.128 desc[UR36][R2.64], R4 ;  /* 0x0000000402007986 */ /* 0x0011e2000c101d24 */
[----:B------:R-:W-:Y:S05]  /*95b0*/  BRA `(.L_x_1896) ;  /* 0x0000000800747947 */ /* 0x000fea0003800000 */
.L_x_1904:
        /* <DEDUP_REMOVED lines=21> */
.L_x_1909:
[----:B------:R-:W-:Y:S05]  /*9710*/  BSYNC B0 ;  /* 0x0000000000007941 */ /* 0x000fea0003800000 */
.L_x_1908:
[----:B------:R-:W-:-:S05]  /*9720*/  LOP3.LUT R5, R0, R5, RZ, 0xfc, !PT ;  /* 0x0000000500057212 */ /* 0x000fca00078efcff */
[----:B------:R0:W-:Y:S01]  /*9730*/  STG.E.U8 desc[UR36][R2.64], R5 ;  /* 0x0000000502007986 */ /* 0x0001e2000c101124 */
[----:B------:R-:W-:Y:S05]  /*9740*/  BRA `(.L_x_1896) ;  /* 0x0000000800107947 */ /* 0x000fea0003800000 */
.L_x_1907:
        /* <DEDUP_REMOVED lines=13> */
.L_x_1911:
[----:B------:R-:W-:Y:S01]  /*9820*/  IMAD.MOV.U32 R0, RZ, RZ, 0x7f ;  /* 0x0000007fff007424 */ /* 0x000fe200078e00ff */
[----:B------:R-:W-:-:S04]  /*9830*/  ISETP.GT.U32.AND P0, PT, R4, 0x7f800000, PT ;  /* 0x7f8000000400780c */ /* 0x000fc80003f04070 */
[----:B------:R-:W-:-:S09]  /*9840*/  SEL R0, R0, 0x7c, P0 ;  /* 0x0000007c00007807 */ /* 0x000fd20000000000 */
.L_x_1912:
[----:B------:R-:W-:Y:S05]  /*9850*/  BSYNC B0 ;  /* 0x0000000000007941 */ /* 0x000fea0003800000 */
.L_x_1910:
[----:B------:R-:W-:-:S04]  /*9860*/  LOP3.LUT R4, R5, 0x80000000, RZ, 0xc0, !PT ;  /* 0x8000000005047812 */ /* 0x000fc800078ec0ff */
[----:B------:R-:W-:-:S04]  /*9870*/  SHF.R.U32.HI R5, RZ, 0x18, R4 ;  /* 0x00000018ff057819 */ /* 0x000fc80000011604 */
[----:B------:R-:W-:-:S05]  /*9880*/  LOP3.LUT R5, R0, R5, RZ, 0xfc, !PT ;  /* 0x0000000500057212 */ /* 0x000fca00078efcff */
[----:B------:R0:W-:Y:S01]  /*9890*/  STG.E.U8 desc[UR36][R2.64], R5 ;  /* 0x0000000502007986 */ /* 0x0001e2000c101124 */
[----:B------:R-:W-:Y:S05]  /*98a0*/  BRA `(.L_x_1896) ;  /* 0x0000000400b87947 */ /* 0x000fea0003800000 */
.L_x_1906:
[----:B------:R-:W-:-:S05]  /*98b0*/  HADD2.F32 R0, -RZ, R4.H0_H0 ;  /* 0x20000004ff007230 */ /* 0x000fca0000004100 */
[----:B------:R-:W-:-:S05]  /*98c0*/  F2FP.BF16.F32.PACK_AB R0, RZ, R0 ;  /* 0x00000000ff00723e */ /* 0x000fca00000010ff */
[----:B------:R0:W-:Y:S01]  /*98d0*/  STG.E.U16 desc[UR36][R2.64], R0 ;  /* 0x0000000002007986 */ /* 0x0001e2000c101524 */
[----:B------:R-:W-:Y:S05]  /*98e0*/  BRA `(.L_x_1896) ;  /* 0x0000000400a87947 */ /* 0x000fea0003800000 */
.L_x_1903:
        /* <DEDUP_REMOVED lines=12> */
.L_x_1915:
        /* <DEDUP_REMOVED lines=17> */
.L_x_1918:
[----:B------:R-:W-:-:S04]  /*9ac0*/  LOP3.LUT R0, R7, 0x80000000, RZ, 0xc0, !PT ;  /* 0x8000000007007812 */ /* 0x000fc800078ec0ff */
[----:B------:R-:W-:-:S04]  /*9ad0*/  SHF.R.U32.HI R5, RZ, 0x18, R0 ;  /* 0x00000018ff057819 */ /* 0x000fc80000011600 */
[----:B------:R-:W-:-:S04]  /*9ae0*/  LOP3.LUT R4, R4, R5, RZ, 0xfc, !PT ;  /* 0x0000000504047212 */ /* 0x000fc800078efcff */
[----:B------:R-:W-:-:S07]  /*9af0*/  PRMT R0, R4, 0x7610, R0 ;  /* 0x0000761004007816 */ /* 0x000fce0000000000 */
.L_x_1917:
[----:B------:R-:W-:Y:S05]  /*9b00*/  BSYNC B0 ;  /* 0x0000000000007941 */ /* 0x000fea0003800000 */
.L_x_1916:
[----:B------:R0:W-:Y:S01]  /*9b10*/  STG.E.U8 desc[UR36][R2.64], R0 ;  /* 0x0000000002007986 */ /* 0x0001e2000c101124 */
[----:B------:R-:W-:Y:S05]  /*9b20*/  BRA `(.L_x_1896) ;  /* 0x0000000400187947 */ /* 0x000fea0003800000 */
.L_x_1914:
        /* <DEDUP_REMOVED lines=17> */
.L_x_1921:
[----:B------:R-:W-:-:S04]  /*9c40*/  LOP3.LUT R0, R7, 0x80000000, RZ, 0xc0, !PT ;  /* 0x8000000007007812 */ /* 0x000fc800078ec0ff */
[----:B------:R-:W-:-:S04]  /*9c50*/  SHF.R.U32.HI R5, RZ, 0x18, R0 ;  /* 0x00000018ff057819 */ /* 0x000fc80000011600 */
[----:B------:R-:W-:-:S04]  /*9c60*/  LOP3.LUT R4, R4, R5, RZ, 0xfc, !PT ;  /* 0x0000000504047212 */ /* 0x000fc800078efcff */
[----:B------:R-:W-:-:S07]  /*9c70*/  PRMT R0, R4, 0x7610, R0 ;  /* 0x0000761004007816 */ /* 0x000fce0000000000 */
.L_x_1920:
[----:B------:R-:W-:Y:S05]  /*9c80*/  BSYNC B0 ;  /* 0x0000000000007941 */ /* 0x000fea0003800000 */
.L_x_1919:
[----:B------:R0:W-:Y:S01]  /*9c90*/  STG.E.U8 desc[UR36][R2.64], R0 ;  /* 0x0000000002007986 */ /* 0x0001e2000c101124 */
[----:B------:R-:W-:Y:S05]  /*9ca0*/  BRA `(.L_x_1896) ;  /* 0x0000000000b87947 */ /* 0x000fea0003800000 */
.L_x_1913:
        /* <DEDUP_REMOVED lines=22> */
.L_x_1895:
        /* <DEDUP_REMOVED lines=16> */
.L_x_1924:
[----:B------:R-:W-:Y:S05]  /*9f10*/  BRA `(.L_x_1896) ;  /* 0x00000000001c7947 */ /* 0x000fea0003800000 */
.L_x_1923:
[----:B------:R-:W-:-:S06]  /*9f20*/  HADD2.F32 R4, -RZ, R4.H0_H0 ;  /* 0x20000004ff047230 */ /* 0x000fcc0000004100 */
[----:B------:R-:W0:Y:S02]  /*9f30*/  F2I.U64.TRUNC R4, R4 ;  /* 0x0000000400047311 */ /* 0x000e24000020d800 */
[----:B0-----:R0:W-:Y:S01]  /*9f40*/  STG.E.64 desc[UR36][R2.64], R4 ;  /* 0x0000000402007986 */ /* 0x0011e2000c101b24 */
[----:B------:R-:W-:Y:S05]  /*9f50*/  BRA `(.L_x_1896) ;  /* 0x00000000000c7947 */ /* 0x000fea0003800000 */
.L_x_1922:
[----:B------:R-:W-:-:S04]  /*9f60*/  HADD2.F32 R4, -RZ, R4.H0_H0 ;  /* 0x20000004ff047230 */ /* 0x000fc80000004100 */
[----:B------:R-:W0:Y:S02]  /*9f70*/  F2I.FTZ.U32.TRUNC.NTZ R5, R4 ;  /* 0x0000000400057305 */ /* 0x000e24000021f000 */
[----:B0-----:R0:W-:Y:S02]  /*9f80*/  STG.E desc[UR36][R2.64], R5 ;  /* 0x0000000502007986 */ /* 0x0011e4000c101924 */
.L_x_1896:
[----:B------:R-:W-:-:S07]  /*9f90*/  VIADD R27, R27, 0x80 ;  /* 0x000000801b1b7836 */ /* 0x000fce0000000000 */
.L_x_1890:
[----:B------:R-:W-:Y:S05]  /*9fa0*/  BSYNC B6 ;  /* 0x0000000000067941 */ /* 0x000fea0003800000 */
.L_x_1889:
[----:B------:R-:W-:Y:S01]  /*9fb0*/  ISETP.GE.AND P0, PT, R27, R28, PT ;  /* 0x0000001c1b00720c */ /* 0x000fe20003f06270 */
[----:B------:R-:W-:-:S12]  /*9fc0*/  BSSY B6, `(.L_x_1925) ;  /* 0x00001fc000067945 */ /* 0x000fd80003800000 */
[----:B------:R-:W-:Y:S05]  /*9fd0*/  @P0 BRA `(.L_x_1926) ;  /* 0x0000001c00e80947 */ /* 0x000fea0003800000 */
[----:B01234-:R-:W0:Y:S01]  /*9fe0*/  LDC.64 R2, c[0x0][0x230] ;  /* 0x00008c00ff027b82 */ /* 0x01fe220000000a00 */
[----:B------:R-:W-:Y:S01]  /*9ff0*/  IMAD R0, R16, 0x200, R27 ;  /* 0x0000020010007824 */ /* 0x000fe200078e021b */
[----:B------:R-:W-:Y:S01]  /*a000*/  PRMT R4, R17, 0x9910, RZ ;  /* 0x0000991011047816 */ /* 0x000fe200000000ff */
        /* <DEDUP_REMOVED lines=19> */
.L_x_1930:
[----:B------:R-:W-:-:S06]  /*a140*/  HADD2.F32 R5, -RZ, R22.H0_H0 ;  /* 0x20000016ff057230 */ /* 0x000fcc0000004100 */
[----:B------:R-:W0:Y:S02]  /*a150*/  F2I.S64.TRUNC R4, R5 ;  /* 0x0000000500047311 */ /* 0x000e24000020d900 */
[----:B0-----:R0:W-:Y:S01]  /*a160*/  STG.E.U8 desc[UR36][R2.64], R4 ;  /* 0x0000000402007986 */ /* 0x0011e2000c101124 */
[----:B------:R-:W-:Y:S05]  /*a170*/  BRA `(.L_x_1932) ;  /* 0x0000000c00847947 */ /* 0x000fea0003800000 */
.L_x_1929:
        /* <DEDUP_REMOVED lines=10> */
.L_x_1934:
[----:B------:R-:W-:-:S04]  /*a220*/  HADD2.F32 R22, -RZ, R22.H0_H0 ;  /* 0x20000016ff167230 */ /* 0x000fc80000004100 */
[----:B------:R-:W0:Y:S02]  /*a230*/  F2I.FTZ.TRUNC.NTZ R5, R22 ;  /* 0x0000001600057305 */ /* 0x000e24000021f100 */
[----:B0-----:R0:W-:Y:S01]  /*a240*/  STG.E desc[UR36][R2.64], R5 ;  /* 0x0000000502007986 */ /* 0x0011e2000c101924 */
[----:B------:R-:W-:Y:S05]  /*a250*/  BRA `(.L_x_1932) ;  /* 0x0000000c004c7947 */ /* 0x000fea0003800000 */
.L_x_1933:
[----:B------:R-:W-:-:S04]  /*a260*/  HADD2.F32 R22, -RZ, R22.H0_H0 ;  /* 0x20000016ff167230 */ /* 0x000fc80000004100 */
[----:B------:R-:W0:Y:S02]  /*a270*/  F2I.FTZ.TRUNC.NTZ R5, R22 ;  /* 0x0000001600057305 */ /* 0x000e24000021f100 */
[----:B0-----:R0:W-:Y:S01]  /*a280*/  STG.E.U16 desc[UR36][R2.64], R5 ;  /* 0x0000000502007986 */ /* 0x0011e2000c101524 */
[----:B------:R-:W-:Y:S05]  /*a290*/  BRA `(.L_x_1932) ;  /* 0x0000000c003c7947 */ /* 0x000fea0003800000 */
.L_x_1928:
        /* <DEDUP_REMOVED lines=9> */
.L_x_1936:
[----:B------:R0:W-:Y:S01]  /*a330*/  STG.E.U16 desc[UR36][R2.64], R22 ;  /* 0x0000001602007986 */ /* 0x0001e2000c101524 */
[----:B------:R-:W-:Y:S05]  /*a340*/  BRA `(.L_x_1932) ;  /* 0x0000000c00107947 */ /* 0x000fea0003800000 */
.L_x_1935:
        /* <DEDUP_REMOVED lines=10> */
.L_x_1938:
[----:B------:R-:W-:-:S05]  /*a3f0*/  HADD2.F32 R0, -RZ, R22.H0_H0 ;  /* 0x20000016ff007230 */ /* 0x000fca0000004100 */
[----:B------:R-:W-:-:S04]  /*a400*/  F2FP.F16.F32.PACK_AB R0, RZ, R0 ;  /* 0x00000000ff00723e */ /* 0x000fc800000000ff */
[----:B------:R-:W-:-:S05]  /*a410*/  PRMT R0, R0, 0x5410, RZ ;  /* 0x0000541000007816 */ /* 0x000fca00000000ff */
[----:B------:R0:W-:Y:S01]  /*a420*/  STG.E desc[UR36][R2.64], R0 ;  /* 0x0000000002007986 */ /* 0x0001e2000c101924 */
[----:B------:R-:W-:Y:S05]  /*a430*/  BRA `(.L_x_1932) ;  /* 0x0000000800d47947 */ /* 0x000fea0003800000 */
.L_x_1937:
[----:B------:R-:W-:-:S05]  /*a440*/  HADD2.F32 R4, -RZ, R22.H0_H0 ;  /* 0x20000016ff047230 */ /* 0x000fca0000004100 */
[----:B------:R-:W-:-:S06]  /*a450*/  FMUL.FTZ R4, R4, 1 ;  /* 0x3f80000004047820 */ /* 0x000fcc0000410000 */
[----:B------:R-:W0:Y:S02]  /*a460*/  F2F.F64.F32 R4, R4 ;  /* 0x0000000400047310 */ /* 0x000e240000201800 */
[----:B0-----:R0:W-:Y:S01]  /*a470*/  STG.E.64 desc[UR36][R2.64], R4 ;  /* 0x0000000402007986 */ /* 0x0011e2000c101b24 */
[----:B------:R-:W-:Y:S05]  /*a480*/  BRA `(.L_x_1932) ;  /* 0x0000000800c07947 */ /* 0x000fea0003800000 */
.L_x_1927:
        /* <DEDUP_REMOVED lines=13> */
.L_x_1941:
[----:B------:R-:W-:Y:S01]  /*a560*/  HADD2.F32 R22, -RZ, R22.H0_H0 ;  /* 0x20000016ff167230 */ /* 0x000fe20000004100 */
[----:B------:R-:W-:-:S04]  /*a570*/  CS2R R6, SRZ ;  /* 0x0000000000067805 */ /* 0x000fc8000001ff00 */
[----:B------:R-:W-:-:S06]  /*a580*/  FMUL.FTZ R4, R22, 1 ;  /* 0x3f80000016047820 */ /* 0x000fcc0000410000 */
[----:B------:R-:W0:Y:S02]  /*a590*/  F2F.F64.F32 R4, R4 ;  /* 0x0000000400047310 */ /* 0x000e240000201800 */
[----:B0-----:R0:W-:Y:S01]  /*a5a0*/  STG.E.128 desc[UR36][R2.64], R4 ;  /* 0x0000000402007986 */ /* 0x0011e2000c101d24 */
[----:B------:R-:W-:Y:S05]  /*a5b0*/  BRA `(.L_x_1932) ;  /* 0x0000000800747947 */ /* 0x000fea0003800000 */
.L_x_1940:
        /* <DEDUP_REMOVED lines=21> */
.L_x_1945:
[----:B------:R-:W-:Y:S05]  /*a710*/  BSYNC B0 ;  /* 0x0000000000007941 */ /* 0x000fea0003800000 */
.L_x_1944:
[----:B------:R-:W-:-:S05]  /*a720*/  LOP3.LUT R5, R0, R5, RZ, 0xfc, !PT ;  /* 0x0000000500057212 */ /* 0x000fca00078efcff */
[----:B------:R0:W-:Y:S01]  /*a730*/  STG.E.U8 desc[UR36][R2.64], R5 ;  /* 0x0000000502007986 */ /* 0x0001e2000c101124 */
[----:B------:R-:W-:Y:S05]  /*a740*/  BRA `(.L_x_1932) ;  /* 0x0000000800107947 */ /* 0x000fea0003800000 */
.L_x_1943:
        /* <DEDUP_REMOVED lines=13> */
.L_x_1947:
[----:B------:R-:W-:Y:S01]  /*a820*/  IMAD.MOV.U32 R0, RZ, RZ, 0x7f ;  /* 0x0000007fff007424 */ /* 0x000fe200078e00ff */
[----:B------:R-:W-:-:S04]  /*a830*/  ISETP.GT.U32.AND P0, PT, R4, 0x7f800000, PT ;  /* 0x7f8000000400780c */ /* 0x000fc80003f04070 */
[----:B------:R-:W-:-:S09]  /*a840*/  SEL R0, R0, 0x7c, P0 ;  /* 0x0000007c00007807 */ /* 0x000fd20000000000 */
.L_x_1948:
[----:B------:R-:W-:Y:S05]  /*a850*/  BSYNC B0 ;  /* 0x0000000000007941 */ /* 0x000fea0003800000 */
.L_x_1946:
[----:B------:R-:W-:-:S04]  /*a860*/  LOP3.LUT R4, R5, 0x80000000, RZ, 0xc0, !PT ;  /* 0x8000000005047812 */ /* 0x000fc800078ec0ff */
[----:B------:R-:W-:-:S04]  /*a870*/  SHF.R.U32.HI R5, RZ, 0x18, R4 ;  /* 0x00000018ff057819 */ /* 0x000fc80000011604 */
[----:B------:R-:W-:-:S05]  /*a880*/  LOP3.LUT R5, R0, R5, RZ, 0xfc, !PT ;  /* 0x0000000500057212 */ /* 0x000fca00078efcff */
[----:B------:R0:W-:Y:S01]  /*a890*/  STG.E.U8 desc[UR36][R2.64], R5 ;  /* 0x0000000502007986 */ /* 0x0001e2000c101124 */
[----:B------:R-:W-:Y:S05]  /*a8a0*/  BRA `(.L_x_1932) ;  /* 0x0000000400b87947 */ /* 0x000fea0003800000 */
.L_x_1942:
[----:B------:R-:W-:-:S05]  /*a8b0*/  HADD2.F32 R0, -RZ, R22.H0_H0 ;  /* 0x20000016ff007230 */ /* 0x000fca0000004100 */
[----:B------:R-:W-:-:S05]  /*a8c0*/  F2FP.BF16.F32.PACK_AB R0, RZ, R0 ;  /* 0x00000000ff00723e */ /* 0x000fca00000010ff */
[----:B------:R0:W-:Y:S01]  /*a8d0*/  STG.E.U16 desc[UR36][R2.64], R0 ;  /* 0x0000000002007986 */ /* 0x0001e2000c101524 */
[----:B------:R-:W-:Y:S05]  /*a8e0*/  BRA `(.L_x_1932) ;  /* 0x0000000400a87947 */ /* 0x000fea0003800000 */
.L_x_1939:
        /* <DEDUP_REMOVED lines=12> */
.L_x_1951:
        /* <DEDUP_REMOVED lines=17> */
.L_x_1954:
[----:B------:R-:W-:-:S04]  /*aac0*/  LOP3.LUT R0, R7, 0x80000000, RZ, 0xc0, !PT ;  /* 0x8000000007007812 */ /* 0x000fc800078ec0ff */
[----:B------:R-:W-:-:S04]  /*aad0*/  SHF.R.U32.HI R5, RZ, 0x18, R0 ;  /* 0x00000018ff057819 */ /* 0x000fc80000011600 */
[----:B------:R-:W-:-:S04]  /*aae0*/  LOP3.LUT R4, R4, R5, RZ, 0xfc, !PT ;  /* 0x0000000504047212 */ /* 0x000fc800078efcff */
[----:B------:R-:W-:-:S07]  /*aaf0*/  PRMT R0, R4, 0x7610, R0 ;  /* 0x0000761004007816 */ /* 0x000fce0000000000 */
.L_x_1953:
[----:B------:R-:W-:Y:S05]  /*ab00*/  BSYNC B0 ;  /* 0x0000000000007941 */ /* 0x000fea0003800000 */
.L_x_1952:
[----:B------:R3:W-:Y:S01]  /*ab10*/  STG.E.U8 desc[UR36][R2.64], R0 ;  /* 0x0000000002007986 */ /* 0x0007e2000c101124 */
[----:B------:R-:W-:Y:S05]  /*ab20*/  BRA `(.L_x_1932) ;  /* 0x0000000400187947 */ /* 0x000fea0003800000 */
.L_x_1950:
        /* <DEDUP_REMOVED lines=17> */
.L_x_1957:
[----:B------:R-:W-:-:S04]  /*ac40*/  LOP3.LUT R0, R7, 0x80000000, RZ, 0xc0, !PT ;  /* 0x8000000007007812 */ /* 0x000fc800078ec0ff */
[----:B------:R-:W-:-:S04]  /*ac50*/  SHF.R.U32.HI R5, RZ, 0x18, R0 ;  /* 0x00000018ff057819 */ /* 0x000fc80000011600 */
[----:B------:R-:W-:-:S04]  /*ac60*/  LOP3.LUT R4, R4, R5, RZ, 0xfc, !PT ;  /* 0x0000000504047212 */ /* 0x000fc800078efcff */
[----:B------:R-:W-:-:S07]  /*ac70*/  PRMT R0, R4, 0x7610, R0 ;  /* 0x0000761004007816 */ /* 0x000fce0000000000 */
.L_x_1956:
[----:B------:R-:W-:Y:S05]  /*ac80*/  BSYNC B0 ;  /* 0x0000000000007941 */ /* 0x000fea0003800000 */
.L_x_1955:
[----:B------:R0:W-:Y:S01]  /*ac90*/  STG.E.U8 desc[UR36][R2.64], R0 ;  /* 0x0000000002007986 */ /* 0x0001e2000c101124 */
[----:B------:R-:W-:Y:S05]  /*aca0*/  BRA `(.L_x_1932) ;  /* 0x0000000000b87947 */ /* 0x000fea0003800000 */
.L_x_1949:
        /* <DEDUP_REMOVED lines=22> */
.L_x_1931:
        /* <DEDUP_REMOVED lines=16> */
.L_x_1960:
[----:B------:R-:W-:Y:S05]  /*af10*/  BRA `(.L_x_1932) ;  /* 0x00000000001c7947 */ /* 0x000fea0003800000 */
.L_x_1959:
[----:B------:R-:W-:-:S06]  /*af20*/  HADD2.F32 R4, -RZ, R22.H0_H0 ;  /* 0x20000016ff047230 */ /* 0x000fcc0000004100 */
[----:B------:R-:W0:Y:S02]  /*af30*/  F2I.U64.TRUNC R4, R4 ;  /* 0x0000000400047311 */ /* 0x000e24000020d800 */
[----:B0-----:R1:W-:Y:S01]  /*af40*/  STG.E.64 desc[UR36][R2.64], R4 ;  /* 0x0000000402007986 */ /* 0x0013e2000c101b24 */
[----:B------:R-:W-:Y:S05]  /*af50*/  BRA `(.L_x_1932) ;  /* 0x00000000000c7947 */ /* 0x000fea0003800000 */
.L_x_1958:
[----:B------:R-:W-:-:S04]  /*af60*/  HADD2.F32 R22, -RZ, R22.H0_H0 ;  /* 0x20000016ff167230 */ /* 0x000fc80000004100 */
[----:B------:R-:W0:Y:S02]  /*af70*/  F2I.FTZ.U32.TRUNC.NTZ R5, R22 ;  /* 0x0000001600057305 */ /* 0x000e24000021f000 */
[----:B0-----:R0:W-:Y:S02]  /*af80*/  STG.E desc[UR36][R2.64], R5 ;  /* 0x0000000502007986 */ /* 0x0011e4000c101924 */
.L_x_1932:
[----:B------:R-:W-:-:S05]  /*af90*/  VIADD R27, R27, 0x80 ;  /* 0x000000801b1b7836 */ /* 0x000fca0000000000 */
[----:B------:R-:W-:-:S13]  /*afa0*/  ISETP.GE.AND P0, PT, R27, R28, PT ;  /* 0x0000001c1b00720c */ /* 0x000fda0003f06270 */
        /* <DEDUP_REMOVED lines=23> */
.L_x_1964:
[----:B------:R-:W-:-:S06]  /*b120*/  HADD2.F32 R5, -RZ, R18.H0_H0 ;  /* 0x20000012ff057230 */ /* 0x000fcc0000004100 */
[----:B------:R-:W0:Y:S02]  /*b130*/  F2I.S64.TRUNC R4, R5 ;  /* 0x0000000500047311 */ /* 0x000e24000020d900 */
[----:B0-----:R0:W-:Y:S01]  /*b140*/  STG.E.U8 desc[UR36][R2.64], R4 ;  /* 0x0000000402007986 */ /* 0x0011e2000c101124 */
[----:B------:R-:W-:Y:S05]  /*b150*/  BRA `(.L_x_1966) ;  /* 0x0000000c00847947 */ /* 0x000fea0003800000 */
.L_x_1963:
        /* <DEDUP_REMOVED lines=10> */
.L_x_1968:
[----:B------:R-:W-:-:S04]  /*b200*/  HADD2.F32 R18, -RZ, R18.H0_H0 ;  /* 0x20000012ff127230 */ /* 0x000fc80000004100 */
[----:B------:R-:W0:Y:S02]  /*b210*/  F2I.FTZ.TRUNC.NTZ R5, R18 ;  /* 0x0000001200057305 */ /* 0x000e24000021f100 */
[----:B0-----:R0:W-:Y:S01]  /*b220*/  STG.E desc[UR36][R2.64], R5 ;  /* 0x0000000502007986 */ /* 0x0011e2000c101924 */
[----:B------:R-:W-:Y:S05]  /*b230*/  BRA `(.L_x_1966) ;  /* 0x0000000c004c7947 */ /* 0x000fea0003800000 */
.L_x_1967:
[----:B------:R-:W-:-:S04]  /*b240*/  HADD2.F32 R18, -RZ, R18.H0_H0 ;  /* 0x20000012ff127230 */ /* 0x000fc80000004100 */
[----:B------:R-:W0:Y:S02]  /*b250*/  F2I.FTZ.TRUNC.NTZ R5, R18 ;  /* 0x0000001200057305 */ /* 0x000e24000021f100 */
[----:B0-----:R0:W-:Y:S01]  /*b260*/  STG.E.U16 desc[UR36][R2.64], R5 ;  /* 0x0000000502007986 */ /* 0x0011e2000c101524 */
[----:B------:R-:W-:Y:S05]  /*b270*/  BRA `(.L_x_1966) ;  /* 0x0000000c003c7947 */ /* 0x000fea0003800000 */
.L_x_1962:
        /* <DEDUP_REMOVED lines=9> */
.L_x_1970:
[----:B------:R4:W-:Y:S01]  /*b310*/  STG.E.U16 desc[UR36][R2.64], R18 ;  /* 0x0000001202007986 */ /* 0x0009e2000c101524 */
[----:B------:R-:W-:Y:S05]  /*b320*/  BRA `(.L_x_1966) ;  /* 0x0000000c00107947 */ /* 0x000fea0003800000 */
.L_x_1969:
        /* <DEDUP_REMOVED lines=10> */
.L_x_1972:
[----:B------:R-:W-:-:S05]  /*b3d0*/  HADD2.F32 R0, -RZ, R18.H0_H0 ;  /* 0x20000012ff007230 */ /* 0x000fca0000004100 */
[----:B------:R-:W-:-:S04]  /*b3e0*/  F2FP.F16.F32.PACK_AB R0, RZ, R0 ;  /* 0x00000000ff00723e */ /* 0x000fc800000000ff */
[----:B------:R-:W-:-:S05]  /*b3f0*/  PRMT R0, R0, 0x5410, RZ ;  /* 0x0000541000007816 */ /* 0x000fca00000000ff */
[----:B------:R1:W-:Y:S01]  /*b400*/  STG.E desc[UR36][R2.64], R0 ;  /* 0x0000000002007986 */ /* 0x0003e2000c101924 */
[----:B------:R-:W-:Y:S05]  /*b410*/  BRA `(.L_x_1966) ;  /* 0x0000000800d47947 */ /* 0x000fea0003800000 */
.L_x_1971:
[----:B------:R-:W-:-:S05]  /*b420*/  HADD2.F32 R4, -RZ, R18.H0_H0 ;  /* 0x20000012ff047230 */ /* 0x000fca0000004100 */
[----:B------:R-:W-:-:S06]  /*b430*/  FMUL.FTZ R4, R4, 1 ;  /* 0x3f80000004047820 */ /* 0x000fcc0000410000 */
[----:B------:R-:W0:Y:S02]  /*b440*/  F2F.F64.F32 R4, R4 ;  /* 0x0000000400047310 */ /* 0x000e240000201800 */
[----:B0-----:R2:W-:Y:S01]  /*b450*/  STG.E.64 desc[UR36][R2.64], R4 ;  /* 0x0000000402007986 */ /* 0x0015e2000c101b24 */
[----:B------:R-:W-:Y:S05]  /*b460*/  BRA `(.L_x_1966) ;  /* 0x0000000800c07947 */ /* 0x000fea0003800000 */
.L_x_1961:
        /* <DEDUP_REMOVED lines=13> */
.L_x_1975:
[----:B------:R-:W-:Y:S01]  /*b540*/  HADD2.F32 R18, -RZ, R18.H0_H0 ;  /* 0x20000012ff127230 */ /* 0x000fe20000004100 */
[----:B------:R-:W-:-:S04]  /*b550*/  CS2R R6, SRZ ;  /* 0x0000000000067805 */ /* 0x000fc8000001ff00 */
[----:B------:R-:W-:-:S06]  /*b560*/  FMUL.FTZ R4, R18, 1 ;  /* 0x3f80000012047820 */ /* 0x000fcc0000410000 */
[----:B------:R-:W0:Y:S02]  /*b570*/  F2F.F64.F32 R4, R4 ;  /* 0x0000000400047310 */ /* 0x000e240000201800 */
[----:B0-----:R0:W-:Y:S01]  /*b580*/  STG.E.128 desc[UR36][R2.64], R4 ;  /* 0x0000000402007986 */ /* 0x0011e2000c101d24 */
[----:B------:R-:W-:Y:S05]  /*b590*/  BRA `(.L_x_1966) ;  /* 0x0000000800747947 */ /* 0x000fea0003800000 */
.L_x_1974:
        /* <DEDUP_REMOVED lines=21> */
.L_x_1979:
[----:B------:R-:W-:Y:S05]  /*b6f0*/  BSYNC B0 ;  /* 0x0000000000007941 */ /* 0x000fea0003800000 */
.L_x_1978:
[----:B------:R-:W-:-:S05]  /*b700*/  LOP3.LUT R5, R0, R5, RZ, 0xfc, !PT ;  /* 0x0000000500057212 */ /* 0x000fca00078efcff */
[----:B------:R0:W-:Y:S01]  /*b710*/  STG.E.U8 desc[UR36][R2.64], R5 ;  /* 0x0000000502007986 */ /* 0x0001e2000c101124 */
[----:B------:R-:W-:Y:S05]  /*b720*/  BRA `(.L_x_1966) ;  /* 0x0000000800107947 */ /* 0x000fea0003800000 */
.L_x_1977:
        /* <DEDUP_REMOVED lines=13> */
.L_x_1981:
[----:B------:R-:W-:Y:S01]  /*b800*/  IMAD.MOV.U32 R0, RZ, RZ, 0x7f ;  /* 0x0000007fff007424 */ /* 0x000fe200078e00ff */
[----:B------:R-:W-:-:S04]  /*b810*/  ISETP.GT.U32.AND P0, PT, R4, 0x7f800000, PT ;  /* 0x7f8000000400780c */ /* 0x000fc80003f04070 */
[----:B------:R-:W-:-:S09]  /*b820*/  SEL R0, R0, 0x7c, P0 ;  /* 0x0000007c00007807 */ /* 0x000fd20000000000 */
.L_x_1982:
[----:B------:R-:W-:Y:S05]  /*b830*/  BSYNC B0 ;  /* 0x0000000000007941 */ /* 0x000fea0003800000 */
.L_x_1980:
[----:B------:R-:W-:-:S04]  /*b840*/  LOP3.LUT R4, R5, 0x80000000, RZ, 0xc0, !PT ;  /* 0x8000000005047812 */ /* 0x000fc800078ec0ff */
[----:B------:R-:W-:-:S04]  /*b850*/  SHF.R.U32.HI R5, RZ, 0x18, R4 ;  /* 0x00000018ff057819 */ /* 0x000fc80000011604 */
[----:B------:R-:W-:-:S05]  /*b860*/  LOP3.LUT R5, R0, R5, RZ, 0xfc, !PT ;  /* 0x0000000500057212 */ /* 0x000fca00078efcff */
[----:B------:R0:W-:Y:S01]  /*b870*/  STG.E.U8 desc[UR36][R2.64], R5 ;  /* 0x0000000502007986 */ /* 0x0001e2000c101124 */
[----:B------:R-:W-:Y:S05]  /*b880*/  BRA `(.L_x_1966) ;  /* 0x0000000400b87947 */ /* 0x000fea0003800000 */
.L_x_1976:
[----:B------:R-:W-:-:S05]  /*b890*/  HADD2.F32 R0, -RZ, R18.H0_H0 ;  /* 0x20000012ff007230 */ /* 0x000fca0000004100 */
[----:B------:R-:W-:-:S05]  /*b8a0*/  F2FP.BF16.F32.PACK_AB R0, RZ, R0 ;  /* 0x00000000ff00723e */ /* 0x000fca00000010ff */
[----:B------:R0:W-:Y:S01]  /*b8b0*/  STG.E.U16 desc[UR36][R2.64], R0 ;  /* 0x0000000002007986 */ /* 0x0001e2000c101524 */
[----:B------:R-:W-:Y:S05]  /*b8c0*/  BRA `(.L_x_1966) ;  /* 0x0000000400a87947 */ /* 0x000fea0003800000 */
.L_x_1973:
        /* <DEDUP_REMOVED lines=12> */
.L_x_1985:
        /* <DEDUP_REMOVED lines=17> */
.L_x_1988:
[----:B------:R-:W-:-:S04]  /*baa0*/  LOP3.LUT R0, R7, 0x80000000, RZ, 0xc0, !PT ;  /* 0x8000000007007812 */ /* 0x000fc800078ec0ff */
[----:B------:R-:W-:-:S04]  /*bab0*/  SHF.R.U32.HI R5, RZ, 0x18, R0 ;  /* 0x00000018ff057819 */ /* 0x000fc80000011600 */
[----:B------:R-:W-:-:S04]  /*bac0*/  LOP3.LUT R4, R4, R5, RZ, 0xfc, !PT ;  /* 0x0000000504047212 */ /* 0x000fc800078efcff */
[----:B------:R-:W-:-:S07]  /*bad0*/  PRMT R0, R4, 0x7610, R0 ;  /* 0x0000761004007816 */ /* 0x000fce0000000000 */
.L_x_1987:
[----:B------:R-:W-:Y:S05]  /*bae0*/  BSYNC B0 ;  /* 0x0000000000007941 */ /* 0x000fea0003800000 */
.L_x_1986:
[----:B------:R0:W-:Y:S01]  /*baf0*/  STG.E.U8 desc[UR36][R2.64], R0 ;  /* 0x0000000002007986 */ /* 0x0001e2000c101124 */
[----:B------:R-:W-:Y:S05]  /*bb00*/  BRA `(.L_x_1966) ;  /* 0x0000000400187947 */ /* 0x000fea0003800000 */
.L_x_1984:
        /* <DEDUP_REMOVED lines=17> */
.L_x_1991:
[----:B------:R-:W-:-:S04]  /*bc20*/  LOP3.LUT R0, R7, 0x80000000, RZ, 0xc0, !PT ;  /* 0x8000000007007812 */ /* 0x000fc800078ec0ff */
[----:B------:R-:W-:-:S04]  /*bc30*/  SHF.R.U32.HI R5, RZ, 0x18, R0 ;  /* 0x00000018ff057819 */ /* 0x000fc80000011600 */
[----:B------:R-:W-:-:S04]  /*bc40*/  LOP3.LUT R4, R4, R5, RZ, 0xfc, !PT ;  /* 0x0000000504047212 */ /* 0x000fc800078efcff */
[----:B------:R-:W-:-:S07]  /*bc50*/  PRMT R0, R4, 0x7610, R0 ;  /* 0x0000761004007816 */ /* 0x000fce0000000000 */
.L_x_1990:
[----:B------:R-:W-:Y:S05]  /*bc60*/  BSYNC B0 ;  /* 0x0000000000007941 */ /* 0x000fea0003800000 */
.L_x_1989:
[----:B------:R0:W-:Y:S01]  /*bc70*/  STG.E.U8 desc[UR36][R2.64], R0 ;  /* 0x0000000002007986 */ /* 0x0001e2000c101124 */
[----:B------:R-:W-:Y:S05]  /*bc80*/  BRA `(.L_x_1966) ;  /* 0x0000000000b87947 */ /* 0x000fea0003800000 */
.L_x_1983:
        /* <DEDUP_REMOVED lines=22> */
.L_x_1965:
        /* <DEDUP_REMOVED lines=16> */
.L_x_1994:
[----:B------:R-:W-:Y:S05]  /*bef0*/  BRA `(.L_x_1966) ;  /* 0x00000000001c7947 */ /* 0x000fea0003800000 */
.L_x_1993:
[----:B------:R-:W-:-:S06]  /*bf00*/  HADD2.F32 R4, -RZ, R18.H0_H0 ;  /* 0x20000012ff047230 */ /* 0x000fcc0000004100 */
[----:B------:R-:W0:Y:S02]  /*bf10*/  F2I.U64.TRUNC R4, R4 ;  /* 0x0000000400047311 */ /* 0x000e24000020d800 */
[----:B0-----:R0:W-:Y:S01]  /*bf20*/  STG.E.64 desc[UR36][R2.64], R4 ;  /* 0x0000000402007986 */ /* 0x0011e2000c101b24 */
[----:B------:R-:W-:Y:S05]  /*bf30*/  BRA `(.L_x_1966) ;  /* 0x00000000000c7947 */ /* 0x000fea0003800000 */
.L_x_1992:
[----:B------:R-:W-:-:S04]  /*bf40*/  HADD2.F32 R18, -RZ, R18.H0_H0 ;  /* 0x20000012ff127230 */ /* 0x000fc80000004100 */
[----:B------:R-:W0:Y:S02]  /*bf50*/  F2I.FTZ.U32.TRUNC.NTZ R5, R18 ;  /* 0x0000001200057305 */ /* 0x000e24000021f000 */
[----:B0-----:R0:W-:Y:S02]  /*bf60*/  STG.E desc[UR36][R2.64], R5 ;  /* 0x0000000502007986 */ /* 0x0011e4000c101924 */
.L_x_1966:
[----:B------:R-:W-:-:S07]  /*bf70*/  VIADD R27, R27, 0x80 ;  /* 0x000000801b1b7836 */ /* 0x000fce0000000000 */
.L_x_1926:
[----:B------:R-:W-:Y:S05]  /*bf80*/  BSYNC B6 ;  /* 0x0000000000067941 */ /* 0x000fea0003800000 */
.L_x_1925:
        /* <DEDUP_REMOVED lines=19> */
[----:B------:R-:W-:-:S06]  /*c0c0*/  HADD2.F32 R19, -RZ, R19.H0_H0 ;  /* 0x20000013ff137230 */ /* 0x000fcc0000004100 */
[----:B------:R-:W0:Y:S02]  /*c0d0*/  F2I.FTZ.TRUNC.NTZ R19, R19 ;  /* 0x0000001300137305 */ /* 0x000e24000021f100 */
[----:B0-----:R-:W-:Y:S01]  /*c0e0*/  STG.E.U8 desc[UR36][R2.64], R19 ;  /* 0x0000001302007986 */ /* 0x001fe2000c101124 */
[----:B------:R-:W-:Y:S05]  /*c0f0*/  EXIT ;  /* 0x000000000000794d */ /* 0x000fea0003800000 */
.L_x_1998:
[----:B------:R-:W-:-:S06]  /*c100*/  HADD2.F32 R5, -RZ, R19.H0_H0 ;  /* 0x20000013ff057230 */ /* 0x000fcc0000004100 */
[----:B------:R-:W0:Y:S02]  /*c110*/  F2I.S64.TRUNC R4, R5 ;  /* 0x0000000500047311 */ /* 0x000e24000020d900 */
[----:B0-----:R-:W-:Y:S01]  /*c120*/  STG.E.U8 desc[UR36][R2.64], R4 ;  /* 0x0000000402007986 */ /* 0x001fe2000c101124 */
[----:B------:R-:W-:Y:S05]  /*c130*/  EXIT ;  /* 0x000000000000794d */ /* 0x000fea0003800000 */
.L_x_1997:
        /* <DEDUP_REMOVED lines=10> */
.L_x_2001:
[----:B------:R-:W-:-:S06]  /*c1e0*/  HADD2.F32 R19, -RZ, R19.H0_H0 ;  /* 0x20000013ff137230 */ /* 0x000fcc0000004100 */
[----:B------:R-:W0:Y:S02]  /*c1f0*/  F2I.FTZ.TRUNC.NTZ R19, R19 ;  /* 0x0000001300137305 */ /* 0x000e24000021f100 */
[----:B0-----:R-:W-:Y:S01]  /*c200*/  STG.E desc[UR36][R2.64], R19 ;  /* 0x0000001302007986 */ /* 0x001fe2000c101924 */
[----:B------:R-:W-:Y:S05]  /*c210*/  EXIT ;  /* 0x000000000000794d */ /* 0x000fea0003800000 */
.L_x_2000:
[----:B------:R-:W-:-:S06]  /*c220*/  HADD2.F32 R19, -RZ, R19.H0_H0 ;  /* 0x20000013ff137230 */ /* 0x000fcc0000004100 */
[----:B------:R-:W0:Y:S02]  /*c230*/  F2I.FTZ.TRUNC.NTZ R19, R19 ;  /* 0x0000001300137305 */ /* 0x000e24000021f100 */
[----:B0-----:R-:W-:Y:S01]  /*c240*/  STG.E.U16 desc[UR36][R2.64], R19 ;  /* 0x0000001302007986 */ /* 0x001fe2000c101524 */
[----:B------:R-:W-:Y:S05]  /*c250*/  EXIT ;  /* 0x000000000000794d */ /* 0x000fea0003800000 */
.L_x_1996:
        /* <DEDUP_REMOVED lines=9> */
.L_x_2003:
[----:B------:R-:W-:Y:S01]  /*c2f0*/  STG.E.U16 desc[UR36][R2.64], R19 ;  /* 0x0000001302007986 */ /* 0x000fe2000c101524 */
[----:B------:R-:W-:Y:S05]  /*c300*/  EXIT ;  /* 0x000000000000794d */ /* 0x000fea0003800000 */
.L_x_2002:
        /* <DEDUP_REMOVED lines=10> */
.L_x_2005:
[----:B------:R-:W-:-:S05]  /*c3b0*/  HADD2.F32 R0, -RZ, R19.H0_H0 ;  /* 0x20000013ff007230 */ /* 0x000fca0000004100 */
[----:B------:R-:W-:-:S04]  /*c3c0*/  F2FP.F16.F32.PACK_AB R0, RZ, R0 ;  /* 0x00000000ff00723e */ /* 0x000fc800000000ff */
[----:B------:R-:W-:-:S05]  /*c3d0*/  PRMT R0, R0, 0x5410, RZ ;  /* 0x0000541000007816 */ /* 0x000fca00000000ff */
[----:B------:R-:W-:Y:S01]  /*c3e0*/  STG.E desc[UR36][R2.64], R0 ;  /* 0x0000000002007986 */ /* 0x000fe2000c101924 */
[----:B------:R-:W-:Y:S05]  /*c3f0*/  EXIT ;  /* 0x000000000000794d */ /* 0x000fea0003800000 */
.L_x_2004:
[----:B------:R-:W-:-:S05]  /*c400*/  HADD2.F32 R4, -RZ, R19.H0_H0 ;  /* 0x20000013ff047230 */ /* 0x000fca0000004100 */
[----:B------:R-:W-:-:S06]  /*c410*/  FMUL.FTZ R4, R4, 1 ;  /* 0x3f80000004047820 */ /* 0x000fcc0000410000 */
[----:B------:R-:W0:Y:S02]  /*c420*/  F2F.F64.F32 R4, R4 ;  /* 0x0000000400047310 */ /* 0x000e240000201800 */
[----:B0-----:R-:W-:Y:S01]  /*c430*/  STG.E.64 desc[UR36][R2.64], R4 ;  /* 0x0000000402007986 */ /* 0x001fe2000c101b24 */
[----:B------:R-:W-:Y:S05]  /*c440*/  EXIT ;  /* 0x000000000000794d */ /* 0x000fea0003800000 */
.L_x_1995:
        /* <DEDUP_REMOVED lines=13> */
.L_x_2008:
[----:B------:R-:W-:Y:S01]  /*c520*/  HADD2.F32 R19, -RZ, R19.H0_H0 ;  /* 0x20000013ff137230 */ /* 0x000fe20000004100 */
[----:B------:R-:W-:-:S04]  /*c530*/  CS2R R6, SRZ ;  /* 0x0000000000067805 */ /* 0x000fc8000001ff00 */
[----:B------:R-:W-:-:S06]  /*c540*/  FMUL.FTZ R4, R19, 1 ;  /* 0x3f80000013047820 */ /* 0x000fcc0000410000 */
[----:B------:R-:W0:Y:S02]  /*c550*/  F2F.F64.F32 R4, R4 ;  /* 0x0000000400047310 */ /* 0x000e240000201800 */
[----:B0-----:R-:W-:Y:S01]  /*c560*/  STG.E.128 desc[UR36][R2.64], R4 ;  /* 0x0000000402007986 */ /* 0x001fe2000c101d24 */
[----:B------:R-:W-:Y:S05]  /*c570*/  EXIT ;  /* 0x000000000000794d */ /* 0x000fea0003800000 */
.L_x_2007:
        /* <DEDUP_REMOVED lines=21> */
.L_x_2012:
[----:B------:R-:W-:Y:S05]  /*c6d0*/  BSYNC B0 ;  /* 0x0000000000007941 */ /* 0x000fea0003800000 */
.L_x_2011:
[----:B------:R-:W-:-:S05]  /*c6e0*/  LOP3.LUT R5, R0, R5, RZ, 0xfc, !PT ;  /* 0x0000000500057212 */ /* 0x000fca00078efcff */
[----:B------:R-:W-:Y:S01]  /*c6f0*/  STG.E.U8 desc[UR36][R2.64], R5 ;  /* 0x0000000502007986 */ /* 0x000fe2000c101124 */
[----:B------:R-:W-:Y:S05]  /*c700*/  EXIT ;  /* 0x000000000000794d */ /* 0x000fea0003800000 */
.L_x_2010:
        /* <DEDUP_REMOVED lines=13> */
.L_x_2014:
[----:B------:R-:W-:Y:S01]  /*c7e0*/  IMAD.MOV.U32 R0, RZ, RZ, 0x7f ;  /* 0x0000007fff007424 */ /* 0x000fe200078e00ff */
[----:B------:R-:W-:-:S04]  /*c7f0*/  ISETP.GT.U32.AND P0, PT, R4, 0x7f800000, PT ;  /* 0x7f8000000400780c */ /* 0x000fc80003f04070 */
[----:B------:R-:W-:-:S09]  /*c800*/  SEL R0, R0, 0x7c, P0 ;  /* 0x0000007c00007807 */ /* 0x000fd20000000000 */
.L_x_2015:
[----:B------:R-:W-:Y:S05]  /*c810*/  BSYNC B0 ;  /* 0x0000000000007941 */ /* 0x000fea0003800000 */
.L_x_2013:
[----:B------:R-:W-:-:S04]  /*c820*/  LOP3.LUT R4, R19, 0x80000000, RZ, 0xc0, !PT ;  /* 0x8000000013047812 */ /* 0x000fc800078ec0ff */
[----:B------:R-:W-:-:S04]  /*c830*/  SHF.R.U32.HI R5, RZ, 0x18, R4 ;  /* 0x00000018ff057819 */ /* 0x000fc80000011604 */
[----:B------:R-:W-:-:S05]  /*c840*/  LOP3.LUT R5, R0, R5, RZ, 0xfc, !PT ;  /* 0x0000000500057212 */ /* 0x000fca00078efcff */
[----:B------:R-:W-:Y:S01]  /*c850*/  STG.E.U8 desc[UR36][R2.64], R5 ;  /* 0x0000000502007986 */ /* 0x000fe2000c101124 */
[----:B------:R-:W-:Y:S05]  /*c860*/  EXIT ;  /* 0x000000000000794d */ /* 0x000fea0003800000 */
.L_x_2009:
[----:B------:R-:W-:-:S05]  /*c870*/  HADD2.F32 R0, -RZ, R19.H0_H0 ;  /* 0x20000013ff007230 */ /* 0x000fca0000004100 */
[----:B------:R-:W-:-:S05]  /*c880*/  F2FP.BF16.F32.PACK_AB R0, RZ, R0 ;  /* 0x00000000ff00723e */ /* 0x000fca00000010ff */
[----:B------:R-:W-:Y:S01]  /*c890*/  STG.E.U16 desc[UR36][R2.64], R0 ;  /* 0x0000000002007986 */ /* 0x000fe2000c101524 */
[----:B------:R-:W-:Y:S05]  /*c8a0*/  EXIT ;  /* 0x000000000000794d */ /* 0x000fea0003800000 */
.L_x_2006:
        /* <DEDUP_REMOVED lines=12> */
.L_x_2018:
        /* <DEDUP_REMOVED lines=17> */
.L_x_2021:
[----:B------:R-:W-:-:S04]  /*ca80*/  LOP3.LUT R0, R19, 0x80000000, RZ, 0xc0, !PT ;  /* 0x8000000013007812 */ /* 0x000fc800078ec0ff */
[----:B------:R-:W-:-:S04]  /*ca90*/  SHF.R.U32.HI R5, RZ, 0x18, R0 ;  /* 0x00000018ff057819 */ /* 0x000fc80000011600 */
[----:B------:R-:W-:-:S04]  /*caa0*/  LOP3.LUT R4, R4, R5, RZ, 0xfc, !PT ;  /* 0x0000000504047212 */ /* 0x000fc800078efcff */
[----:B------:R-:W-:-:S07]  /*cab0*/  PRMT R0, R4, 0x7610, R0 ;  /* 0x0000761004007816 */ /* 0x000fce0000000000 */
.L_x_2020:
[----:B------:R-:W-:Y:S05]  /*cac0*/  BSYNC B0 ;  /* 0x0000000000007941 */ /* 0x000fea0003800000 */
.L_x_2019:
[----:B------:R-:W-:Y:S01]  /*cad0*/  STG.E.U8 desc[UR36][R2.64], R0 ;  /* 0x0000000002007986 */ /* 0x000fe2000c101124 */
[----:B------:R-:W-:Y:S05]  /*cae0*/  EXIT ;  /* 0x000000000000794d */ /* 0x000fea0003800000 */
.L_x_2017:
        /* <DEDUP_REMOVED lines=17> */
.L_x_2024:
[----:B------:R-:W-:-:S04]  /*cc00*/  LOP3.LUT R0, R19, 0x80000000, RZ, 0xc0, !PT ;  /* 0x8000000013007812 */ /* 0x000fc800078ec0ff */
[----:B------:R-:W-:-:S04]  /*cc10*/  SHF.R.U32.HI R5, RZ, 0x18, R0 ;  /* 0x00000018ff057819 */ /* 0x000fc80000011600 */
[----:B------:R-:W-:-:S04]  /*cc20*/  LOP3.LUT R4, R4, R5, RZ, 0xfc, !PT ;  /* 0x0000000504047212 */ /* 0x000fc800078efcff */
[----:B------:R-:W-:-:S07]  /*cc30*/  PRMT R0, R4, 0x7610, R0 ;  /* 0x0000761004007816 */ /* 0x000fce0000000000 */
.L_x_2023:
[----:B------:R-:W-:Y:S05]  /*cc40*/  BSYNC B0 ;  /* 0x0000000000007941 */ /* 0x000fea0003800000 */
.L_x_2022:
[----:B------:R-:W-:Y:S01]  /*cc50*/  STG.E.U8 desc[UR36][R2.64], R0 ;  /* 0x0000000002007986 */ /* 0x000fe2000c101124 */
[----:B------:R-:W-:Y:S05]  /*cc60*/  EXIT ;  /* 0x000000000000794d */ /* 0x000fea0003800000 */
.L_x_2016:
[----:B------:R-:W-:-:S13]  /*cc70*/  ISETP.NE.AND P0, PT, R0, 0x1c, PT ;  /* 0x0000001c0000780c */ /* 0x000fda0003f05270 */
[----:B------:R-:W-:Y:S05]  /*cc80*/  @!P0 BRA `(.L_x_2025) ;  /* 0x0000000000a48947 */ /* 0x000fea0003800000 */
[----:B------:R-:W-:-:S13]  /*cc90*/  ISETP.NE.AND P0, PT, R0, 0x1d, PT ;  /* 0x0000001d0000780c */ /* 0x000fda0003f05270 */
[----:B------:R-:W-:Y:S05]  /*cca0*/  @!P0 BRA `(.L_x_2026) ;  /* 0x00000000008c8947 */ /* 0x000fea0003800000 */
[----:B------:R-:W-:-:S13]  /*ccb0*/  ISETP.NE.AND P0, PT, R0, 0x2c, PT ;  /* 0x0000002c0000780c */ /* 0x000fda0003f05270 */
[----:B------:R-:W-:Y:S05]  /*ccc0*/  @P0 BRA `(.L_x_1999) ;  /* 0x0000000000400947 */ /* 0x000fea0003800000 */
[----:B------:R-:W-:Y:S02]  /*ccd0*/  HADD2.F32 R19, -RZ, R19.H0_H0 ;  /* 0x20000013ff137230 */ /* 0x000fe40000004100 */
        /* <DEDUP_REMOVED lines=15> */
.L_x_1999:
        /* <DEDUP_REMOVED lines=16> */
.L_x_2027:
[----:B------:R-:W-:Y:S05]  /*ced0*/  EXIT ;  /* 0x000000000000794d */ /* 0x000fea0003800000 */
.L_x_2026:
[----:B------:R-:W-:-:S06]  /*cee0*/  HADD2.F32 R4, -RZ, R19.H0_H0 ;  /* 0x20000013ff047230 */ /* 0x000fcc0000004100 */
[----:B------:R-:W0:Y:S02]  /*cef0*/  F2I.U64.TRUNC R4, R4 ;  /* 0x0000000400047311 */ /* 0x000e24000020d800 */
[----:B0-----:R-:W-:Y:S01]  /*cf00*/  STG.E.64 desc[UR36][R2.64], R4 ;  /* 0x0000000402007986 */ /* 0x001fe2000c101b24 */
[----:B------:R-:W-:Y:S05]  /*cf10*/  EXIT ;  /* 0x000000000000794d */ /* 0x000fea0003800000 */
.L_x_2025:
[----:B------:R-:W-:-:S06]  /*cf20*/  HADD2.F32 R19, -RZ, R19.H0_H0 ;  /* 0x20000013ff137230 */ /* 0x000fcc0000004100 */
[----:B------:R-:W0:Y:S02]  /*cf30*/  F2I.FTZ.U32.TRUNC.NTZ R19, R19 ;  /* 0x0000001300137305 */ /* 0x000e24000021f000 */
[----:B0-----:R-:W-:Y:S01]  /*cf40*/  STG.E desc[UR36][R2.64], R19 ;  /* 0x0000001302007986 */ /* 0x001fe2000c101924 */
[----:B------:R-:W-:Y:S05]  /*cf50*/  EXIT ;  /* 0x000000000000794d */ /* 0x000fea0003800000 */
.L_x_2028:
        /* <DEDUP_REMOVED lines=10> */
.L_x_7833:


//--------------------- .text._ZN2at6native18elementwise_kernelILi128ELi4EZNS0_22gpu_kernel_impl_nocastIZZZNS0_60_GLOBAL__N__171e0b9f_22_ActivationEluKernel_cu_f5210f67_353819elu_backward_kernelERNS_18TensorIteratorBaseERKN3c106ScalarES9_S9_bENKUlvE_clEvENKUlvE1_clEvEUlNS6_4HalfESC_E_EEvS5_RKT_EUliE_EEviT1_ --------------------------
	.section	.text._ZN2at6native18elementwise_kernelILi128ELi4EZNS0_22gpu_kernel_impl_nocastIZZZNS0_60_GLOBAL__N__171e0b9f_22_ActivationEluKernel_cu_f5210f67_353819elu_backward_kernelERNS_18TensorIteratorBaseERKN3c106ScalarES9_S9_bENKUlvE_clEvENKUlvE1_clEvEUlNS6_4HalfESC_E_EEvS5_RKT_EUliE_EEviT1_,"ax",@progbits
	.align	128
        .global         _ZN2at6native18elementwise_kernelILi128ELi4EZNS0_22gpu_kernel_impl_nocastIZZZNS0_60_GLOBAL__N__171e0b9f_22_ActivationEluKernel_cu_f5210f67_353819elu_backward_kernelERNS_18TensorIteratorBaseERKN3c106ScalarES9_S9_bENKUlvE_clEvENKUlvE1_clEvEUlNS6_4HalfESC_E_EEvS5_RKT_EUliE_EEviT1_
        .type           _ZN2at6native18elementwise_kernelILi128ELi4EZNS0_22gpu_kernel_impl_nocastIZZZNS0_60_GLOBAL__N__171e0b9f_22_ActivationEluKernel_cu_f5210f67_353819elu_backward_kernelERNS_18TensorIteratorBaseERKN3c106ScalarES9_S9_bENKUlvE_clEvENKUlvE1_clEvEUlNS6_4HalfESC_E_EEvS5_RKT_EUliE_EEviT1_,@function
        .size           _ZN2at6native18elementwise_kernelILi128ELi4EZNS0_22gpu_kernel_impl_nocastIZZZNS0_60_GLOBAL__N__171e0b9f_22_ActivationEluKernel_cu_f5210f67_353819elu_backward_kernelERNS_18TensorIteratorBaseERKN3c106ScalarES9_S9_bENKUlvE_clEvENKUlvE1_clEvEUlNS6_4HalfESC_E_EEvS5_RKT_EUliE_EEviT1_,(.L_x_7834 - _ZN2at6native18elementwise_kernelILi128ELi4EZNS0_22gpu_kernel_impl_nocastIZZZNS0_60_GLOBAL__N__171e0b9f_22_ActivationEluKernel_cu_f5210f67_353819elu_backward_kernelERNS_18TensorIteratorBaseERKN3c106ScalarES9_S9_bENKUlvE_clEvENKUlvE1_clEvEUlNS6_4HalfESC_E_EEvS5_RKT_EUliE_EEviT1_)
        .other          _ZN2at6native18elementwise_kernelILi128ELi4EZNS0_22gpu_kernel_impl_nocastIZZZNS0_60_GLOBAL__N__171e0b9f_22_ActivationEluKernel_cu_f5210f67_353819elu_backward_kernelERNS_18TensorIteratorBaseERKN3c106ScalarES9_S9_bENKUlvE_clEvENKUlvE1_clEvEUlNS6_4HalfESC_E_EEvS5_RKT_EUliE_EEviT1_,@"STO_CUDA_ENTRY STV_DEFAULT"
_ZN2at6native18elementwise_kernelILi128ELi4EZNS0_22gpu_kernel_impl_nocastIZZZNS0_60_GLOBAL__N__171e0b9f_22_ActivationEluKernel_cu_f5210f67_353819elu_backward_kernelERNS_18TensorIteratorBaseERKN3c106ScalarES9_S9_bENKUlvE_clEvENKUlvE1_clEvEUlNS6_4HalfESC_E_EEvS5_RKT_EUliE_EEviT1_:
.text._ZN2at6native18elementwise_kernelILi128ELi4EZNS0_22gpu_kernel_impl_nocastIZZZNS0_60_GLOBAL__N__171e0b9f_22_ActivationEluKernel_cu_f5210f67_353819elu_backward_kernelERNS_18TensorIteratorBaseERKN3c106ScalarES9_S9_bENKUlvE_clEvENKUlvE1_clEvEUlNS6_4HalfESC_E_EEvS5_RKT_EUliE_EEviT1_:
        /* <DEDUP_REMOVED lines=363> */
.L_x_2031:
        /* <DEDUP_REMOVED lines=12> */
[----:B------:R-:W-:Y:S01]  /*1770*/  IADD3.X R5, RZ, UR9, RZ, P1, !PT ;  /* 0x00000009ff057c10 */ /* 0x000fe20008ffe4ff */
[----:B--2---:R-:W-:Y:S02]  /*1780*/  HADD2.F32 R11, -RZ, R6.H0_H0 ;  /* 0x20000006ff0b7230 */ /* 0x004fe40000004100 */
[----:B---3--:R-:W-:-:S04]  /*1790*/  HADD2.F32 R10, -RZ, R8.H0_H0 ;  /* 0x20000008ff0a7230 */ /* 0x008fc80000004100 */
        /* <DEDUP_REMOVED lines=12> */
.L_x_2032:
        /* <DEDUP_REMOVED lines=11> */
[----:B------:R-:W-:-:S07]  /*1910*/  F2FP.F16.F32.PACK_AB R2, RZ, R2 ;  /* 0x00000002ff02723e */ /* 0x000fce00000000ff */
.L_x_2033:
[----:B------:R0:W-:Y:S01]  /*1920*/  STG.E.U16 desc[UR4][R4.64], R2 ;  /* 0x0000000204007986 */ /* 0x0001e2000c101504 */
[----:B------:R-:W-:-:S07]  /*1930*/  IADD3 R3, R3, 0x80, RZ ;  /* 0x0000008003037810 */ /* 0x000fce0007ffe0ff */
.L_x_2030:
[----:B------:R-:W-:Y:S05]  /*1940*/  BSYNC B0 ;  /* 0x0000000000007941 */ /* 0x000fea0003800000 */
.L_x_2029:
        /* <DEDUP_REMOVED lines=356> */
.L_x_2036:
        /* <DEDUP_REMOVED lines=17> */
[----:B------:R-:W0:Y:S08]  /*30a0*/  @P0 LDC R7, c[0x0][0x494] ;  /* 0x00012500ff070b82 */ /* 0x000e300000000800 */
[----:B------:R-:W1:Y:S08]  /*30b0*/  @!P0 LDC R9, c[0x0][0x498] ;  /* 0x00012600ff098b82 */ /* 0x000e700000000800 */
[----:B------:R-:W2:Y:S01]  /*30c0*/  @!P0 LDC R6, c[0x0][0x490] ;  /* 0x00012400ff068b82 */ /* 0x000ea20000000800 */
[----:B0-----:R-:W-:-:S05]  /*30d0*/  @P0 FMUL.FTZ R2, R10, R7 ;  /* 0x000000070a020220 */ /* 0x001fca0000410000 */
[----:B------:R-:W-:Y:S01]  /*30e0*/  @P0 F2FP.F16.F32.PACK_AB R2, RZ, R2 ;  /* 0x00000002ff02023e */ /* 0x000fe200000000ff */
[----:B-1----:R-:W-:Y:S01]  /*30f0*/  @!P0 FMUL.FTZ R0, R10, R9 ;  /* 0x000000090a008220 */ /* 0x002fe20000410000 */
[----:B--2---:R-:W-:-:S04]  /*3100*/  @!P0 FADD.FTZ R7, R11, R6 ;  /* 0x000000060b078221 */ /* 0x004fc80000010000 */
[----:B------:R-:W-:-:S05]  /*3110*/  @!P0 FMUL.FTZ R0, R0, R7 ;  /* 0x0000000700008220 */ /* 0x000fca0000410000 */
[----:B------:R-:W-:Y:S01]  /*3120*/  @!P0 F2FP.F16.F32.PACK_AB R2, RZ, R0 ;  /* 0x00000000ff02823e */ /* 0x000fe200000000ff */
[----:B------:R-:W-:Y:S06]  /*3130*/  BRA `(.L_x_2038) ;  /* 0x0000000000307947 */ /* 0x000fec0003800000 */
.L_x_2037:
        /* <DEDUP_REMOVED lines=12> */
.L_x_2038:
        /* <DEDUP_REMOVED lines=357> */
.L_x_2039:
        /* <DEDUP_REMOVED lines=27> */
.L_x_2040:
        /* <DEDUP_REMOVED lines=12> */
.L_x_2041:
[----:B------:R1:W-:Y:S01]  /*4ac0*/  STG.E.U16 desc[UR4][R4.64], R2 ;  /* 0x0000000204007986 */ /* 0x0003e2000c101504 */
[----:B------:R-:W-:-:S07]  /*4ad0*/  IADD3 R3, R3, 0x80, RZ ;  /* 0x0000008003037810 */ /* 0x000fce0007ffe0ff */
.L_x_2035:
[----:B------:R-:W-:Y:S05]  /*4ae0*/  BSYNC B0 ;  /* 0x0000000000007941 */ /* 0x000fea0003800000 */
.L_x_2034:
        /* <DEDUP_REMOVED lines=355> */
.L_x_2042:
        /* <DEDUP_REMOVED lines=27> */
.L_x_2043:
        /* <DEDUP_REMOVED lines=12> */
.L_x_2044:
[----:B------:R-:W-:Y:S01]  /*6390*/  STG.E.U16 desc[UR4][R2.64], R4 ;  /* 0x0000000402007986 */ /* 0x000fe2000c101504 */
[----:B------:R-:W-:Y:S05]  /*63a0*/  EXIT ;  /* 0x000000000000794d */ /* 0x000fea0003800000 */
.L_x_2045:
        /* <DEDUP_REMOVED lines=13> */
.L_x_7834:


//--------------------- .text._ZN2at6native27unrolled_elementwise_kernelIZZZNS0_60_GLOBAL__N__171e0b9f_22_ActivationEluKernel_cu_f5210f67_353819elu_backward_kernelERNS_18TensorIteratorBaseERKN3c106ScalarES8_S8_bENKUlvE_clEvENKUlvE1_clEvEUlNS5_4HalfESB_E_St5arrayIPcLm3EELi4E23TrivialOffsetCalculatorILi2EjESG_ILi1EjENS0_6memory15LoadWithoutCastENSJ_16StoreWithoutCastEEEviT_T0_T2_T3_T4_T5_ --------------------------
	.section	.text._ZN2at6native27unrolled_elementwise_kernelIZZZNS0_60_GLOBAL__N__171e0b9f_22_ActivationEluKernel_cu_f5210f67_353819elu_backward_kernelERNS_18TensorIteratorBaseERKN3c106ScalarES8_S8_bENKUlvE_clEvENKUlvE1_clEvEUlNS5_4HalfESB_E_St5arrayIPcLm3EELi4E23TrivialOffsetCalculatorILi2EjESG_ILi1EjENS0_6memory15LoadWithoutCastENSJ_16StoreWithoutCastEEEviT_T0_T2_T3_T4_T5_,"ax",@progbits
	.align	128
        .global         _ZN2at6native27unrolled_elementwise_kernelIZZZNS0_60_GLOBAL__N__171e0b9f_22_ActivationEluKernel_cu_f5210f67_353819elu_backward_kernelERNS_18TensorIteratorBaseERKN3c106ScalarES8_S8_bENKUlvE_clEvENKUlvE1_clEvEUlNS5_4HalfESB_E_St5arrayIPcLm3EELi4E23TrivialOffsetCalculatorILi2EjESG_ILi1EjENS0_6memory15LoadWithoutCastENSJ_16StoreWithoutCastEEEviT_T0_T2_T3_T4_T5_
        .type           _ZN2at6native27unrolled_elementwise_kernelIZZZNS0_60_GLOBAL__N__171e0b9f_22_ActivationEluKernel_cu_f5210f67_353819elu_backward_kernelERNS_18TensorIteratorBaseERKN3c106ScalarES8_S8_bENKUlvE_clEvENKUlvE1_clEvEUlNS5_4HalfESB_E_St5arrayIPcLm3EELi4E23TrivialOffsetCalculatorILi2EjESG_ILi1EjENS0_6memory15LoadWithoutCastENSJ_16StoreWithoutCastEEEviT_T0_T2_T3_T4_T5_,@function
        .size           _ZN2at6native27unrolled_elementwise_kernelIZZZNS0_60_GLOBAL__N__171e0b9f_22_ActivationEluKernel_cu_f5210f67_353819elu_backward_kernelERNS_18TensorIteratorBaseERKN3c106ScalarES8_S8_bENKUlvE_clEvENKUlvE1_clEvEUlNS5_4HalfESB_E_St5arrayIPcLm3EELi4E23TrivialOffsetCalculatorILi2EjESG_ILi1EjENS0_6memory15LoadWithoutCastENSJ_16StoreWithoutCastEEEviT_T0_T2_T3_T4_T5_,(.L_x_7835 - _ZN2at6native27unrolled_elementwise_kernelIZZZNS0_60_GLOBAL__N__171e0b9f_22_ActivationEluKernel_cu_f5210f67_353819elu_backward_kernelERNS_18TensorIteratorBaseERKN3c106ScalarES8_S8_bENKUlvE_clEvENKUlvE1_clEvEUlNS5_4HalfESB_E_St5arrayIPcLm3EELi4E23TrivialOffsetCalculatorILi2EjESG_ILi1EjENS0_6memory15LoadWithoutCastENSJ_16StoreWithoutCastEEEviT_T0_T2_T3_T4_T5_)
        .other          _ZN2at6native27unrolled_elementwise_kernelIZZZNS0_60_GLOBAL__N__171e0b9f_22_ActivationEluKernel_cu_f5210f67_353819elu_backward_kernelERNS_18TensorIteratorBaseERKN3c106ScalarES8_S8_bENKUlvE_clEvENKUlvE1_clEvEUlNS5_4HalfESB_E_St5arrayIPcLm3EELi4E23TrivialOffsetCalculatorILi2EjESG_ILi1EjENS0_6memory15LoadWithoutCastENSJ_16StoreWithoutCastEEEviT_T0_T2_T3_T4_T5_,@"STO_CUDA_ENTRY STV_DEFAULT"
_ZN2at6native27unrolled_elementwise_kernelIZZZNS0_60_GLOBAL__N__171e0b9f_22_ActivationEluKernel_cu_f5210f67_353819elu_backward_kernelERNS_18TensorIteratorBaseERKN3c106ScalarES8_S8_bENKUlvE_clEvENKUlvE1_clEvEUlNS5_4HalfESB_E_St5arrayIPcLm3EELi4E23TrivialOffsetCalculatorILi2EjESG_ILi1EjENS0_6memory15LoadWithoutCastENSJ_16StoreWithoutCastEEEviT_T0_T2_T3_T4_T5_:
.text._ZN2at6native27unrolled_elementwise_kernelIZZZNS0_60_GLOBAL__N__171e0b9f_22_ActivationEluKernel_cu_f5210f67_353819elu_backward_kernelERNS_18TensorIteratorBaseERKN3c106ScalarES8_S8_bENKUlvE_clEvENKUlvE1_clEvEUlNS5_4HalfESB_E_St5arrayIPcLm3EELi4E23TrivialOffsetCalculatorILi2EjESG_ILi1EjENS0_6memory15LoadWithoutCastENSJ_16StoreWithoutCastEEEviT_T0_T2_T3_T4_T5_:
        /* <DEDUP_REMOVED lines=13> */
[----:B------:R-:W0:Y:S01]  /*00d0*/  @!P0 LDC.64 R12, c[0x0][0x238] ;  /* 0x00008e00ff0c8b82 */ /* 0x000e220000000a00 */
[----:B------:R-:W-:-:S04]  /*00e0*/  @!P0 IADD3 R25, R25, 0x80, RZ ;  /* 0x0000008019198810 */ /* 0x000fc80007ffe0ff */
[----:B------:R-:W-:-:S03]  /*00f0*/  ISETP.GE.AND P1, PT, R25, R0, PT ;  /* 0x000000001900720c */ /* 0x000fc60003f26270 */
[----:B------:R-:W1:Y:S10]  /*0100*/  @!P0 LDC.64 R14, c[0x0][0x240] ;  /* 0x00009000ff0e8b82 */ /* 0x000e740000000a00 */
        /* <DEDUP_REMOVED lines=9> */
[----:B------:R-:W-:Y:S01]  /*01a0*/  @!P3 LEA R23, R18, R25, 0x9 ;  /* 0x000000191217b211 */ /* 0x000fe200078e48ff */
[----:B------:R-:W1:Y:S01]  /*01b0*/  @!P3 LDC.64 R4, c[0x0][0x238] ;  /* 0x00008e00ff04bb82 */ /* 0x000e620000000a00 */
[----:B------:R-:W-:Y:S01]  /*01c0*/  @!P3 IADD3 R25, R25, 0x80, RZ ;  /* 0x000000801919b810 */ /* 0x000fe20007ffe0ff */
[----:B------:R4:W5:Y:S03]  /*01d0*/  @!P0 LDG.E.U16 R21, desc[UR4][R14.64] ;  /* 0x000000040e158981 */ /* 0x000966000c1e1500 */
[----:B------:R-:W-:Y:S01]  /*01e0*/  ISETP.GE.AND P2, PT, R25, R0, PT ;  /* 0x000000001900720c */ /* 0x000fe20003f46270 */
[----:B--2---:R-:W-:Y:S02]  /*01f0*/  @!P1 IMAD.WIDE.U32 R16, R27, 0x2, R16 ;  /* 0x000000021b109825 */ /* 0x004fe400078e0010 */
[----:B------:R-:W2:Y:S01]  /*0200*/  @!P3 LDC.64 R6, c[0x0][0x240] ;  /* 0x00009000ff06bb82 */ /* 0x000ea20000000a00 */
[----:B---3--:R-:W-:-:S02]  /*0210*/  PRMT R12, RZ, 0x7610, R12 ;  /* 0x00007610ff0c7816 */ /* 0x008fc4000000000c */
[----:B------:R-:W-:Y:S01]  /*0220*/  PRMT R13, RZ, 0x7610, R13 ;  /* 0x00007610ff0d7816 */ /* 0x000fe2000000000d */
[----:B------:R4:W5:Y:S06]  /*0230*/  @!P1 LDG.E.U16 R22, desc[UR4][R16.64] ;  /* 0x0000000410169981 */ /* 0x00096c000c1e1500 */
[----:B------:R-:W3:Y:S08]  /*0240*/  @!P2 LDC.64 R8, c[0x0][0x238] ;  /* 0x00008e00ff08ab82 */ /* 0x000ef00000000a00 */
[----:B------:R-:W4:Y:S01]  /*0250*/  @!P2 LDC.64 R10, c[0x0][0x240] ;  /* 0x00009000ff0aab82 */ /* 0x000f220000000a00 */
[----:B------:R-:W-:Y:S01]  /*0260*/  @!P2 LEA R25, R18, R25, 0x9 ;  /* 0x000000191219a211 */ /* 0x000fe200078e48ff */
[----:B-1----:R-:W-:-:S04]  /*0270*/  @!P3 IMAD.WIDE.U32 R4, R23, 0x2, R4 ;  /* 0x000000021704b825 */ /* 0x002fc800078e0004 */
[----:B--2---:R-:W-:Y:S01]  /*0280*/  @!P3 IMAD.WIDE.U32 R6, R23, 0x2, R6 ;  /* 0x000000021706b825 */ /* 0x004fe200078e0006 */
[----:B------:R-:W-:-:S04]  /*0290*/  PRMT R23, RZ, 0x7610, R23 ;  /* 0x00007610ff177816 */ /* 0x000fc80000000017 */
[----:B------:R1:W5:Y:S04]  /*02a0*/  @!P3 LDG.E.U16 R24, desc[UR4][R6.64] ;  /* 0x000000040618b981 */ /* 0x000368000c1e1500 */
[----:B------:R1:W5:Y:S01]  /*02b0*/  @!P3 LDG.E.U16 R23, desc[UR4][R4.64] ;  /* 0x000000040417b981 */ /* 0x000362000c1e1500 */
[----:B---3--:R-:W-:-:S05]  /*02c0*/  @!P2 IMAD.WIDE.U32 R8, R25, 0x2, R8 ;  /* 0x000000021908a825 */ /* 0x008fca00078e0008 */
[----:B------:R1:W5:Y:S01]  /*02d0*/  @!P2 LDG.E.U16 R12, desc[UR4][R8.64] ;  /* 0x00000004080ca981 */ /* 0x000362000c1e1500 */
[----:B----4-:R-:W-:-:S05]  /*02e0*/  @!P2 IMAD.WIDE.U32 R10, R25, 0x2, R10 ;  /* 0x00000002190aa825 */ /* 0x010fca00078e000a */
[----:B------:R1:W5:Y:S01]  /*02f0*/  @!P2 LDG.E.U16 R13, desc[UR4][R10.64] ;  /* 0x000000040a0da981 */ /* 0x000362000c1e1500 */
[----:B------:R-:W-:Y:S01]  /*0300*/  PRMT R25, RZ, 0x7610, R25 ;  /* 0x00007610ff197816 */ /* 0x000fe20000000019 */
[----:B0-----:R-:W-:-:S05]  /*0310*/  @!P1 IMAD.WIDE.U32 R2, R27, 0x2, R2 ;  /* 0x000000021b029825 */ /* 0x001fca00078e0002 */
[----:B------:R1:W5:Y:S01]  /*0320*/  @!P1 LDG.E.U16 R25, desc[UR4][R2.64] ;  /* 0x0000000402199981 */ /* 0x000362000c1e1500 */
[----:B------:R-:W-:Y:S01]  /*0330*/  ISETP.NE.AND P1, PT, RZ, UR6, PT ;  /* 0x00000006ff007c0c */ /* 0x000fe2000bf25270 */
[----:B------:R-:W-:-:S12]  /*0340*/  BSSY B0, `(.L_x_2046) ;  /* 0x0000093000007945 */ /* 0x000fd80003800000 */
[----:B-1----:R-:W-:Y:S05]  /*0350*/  @!P1 BRA `(.L_x_2047) ;  /* 0x0000000000e49947 */ /* 0x002fea0003800000 */
[C---:B------:R-:W-:Y:S01]  /*0360*/  IADD3 R5, R19.reuse, 0x100, RZ ;  /* 0x0000010013057810 */ /* 0x040fe20007ffe0ff */
[----:B------:R-:W-:Y:S01]  /*0370*/  BSSY B1, `(.L_x_2048) ;  /* 0x0000011000017945 */ /* 0x000fe20003800000 */
[C---:B------:R-:W-:Y:S02]  /*0380*/  IADD3 R7, R19.reuse, 0x180, RZ ;  /* 0x0000018013077810 */ /* 0x040fe40007ffe0ff */
[----:B------:R-:W-:Y:S02]  /*0390*/  IADD3 R3, R19, 0x80, RZ ;  /* 0x0000008013037810 */ /* 0x000fe40007ffe0ff */
[-C--:B------:R-:W-:Y:S02]  /*03a0*/  ISETP.GE.AND P1, PT, R5, R0.reuse, PT ;  /* 0x000000000500720c */ /* 0x080fe40003f26270 */
[-C--:B------:R-:W-:Y:S02]  /*03b0*/  ISETP.GE.AND P2, PT, R7, R0.reuse, PT ;  /* 0x000000000700720c */ /* 0x080fe40003f46270 */
[----:B------:R-:W-:Y:S01]  /*03c0*/  ISETP.GE.AND P4, PT, R3, R0, PT ;  /* 0x000000000300720c */ /* 0x000fe20003f86270 */
[----:B------:R-:W-:-:S12]  /*03d0*/  @P0 BRA `(.L_x_2049) ;  /* 0x0000000000280947 */ /* 0x000fd80003800000 */
        /* <DEDUP_REMOVED lines=10> */
.L_x_2049:
[----:B------:R-:W-:Y:S05]  /*0480*/  BSYNC B1 ;  /* 0x0000000000017941 */ /* 0x000fea0003800000 */
.L_x_2048:
        /* <DEDUP_REMOVED lines=12> */
.L_x_2051:
[----:B------:R-:W-:Y:S05]  /*0550*/  BSYNC B1 ;  /* 0x0000000000017941 */ /* 0x000fea0003800000 */
.L_x_2050:
        /* <DEDUP_REMOVED lines=12> */
.L_x_2053:
[----:B------:R-:W-:Y:S05]  /*0620*/  BSYNC B1 ;  /* 0x0000000000017941 */ /* 0x000fea0003800000 */
.L_x_2052:
        /* <DEDUP_REMOVED lines=12> */
.L_x_2047:
[----:B------:R-:W-:Y:S04]  /*06f0*/  BSSY B1, `(.L_x_2055) ;  /* 0x0000014000017945 */ /* 0x000fe80003800000 */
        /* <DEDUP_REMOVED lines=15> */
.L_x_2058:
[----:B------:R-:W-:Y:S02]  /*07f0*/  ULDC UR6, c[0x0][0x21c] ;  /* 0x0000870000067ab9 */ /* 0x000fe40000000800 */
[----:B------:R-:W-:-:S07]  /*0800*/  FMUL.FTZ R2, R20, UR6 ;  /* 0x0000000614027c20 */ /* 0x000fce0008410000 */
.L_x_2059:
[----:B------:R-:W-:Y:S05]  /*0810*/  BSYNC B2 ;  /* 0x0000000000027941 */ /* 0x000fea0003800000 */
.L_x_2057:
[----:B------:R-:W-:-:S07]  /*0820*/  F2FP.F16.F32.PACK_AB R2, RZ, R2 ;  /* 0x00000002ff02723e */ /* 0x000fce00000000ff */
.L_x_2056:
[----:B------:R-:W-:Y:S05]  /*0830*/  BSYNC B1 ;  /* 0x0000000000017941 */ /* 0x000fea0003800000 */
.L_x_2055:
[----:B------:R-:W-:Y:S01]  /*0840*/  IADD3 R3, R19, 0x80, RZ ;  /* 0x0000008013037810 */ /* 0x000fe20007ffe0ff */
[----:B------:R-:W-:Y:S03]  /*0850*/  BSSY B1, `(.L_x_2060) ;  /* 0x0000015000017945 */ /* 0x000fe60003800000 */
        /* <DEDUP_REMOVED lines=16> */
.L_x_2063:
[----:B------:R-:W-:Y:S02]  /*0960*/  ULDC UR6, c[0x0][0x21c] ;  /* 0x0000870000067ab9 */ /* 0x000fe40000000800 */
[----:B------:R-:W-:-:S07]  /*0970*/  FMUL.FTZ R4, R22, UR6 ;  /* 0x0000000616047c20 */ /* 0x000fce0008410000 */
.L_x_2064:
[----:B------:R-:W-:Y:S05]  /*0980*/  BSYNC B2 ;  /* 0x0000000000027941 */ /* 0x000fea0003800000 */
.L_x_2062:
[----:B------:R-:W-:-:S07]  /*0990*/  F2FP.F16.F32.PACK_AB R4, RZ, R4 ;  /* 0x00000004ff04723e */ /* 0x000fce00000000ff */
.L_x_2061:
[----:B------:R-:W-:Y:S05]  /*09a0*/  BSYNC B1 ;  /* 0x0000000000017941 */ /* 0x000fea0003800000 */
.L_x_2060:
        /* <DEDUP_REMOVED lines=18> */
.L_x_2068:
[----:B------:R-:W-:Y:S02]  /*0ad0*/  ULDC UR6, c[0x0][0x21c] ;  /* 0x0000870000067ab9 */ /* 0x000fe40000000800 */
[----:B------:R-:W-:-:S07]  /*0ae0*/  FMUL.FTZ R5, R23, UR6 ;  /* 0x0000000617057c20 */ /* 0x000fce0008410000 */
.L_x_2069:
[----:B------:R-:W-:Y:S05]  /*0af0*/  BSYNC B2 ;  /* 0x0000000000027941 */ /* 0x000fea0003800000 */
.L_x_2067:
[----:B------:R-:W-:-:S07]  /*0b00*/  F2FP.F16.F32.PACK_AB R5, RZ, R5 ;  /* 0x00000005ff05723e */ /* 0x000fce00000000ff */
.L_x_2066:
[----:B------:R-:W-:Y:S05]  /*0b10*/  BSYNC B1 ;  /* 0x0000000000017941 */ /* 0x000fea0003800000 */
.L_x_2065:
[----:B------:R-:W-:-:S04]  /*0b20*/  IADD3 R7, R19, 0x180, RZ ;  /* 0x0000018013077810 */ /* 0x000fc80007ffe0ff */
        /* <DEDUP_REMOVED lines=16> */
.L_x_2071:
[----:B------:R-:W-:Y:S02]  /*0c30*/  ULDC UR6, c[0x0][0x21c] ;  /* 0x0000870000067ab9 */ /* 0x000fe40000000800 */
[----:B------:R-:W-:-:S07]  /*0c40*/  FMUL.FTZ R8, R8, UR6 ;  /* 0x0000000608087c20 */ /* 0x000fce0008410000 */
.L_x_2072:
[----:B------:R-:W-:Y:S05]  /*0c50*/  BSYNC B1 ;  /* 0x0000000000017941 */ /* 0x000fea0003800000 */
.L_x_2070:
[----:B------:R-:W-:-:S07]  /*0c60*/  F2FP.F16.F32.PACK_AB R8, RZ, R8 ;  /* 0x00000008ff08723e */ /* 0x000fce00000000ff */
.L_x_2054:
[----:B------:R-:W-:Y:S05]  /*0c70*/  BSYNC B0 ;  /* 0x0000000000007941 */ /* 0x000fea0003800000 */
.L_x_2046:
[----:B------:R-:W0:Y:S01]  /*0c80*/  @!P0 LDC.64 R6, c[0x0][0x230] ;  /* 0x00008c00ff068b82 */ /* 0x000e220000000a00 */
[----:B------:R-:W-:Y:S01]  /*0c90*/  MOV R9, R19 ;  /* 0x0000001300097202 */ /* 0x000fe20000000f00 */
[----:B------:R-:W-:Y:S01]  /*0ca0*/  BSSY B0, `(.L_x_2073) ;  /* 0x0000012000007945 */ /* 0x000fe20003800000 */
[----:B------:R-:W-:Y:S02]  /*0cb0*/  @!P0 MOV R9, R3 ;  /* 0x0000000300098202 */ /* 0x000fe40000000f00 */
[----:B------:R-:W-:Y:S02]  /*0cc0*/  @!P0 LEA R3, R18, R19, 0x9 ;  /* 0x0000001312038211 */ /* 0x000fe400078e48ff */
        /* <DEDUP_REMOVED lines=9> */
[----:B------:R-:W-:Y:S02]  /*0d60*/  @!P0 LEA R11, R18, R9, 0x9 ;  /* 0x00000009120b8211 */ /* 0x000fe400078e48ff */
[----:B------:R-:W-:Y:S01]  /*0d70*/  @!P0 IADD3 R9, R9, 0x80, RZ ;  /* 0x0000008009098810 */ /* 0x000fe20007ffe0ff */
[----:B-1----:R-:W-:-:S04]  /*0d80*/  IMAD.WIDE.U32 R2, R3, 0x2, R6 ;  /* 0x0000000203027825 */ /* 0x002fc800078e0006 */
[----:B------:R-:W-:Y:S01]  /*0d90*/  @!P0 IMAD.WIDE.U32 R6, R11, 0x2, R6 ;  /* 0x000000020b068825 */ /* 0x000fe200078e0006 */
[----:B------:R1:W-:Y:S04]  /*0da0*/  STG.E.U16 desc[UR4][R2.64], R4 ;  /* 0x0000000402007986 */ /* 0x0003e8000c101504 */
[----:B------:R1:W-:Y:S02]  /*0db0*/  @!P0 STG.E.U16 desc[UR4][R6.64], R5 ;  /* 0x0000000506008986 */ /* 0x0003e4000c101504 */
.L_x_2074:
[----:B------:R-:W-:Y:S05]  /*0dc0*/  BSYNC B0 ;  /* 0x0000000000007941 */ /* 0x000fea0003800000 */
.L_x_2073:
[----:B------:R-:W-:-:S13]  /*0dd0*/  ISETP.GE.AND P0, PT, R9, R0, PT ;  /* 0x000000000900720c */ /* 0x000fda0003f06270 */
[----:B------:R-:W-:Y:S05]  /*0de0*/  @P0 EXIT ;  /* 0x000000000000094d */ /* 0x000fea0003800000 */
[----:B01----:R-:W0:Y:S01]  /*0df0*/  LDC.64 R2, c[0x0][0x230] ;  /* 0x00008c00ff027b82 */ /* 0x003e220000000a00 */
[----:B------:R-:W-:-:S05]  /*0e00*/  LEA R9, R18, R9, 0x9 ;  /* 0x0000000912097211 */ /* 0x000fca00078e48ff */
[----:B0-----:R-:W-:-:S05]  /*0e10*/  IMAD.WIDE.U32 R2, R9, 0x2, R2 ;  /* 0x0000000209027825 */ /* 0x001fca00078e0002 */
[----:B------:R-:W-:Y:S01]  /*0e20*/  STG.E.U16 desc[UR4][R2.64], R8 ;  /* 0x0000000802007986 */ /* 0x000fe2000c101504 */
[----:B------:R-:W-:Y:S05]  /*0e30*/  EXIT ;  /* 0x000000000000794d */ /* 0x000fea0003800000 */
.L_x_2075:
        /* <DEDUP_REMOVED lines=12> */
.L_x_7835:


//--------------------- .text._ZN2at6native29vectorized_elementwise_kernelILi2EZZZNS0_60_GLOBAL__N__171e0b9f_22_ActivationEluKernel_cu_f5210f67_353819elu_backward_kernelERNS_18TensorIteratorBaseERKN3c106ScalarES8_S8_bENKUlvE_clEvENKUlvE1_clEvEUlNS5_4HalfESB_E_St5arrayIPcLm3EEEEviT0_T1_ --------------------------
	.section	.text._ZN2at6native29vectorized_elementwise_kernelILi2EZZZNS0_60_GLOBAL__N__171e0b9f_22_ActivationEluKernel_cu_f5210f67_353819elu_backward_kernelERNS_18TensorIteratorBaseERKN3c106ScalarES8_S8_bENKUlvE_clEvENKUlvE1_clEvEUlNS5_4HalfESB_E_St5arrayIPcLm3EEEEviT0_T1_,"ax",@progbits
	.align	128
        .global         _ZN2at6native29vectorized_elementwise_kernelILi2EZZZNS0_60_GLOBAL__N__171e0b9f_22_ActivationEluKernel_cu_f5210f67_353819elu_backward_kernelERNS_18TensorIteratorBaseERKN3c106ScalarES8_S8_bENKUlvE_clEvENKUlvE1_clEvEUlNS5_4HalfESB_E_St5arrayIPcLm3EEEEviT0_T1_
        .type           _ZN2at6native29vectorized_elementwise_kernelILi2EZZZNS0_60_GLOBAL__N__171e0b9f_22_ActivationEluKernel_cu_f5210f67_353819elu_backward_kernelERNS_18TensorIteratorBaseERKN3c106ScalarES8_S8_bENKUlvE_clEvENKUlvE1_clEvEUlNS5_4HalfESB_E_St5arrayIPcLm3EEEEviT0_T1_,@function
        .size           _ZN2at6native29vectorized_elementwise_kernelILi2EZZZNS0_60_GLOBAL__N__171e0b9f_22_ActivationEluKernel_cu_f5210f67_353819elu_backward_kernelERNS_18TensorIteratorBaseERKN3c106ScalarES8_S8_bENKUlvE_clEvENKUlvE1_clEvEUlNS5_4HalfESB_E_St5arrayIPcLm3EEEEviT0_T1_,(.L_x_7836 - _ZN2at6native29vectorized_elementwise_kernelILi2EZZZNS0_60_GLOBAL__N__171e0b9f_22_ActivationEluKernel_cu_f5210f67_353819elu_backward_kernelERNS_18TensorIteratorBaseERKN3c106ScalarES8_S8_bENKUlvE_clEvENKUlvE1_clEvEUlNS5_4HalfESB_E_St5arrayIPcLm3EEEEviT0_T1_)
        .other          _ZN2at6native29vectorized_elementwise_kernelILi2EZZZNS0_60_GLOBAL__N__171e0b9f_22_ActivationEluKernel_cu_f5210f67_353819elu_backward_kernelERNS_18TensorIteratorBaseERKN3c106ScalarES8_S8_bENKUlvE_clEvENKUlvE1_clEvEUlNS5_4HalfESB_E_St5arrayIPcLm3EEEEviT0_T1_,@"STO_CUDA_ENTRY STV_DEFAULT"
_ZN2at6native29vectorized_elementwise_kernelILi2EZZZNS0_60_GLOBAL__N__171e0b9f_22_ActivationEluKernel_cu_f5210f67_353819elu_backward_kernelERNS_18TensorIteratorBaseERKN3c106ScalarES8_S8_bENKUlvE_clEvENKUlvE1_clEvEUlNS5_4HalfESB_E_St5arrayIPcLm3EEEEviT0_T1_:
.text._ZN2at6native29vectorized_elementwise_kernelILi2EZZZNS0_60_GLOBAL__N__171e0b9f_22_ActivationEluKernel_cu_f5210f67_353819elu_backward_kernelERNS_18TensorIteratorBaseERKN3c106ScalarES8_S8_bENKUlvE_clEvENKUlvE1_clEvEUlNS5_4HalfESB_E_St5arrayIPcLm3EEEEviT0_T1_:
        /* <DEDUP_REMOVED lines=16> */
[----:B------:R0:W5:Y:S01]  /*0100*/  LDG.E R8, desc[UR4][R14.64+0x200] ;  /* 0x000200040e087981 */ /* 0x000162000c1e1900 */
[----:B------:R-:W-:-:S03]  /*0110*/  IMAD.WIDE.U32 R16, R0, 0x4, R6 ;  /* 0x0000000400107825 */ /* 0x000fc600078e0006 */
[----:B------:R0:W5:Y:S04]  /*0120*/  LDG.E R3, desc[UR4][R14.64+0x400] ;  /* 0x000400040e037981 */ /* 0x000168000c1e1900 */
[----:B------:R-:W3:Y:S04]  /*0130*/  LDG.E R18, desc[UR4][R16.64] ;  /* 0x0000000410127981 */ /* 0x000ee8000c1e1900 */
[----:B------:R0:W5:Y:S04]  /*0140*/  LDG.E R2, desc[UR4][R14.64+0x600] ;  /* 0x000600040e027981 */ /* 0x000168000c1e1900 */
[----:B------:R0:W5:Y:S04]  /*0150*/  LDG.E R10, desc[UR4][R16.64+0x200] ;  /* 0x00020004100a7981 */ /* 0x000168000c1e1900 */
[----:B------:R0:W5:Y:S04]  /*0160*/  LDG.E R6, desc[UR4][R16.64+0x400] ;  /* 0x0004000410067981 */ /* 0x000168000c1e1900 */
[----:B------:R0:W5:Y:S01]  /*0170*/  LDG.E R5, desc[UR4][R16.64+0x600] ;  /* 0x0006000410057981 */ /* 0x000162000c1e1900 */
[----:B------:R-:W-:Y:S01]  /*0180*/  ISETP.NE.AND P0, PT, RZ, UR6, PT ;  /* 0x00000006ff007c0c */ /* 0x000fe2000bf05270 */
[----:B--2---:R-:W-:-:S02]  /*0190*/  HADD2.F32 R13, -RZ, R11.H0_H0 ;  /* 0x2000000bff0d7230 */ /* 0x004fc40000004100 */
[----:B---3--:R-:W-:-:S10]  /*01a0*/  HADD2.F32 R9, -RZ, R18.H0_H0 ;  /* 0x20000012ff097230 */ /* 0x008fd40000004100 */
[----:B0-----:R-:W-:Y:S05]  /*01b0*/  @!P0 BRA `(.L_x_2077) ;  /* 0x0000000400048947 */ /* 0x001fea0003800000 */
[--C-:B-----5:R-:W-:Y:S01]  /*01c0*/  HADD2.F32 R14, -RZ, R10.reuse.H0_H0 ;  /* 0x2000000aff0e7230 */ /* 0x120fe20000004100 */
[C---:B------:R-:W-:Y:S01]  /*01d0*/  FSETP.GTU.FTZ.AND P3, PT, R9.reuse, RZ, PT ;  /* 0x000000ff0900720b */ /* 0x040fe20003f7c000 */
[----:B------:R-:W-:Y:S01]  /*01e0*/  HADD2.F32 R7, -RZ, R11.H1_H1 ;  /* 0x3000000bff077230 */ /* 0x000fe20000004100 */
[----:B------:R-:W-:Y:S01]  /*01f0*/  ULDC.64 UR6, c[0x0][0x218] ;  /* 0x0000860000067ab9 */ /* 0x000fe20000000a00 */
[----:B------:R-:W-:Y:S01]  /*0200*/  HADD2.F32 R10, -RZ, R10.H1_H1 ;  /* 0x3000000aff0a7230 */ /* 0x000fe20000004100 */
[----:B------:R-:W-:Y:S01]  /*0210*/  ULDC UR8, c[0x0][0x220] ;  /* 0x0000880000087ab9 */ /* 0x000fe20000000800 */
[----:B------:R-:W-:Y:S02]  /*0220*/  HADD2.F32 R11, -RZ, R18.H1_H1 ;  /* 0x30000012ff0b7230 */ /* 0x000fe40000004100 */
[----:B------:R-:W-:Y:S01]  /*0230*/  FADD.FTZ R9, R9, UR6 ;  /* 0x0000000609097e21 */ /* 0x000fe20008010000 */
[----:B------:R-:W-:Y:S01]  /*0240*/  HADD2.F32 R17, -RZ, R8.H0_H0 ;  /* 0x20000008ff117230 */ /* 0x000fe20000004100 */
[C---:B------:R-:W-:Y:S01]  /*0250*/  FSETP.GTU.FTZ.AND P0, PT, R10.reuse, RZ, PT ;  /* 0x000000ff0a00720b */ /* 0x040fe20003f1c000 */
[----:B------:R-:W-:Y:S01]  /*0260*/  FADD.FTZ R19, R10, UR6 ;  /* 0x000000060a137e21 */ /* 0x000fe20008010000 */
[C---:B------:R-:W-:Y:S01]  /*0270*/  FSETP.GTU.FTZ.AND P2, PT, R11.reuse, RZ, PT ;  /* 0x000000ff0b00720b */ /* 0x040fe20003f5c000 */
[----:B------:R-:W-:Y:S01]  /*0280*/  FADD.FTZ R12, R11, UR6 ;  /* 0x000000060b0c7e21 */ /* 0x000fe20008010000 */
[----:B------:R-:W-:Y:S01]  /*0290*/  FMUL.FTZ R10, R13, UR8 ;  /* 0x000000080d0a7c20 */ /* 0x000fe20008410000 */
[C---:B------:R-:W-:Y:S01]  /*02a0*/  FSETP.GTU.FTZ.AND P1, PT, R14.reuse, RZ, PT ;  /* 0x000000ff0e00720b */ /* 0x040fe20003f3c000 */
[----:B------:R-:W-:Y:S01]  /*02b0*/  FADD.FTZ R15, R14, UR6 ;  /* 0x000000060e0f7e21 */ /* 0x000fe20008010000 */
[----:B------:R-:W-:Y:S01]  /*02c0*/  FMUL.FTZ R11, R7, UR8 ;  /* 0x00000008070b7c20 */ /* 0x000fe20008410000 */
[----:B------:R-:W-:Y:S01]  /*02d0*/  FMUL.FTZ R14, R17, UR8 ;  /* 0x00000008110e7c20 */ /* 0x000fe20008410000 */
[----:B------:R-:W-:Y:S01]  /*02e0*/  FMUL.FTZ R9, R9, R10 ;  /* 0x0000000a09097220 */ /* 0x000fe20000410000 */
[----:B------:R-:W-:Y:S01]  /*02f0*/  @P3 FMUL.FTZ R9, R13, UR7 ;  /* 0x000000070d093c20 */ /* 0x000fe20008410000 */
[----:B------:R-:W-:Y:S01]  /*0300*/  FMUL.FTZ R10, R11, R12 ;  /* 0x0000000c0b0a7220 */ /* 0x000fe20000410000 */
[----:B------:R-:W-:Y:S01]  /*0310*/  FMUL.FTZ R11, R14, R15 ;  /* 0x0000000f0e0b7220 */ /* 0x000fe20000410000 */
[----:B------:R-:W-:-:S02]  /*0320*/  HADD2.F32 R15, -RZ, R5.H0_H0 ;  /* 0x20000005ff0f7230 */ /* 0x000fc40000004100 */
[--C-:B------:R-:W-:Y:S02]  /*0330*/  HADD2.F32 R13, -RZ, R6.reuse.H0_H0 ;  /* 0x20000006ff0d7230 */ /* 0x100fe40000004100 */
[----:B------:R-:W-:Y:S01]  /*0340*/  @P2 FMUL.FTZ R10, R7, UR7 ;  /* 0x00000007070a2c20 */ /* 0x000fe20008410000 */
[----:B------:R-:W-:Y:S01]  /*0350*/  HADD2.F32 R14, -RZ, R6.H1_H1 ;  /* 0x30000006ff0e7230 */ /* 0x000fe20000004100 */
[----:B------:R-:W-:Y:S01]  /*0360*/  FSETP.GTU.FTZ.AND P5, PT, R15, RZ, PT ;  /* 0x000000ff0f00720b */ /* 0x000fe20003fbc000 */
[----:B------:R-:W-:Y:S01]  /*0370*/  HADD2.F32 R5, -RZ, R5.H1_H1 ;  /* 0x30000005ff057230 */ /* 0x000fe20000004100 */
[----:B------:R-:W-:Y:S01]  /*0380*/  FSETP.GTU.FTZ.AND P3, PT, R13, RZ, PT ;  /* 0x000000ff0d00720b */ /* 0x000fe20003f7c000 */
[----:B------:R-:W-:Y:S01]  /*0390*/  HADD2.F32 R8, -RZ, R8.H1_H1 ;  /* 0x30000008ff087230 */ /* 0x000fe20000004100 */
[----:B------:R-:W-:Y:S01]  /*03a0*/  FSETP.GTU.FTZ.AND P4, PT, R14, RZ, PT ;  /* 0x000000ff0e00720b */ /* 0x000fe20003f9c000 */
[----:B------:R-:W-:Y:S01]  /*03b0*/  HADD2.F32 R18, -RZ, R3.H0_H0 ;  /* 0x20000003ff127230 */ /* 0x000fe20000004100 */
[----:B------:R-:W-:Y:S01]  /*03c0*/  FSETP.GTU.FTZ.AND P6, PT, R5, RZ, PT ;  /* 0x000000ff0500720b */ /* 0x000fe20003fdc000 */
[----:B------:R-:W-:-:S02]  /*03d0*/  HADD2.F32 R20, -RZ, R2.H0_H0 ;  /* 0x20000002ff147230 */ /* 0x000fc40000004100 */
[----:B------:R-:W-:Y:S01]  /*03e0*/  FMUL.FTZ R16, R8, UR8 ;  /* 0x0000000808107c20 */ /* 0x000fe20008410000 */
[----:B------:R-:W-:Y:S02]  /*03f0*/  HADD2.F32 R3, -RZ, R3.H1_H1 ;  /* 0x30000003ff037230 */ /* 0x000fe40000004100 */
[----:B------:R-:W-:Y:S01]  /*0400*/  FADD.FTZ R6, R13, UR6 ;  /* 0x000000060d067e21 */ /* 0x000fe20008010000 */
[----:B------:R-:W-:Y:S02]  /*0410*/  HADD2.F32 R2, -RZ, R2.H1_H1 ;  /* 0x30000002ff027230 */ /* 0x000fe40000004100 */
        /* <DEDUP_REMOVED lines=18> */
[----:B------:R-:W-:-:S02]  /*0540*/  F2FP.F16.F32.PACK_AB R9, RZ, R9 ;  /* 0x00000009ff09723e */ /* 0x000fc400000000ff */
[----:B------:R-:W-:Y:S02]  /*0550*/  F2FP.F16.F32.PACK_AB R7, RZ, R10 ;  /* 0x0000000aff07723e */ /* 0x000fe400000000ff */
[----:B------:R-:W-:Y:S02]  /*0560*/  F2FP.F16.F32.PACK_AB R11, RZ, R11 ;  /* 0x0000000bff0b723e */ /* 0x000fe400000000ff */
[----:B------:R-:W-:Y:S02]  /*0570*/  F2FP.F16.F32.PACK_AB R12, RZ, R12 ;  /* 0x0000000cff0c723e */ /* 0x000fe400000000ff */
[----:B------:R-:W-:Y:S02]  /*0580*/  F2FP.F16.F32.PACK_AB R6, RZ, R6 ;  /* 0x00000006ff06723e */ /* 0x000fe400000000ff */
[----:B------:R-:W-:Y:S02]  /*0590*/  F2FP.F16.F32.PACK_AB R3, RZ, R13 ;  /* 0x0000000dff03723e */ /* 0x000fe400000000ff */
[----:B------:R-:W-:-:S02]  /*05a0*/  F2FP.F16.F32.PACK_AB R8, RZ, R15 ;  /* 0x0000000fff08723e */ /* 0x000fc400000000ff */
[----:B------:R-:W-:Y:S01]  /*05b0*/  F2FP.F16.F32.PACK_AB R19, RZ, R19 ;  /* 0x00000013ff13723e */ /* 0x000fe200000000ff */
[----:B------:R-:W-:Y:S06]  /*05c0*/  BRA `(.L_x_2078) ;  /* 0x0000000800387947 */ /* 0x000fec0003800000 */
.L_x_2077:
[----:B------:R-:W-:Y:S01]  /*05d0*/  FSETP.GTU.FTZ.AND P0, PT, R9, RZ, PT ;  /* 0x000000ff0900720b */ /* 0x000fe20003f1c000 */
[----:B------:R-:W-:-:S12]  /*05e0*/  BSSY B0, `(.L_x_2079) ;  /* 0x000000d000007945 */ /* 0x000fd80003800000 */
        /* <DEDUP_REMOVED lines=10> */
.L_x_2080:
[----:B------:R-:W-:Y:S02]  /*0690*/  ULDC UR6, c[0x0][0x21c] ;  /* 0x0000870000067ab9 */ /* 0x000fe40000000800 */
[----:B------:R-:W-:-:S07]  /*06a0*/  FMUL.FTZ R9, R13, UR6 ;  /* 0x000000060d097c20 */ /* 0x000fce0008410000 */
.L_x_2081:
[----:B------:R-:W-:Y:S05]  /*06b0*/  BSYNC B0 ;  /* 0x0000000000007941 */ /* 0x000fea0003800000 */
.L_x_2079:
[----:B------:R-:W-:Y:S01]  /*06c0*/  HADD2.F32 R7, -RZ, R18.H1_H1 ;  /* 0x30000012ff077230 */ /* 0x000fe20000004100 */
[----:B------:R-:W-:Y:S01]  /*06d0*/  BSSY B0, `(.L_x_2082) ;  /* 0x0000010000007945 */ /* 0x000fe20003800000 */
[----:B------:R-:W-:Y:S01]  /*06e0*/  F2FP.F16.F32.PACK_AB R9, RZ, R9 ;  /* 0x00000009ff09723e */ /* 0x000fe200000000ff */
[----:B------:R-:W-:Y:S02]  /*06f0*/  HADD2.F32 R13, -RZ, R11.H1_H1 ;  /* 0x3000000bff0d7230 */ /* 0x000fe40000004100 */
        /* <DEDUP_REMOVED lines=11> */
.L_x_2083:
[----:B------:R-:W-:Y:S02]  /*07b0*/  ULDC UR6, c[0x0][0x21c] ;  /* 0x0000870000067ab9 */ /* 0x000fe40000000800 */
[----:B------:R-:W-:-:S07]  /*07c0*/  FMUL.FTZ R7, R13, UR6 ;  /* 0x000000060d077c20 */ /* 0x000fce0008410000 */
.L_x_2084:
[----:B------:R-:W-:Y:S05]  /*07d0*/  BSYNC B0 ;  /* 0x0000000000007941 */ /* 0x000fea0003800000 */
.L_x_2082:
[----:B-----5:R-:W-:Y:S01]  /*07e0*/  HADD2.F32 R11, -RZ, R10.H0_H0 ;  /* 0x2000000aff0b7230 */ /* 0x020fe20000004100 */
[----:B------:R-:W-:Y:S01]  /*07f0*/  BSSY B0, `(.L_x_2085) ;  /* 0x0000010000007945 */ /* 0x000fe20003800000 */
[----:B------:R-:W-:Y:S01]  /*0800*/  F2FP.F16.F32.PACK_AB R7, RZ, R7 ;  /* 0x00000007ff07723e */ /* 0x000fe200000000ff */
[----:B------:R-:W-:Y:S02]  /*0810*/  HADD2.F32 R13, -RZ, R8.H0_H0 ;  /* 0x20000008ff0d7230 */ /* 0x000fe40000004100 */
        /* <DEDUP_REMOVED lines=11> */
.L_x_2086:
[----:B------:R-:W-:Y:S02]  /*08d0*/  ULDC UR6, c[0x0][0x21c] ;  /* 0x0000870000067ab9 */ /* 0x000fe40000000800 */
[----:B------:R-:W-:-:S07]  /*08e0*/  FMUL.FTZ R11, R13, UR6 ;  /* 0x000000060d0b7c20 */ /* 0x000fce0008410000 */
.L_x_2087:
[----:B------:R-:W-:Y:S05]  /*08f0*/  BSYNC B0 ;  /* 0x0000000000007941 */ /* 0x000fea0003800000 */
.L_x_2085:
[----:B------:R-:W-:Y:S01]  /*0900*/  HADD2.F32 R10, -RZ, R10.H1_H1 ;  /* 0x3000000aff0a7230 */ /* 0x000fe20000004100 */
[----:B------:R-:W-:Y:S01]  /*0910*/  BSSY B0, `(.L_x_2088) ;  /* 0x0000010000007945 */ /* 0x000fe20003800000 */
[----:B------:R-:W-:Y:S01]  /*0920*/  F2FP.F16.F32.PACK_AB R11, RZ, R11 ;  /* 0x0000000bff0b723e */ /* 0x000fe200000000ff */
[----:B------:R-:W-:Y:S02]  /*0930*/  HADD2.F32 R12, -RZ, R8.H1_H1 ;  /* 0x30000008ff0c7230 */ /* 0x000fe40000004100 */
        /* <DEDUP_REMOVED lines=11> */
.L_x_2089:
[----:B------:R-:W-:Y:S02]  /*09f0*/  ULDC UR6, c[0x0][0x21c] ;  /* 0x0000870000067ab9 */ /* 0x000fe40000000800 */
[----:B------:R-:W-:-:S07]  /*0a00*/  FMUL.FTZ R12, R12, UR6 ;  /* 0x000000060c0c7c20 */ /* 0x000fce0008410000 */
.L_x_2090:
[----:B------:R-:W-:Y:S05]  /*0a10*/  BSYNC B0 ;  /* 0x0000000000007941 */ /* 0x000fea0003800000 */
.L_x_2088:
[----:B------:R-:W-:Y:S01]  /*0a20*/  HADD2.F32 R8, -RZ, R6.H0_H0 ;  /* 0x20000006ff087230 */ /* 0x000fe20000004100 */
        /* <DEDUP_REMOVED lines=14> */
.L_x_2092:
[----:B------:R-:W-:Y:S02]  /*0b10*/  ULDC UR6, c[0x0][0x21c] ;  /* 0x0000870000067ab9 */ /* 0x000fe40000000800 */
[----:B------:R-:W-:-:S07]  /*0b20*/  FMUL.FTZ R8, R14, UR6 ;  /* 0x000000060e087c20 */ /* 0x000fce0008410000 */
.L_x_2093:
[----:B------:R-:W-:Y:S05]  /*0b30*/  BSYNC B0 ;  /* 0x0000000000007941 */ /* 0x000fea0003800000 */
.L_x_2091:
        /* <DEDUP_REMOVED lines=15> */
.L_x_2095:
[----:B------:R-:W-:Y:S02]  /*0c30*/  ULDC UR6, c[0x0][0x21c] ;  /* 0x0000870000067ab9 */ /* 0x000fe40000000800 */
[----:B------:R-:W-:-:S07]  /*0c40*/  FMUL.FTZ R3, R10, UR6 ;  /* 0x000000060a037c20 */ /* 0x000fce0008410000 */
.L_x_2096:
[----:B------:R-:W-:Y:S05]  /*0c50*/  BSYNC B0 ;  /* 0x0000000000007941 */ /* 0x000fea0003800000 */
.L_x_2094:
        /* <DEDUP_REMOVED lines=15> */
.L_x_2098:
[----:B------:R-:W-:Y:S02]  /*0d50*/  ULDC UR6, c[0x0][0x21c] ;  /* 0x0000870000067ab9 */ /* 0x000fe40000000800 */
[----:B------:R-:W-:-:S07]  /*0d60*/  FMUL.FTZ R8, R14, UR6 ;  /* 0x000000060e087c20 */ /* 0x000fce0008410000 */
.L_x_2099:
[----:B------:R-:W-:Y:S05]  /*0d70*/  BSYNC B0 ;  /* 0x0000000000007941 */ /* 0x000fea0003800000 */
.L_x_2097:
        /* <DEDUP_REMOVED lines=15> */
.L_x_2101:
[----:B------:R-:W-:Y:S02]  /*0e70*/  ULDC UR6, c[0x0][0x21c] ;  /* 0x0000870000067ab9 */ /* 0x000fe40000000800 */
[----:B------:R-:W-:-:S07]  /*0e80*/  FMUL.FTZ R19, R19, UR6 ;  /* 0x0000000613137c20 */ /* 0x000fce0008410000 */
.L_x_2102:
[----:B------:R-:W-:Y:S05]  /*0e90*/  BSYNC B0 ;  /* 0x0000000000007941 */ /* 0x000fea0003800000 */
.L_x_2100:
[----:B------:R-:W-:-:S07]  /*0ea0*/  F2FP.F16.F32.PACK_AB R19, RZ, R19 ;  /* 0x00000013ff13723e */ /* 0x000fce00000000ff */
.L_x_2078:
        /* <DEDUP_REMOVED lines=12> */
.L_x_2076:
[----:B------:R-:W0:Y:S01]  /*0f70*/  S2R R6, SR_TID.X ;  /* 0x0000000000067919 */ /* 0x000e220000002100 */
[----:B------:R-:W-:Y:S02]  /*0f80*/  PRMT R8, RZ, 0x7610, R8 ;  /* 0x00007610ff087816 */ /* 0x000fe40000000008 */
[----:B0-----:R-:W-:Y:S02]  /*0f90*/  ISETP.GE.AND P0, PT, R6, R5, PT ;  /* 0x000000050600720c */ /* 0x001fe40003f06270 */
[----:B------:R-:W-:-:S11]  /*0fa0*/  MOV R27, R6 ;  /* 0x00000006001b7202 */ /* 0x000fd60000000f00 */
[----:B------:R-:W-:Y:S01]  /*0fb0*/  @!P0 IADD3 R7, R4, R27, RZ ;  /* 0x0000001b04078210 */ /* 0x000fe20007ffe0ff */
[----:B------:R-:W0:Y:S01]  /*0fc0*/  @!P0 LDC.64 R16, c[0x0][0x238] ;  /* 0x00008e00ff108b82 */ /* 0x000e220000000a00 */
[----:B------:R-:W-:-:S04]  /*0fd0*/  @!P0 IADD3 R27, R27, 0x80, RZ ;  /* 0x000000801b1b8810 */ /* 0x000fc80007ffe0ff */
[----:B------:R-:W-:-:S03]  /*0fe0*/  ISETP.GE.AND P3, PT, R27, R5, PT ;  /* 0x000000051b00720c */ /* 0x000fc60003f66270 */
[----:B------:R-:W1:Y:S10]  /*0ff0*/  @!P0 LDC.64 R22, c[0x0][0x240] ;  /* 0x00009000ff168b82 */ /* 0x000e740000000a00 */
        /* <DEDUP_REMOVED lines=14> */
[C---:B------:R-:W-:Y:S01]  /*10e0*/  ISETP.GE.AND P5, PT, R27.reuse, R5, PT ;  /* 0x000000051b00720c */ /* 0x040fe20003fa6270 */
[----:B--2---:R-:W-:Y:S01]  /*10f0*/  @!P3 IMAD.WIDE.U32 R14, R10, 0x2, R14 ;  /* 0x000000020a0eb825 */ /* 0x004fe200078e000e */
[----:B------:R2:W5:Y:S01]  /*1100*/  @!P0 LDG.E.U16 R7, desc[UR4][R16.64] ;  /* 0x0000000410078981 */ /* 0x000562000c1e1500 */
[----:B------:R-:W3:Y:S03]  /*1110*/  @!P4 LDC.64 R24, c[0x0][0x238] ;  /* 0x00008e00ff18cb82 */ /* 0x000ee60000000a00 */
[----:B------:R4:W5:Y:S07]  /*1120*/  @!P3 LDG.E.U16 R9, desc[UR4][R14.64] ;  /* 0x000000040e09b981 */ /* 0x00096e000c1e1500 */
[----:B------:R-:W-:Y:S01]  /*1130*/  @!P5 IADD3 R21, R4, R27, RZ ;  /* 0x0000001b0415d210 */ /* 0x000fe20007ffe0ff */
[----:B------:R-:W4:Y:S01]  /*1140*/  @!P5 LDC.64 R28, c[0x0][0x238] ;  /* 0x00008e00ff1cdb82 */ /* 0x000f220000000a00 */
[----:B------:R-:W-:-:S04]  /*1150*/  @!P5 IADD3 R27, R27, 0x80, RZ ;  /* 0x000000801b1bd810 */ /* 0x000fc80007ffe0ff */
[----:B------:R-:W-:-:S03]  /*1160*/  ISETP.GE.AND P1, PT, R27, R5, PT ;  /* 0x000000051b00720c */ /* 0x000fc60003f26270 */
[----:B------:R-:W4:Y:S10]  /*1170*/  @!P5 LDC.64 R18, c[0x0][0x240] ;  /* 0x00009000ff12db82 */ /* 0x000f340000000a00 */
        /* <DEDUP_REMOVED lines=13> */
[----:B0-----:R-:W-:-:S02]  /*1250*/  @!P2 IADD3 R3, R4, R27, RZ ;  /* 0x0000001b0403a210 */ /* 0x001fc40007ffe0ff */
[----:B------:R-:W-:Y:S01]  /*1260*/  @!P2 IADD3 R27, R27, 0x80, RZ ;  /* 0x000000801b1ba810 */ /* 0x000fe20007ffe0ff */
[----:B------:R-:W0:Y:S03]  /*1270*/  @!P2 LDC.64 R22, c[0x0][0x240] ;  /* 0x00009000ff16ab82 */ /* 0x000e260000000a00 */
[----:B------:R-:W-:-:S05]  /*1280*/  ISETP.GE.AND P4, PT, R27, R5, PT ;  /* 0x000000051b00720c */ /* 0x000fca0003f86270 */
        /* <DEDUP_REMOVED lines=42> */
[C---:B------:R-:W-:Y:S01]  /*1530*/  IADD3 R14, R6.reuse, 0x100, RZ ;  /* 0x00000100060e7810 */ /* 0x040fe20007ffe0ff */
[----:B------:R-:W-:Y:S01]  /*1540*/  BSSY B1, `(.L_x_2105) ;  /* 0x000000f000017945 */ /* 0x000fe20003800000 */
[----:B------:R-:W-:Y:S02]  /*1550*/  IADD3 R16, R6, 0x180, RZ ;  /* 0x0000018006107810 */ /* 0x000fe40007ffe0ff */
        /* <DEDUP_REMOVED lines=13> */
.L_x_2106:
[----:B------:R-:W-:Y:S05]  /*1630*/  BSYNC B1 ;  /* 0x0000000000017941 */ /* 0x000fea0003800000 */
.L_x_2105:
[C---:B-----5:R-:W-:Y:S01]  /*1640*/  IADD3 R8, R6.reuse, 0x80, RZ ;  /* 0x0000008006087810 */ /* 0x060fe20007ffe0ff */
[----:B------:R-:W-:Y:S01]  /*1650*/  BSSY B1, `(.L_x_2107) ;  /* 0x0000014000017945 */ /* 0x000fe20003800000 */
[----:B------:R-:W-:Y:S02]  /*1660*/  IADD3 R16, R6, 0x200, RZ ;  /* 0x0000020006107810 */ /* 0x000fe40007ffe0ff */
[-C--:B------:R-:W-:Y:S02]  /*1670*/  ISETP.GE.AND P6, PT, R8, R5.reuse, PT ;  /* 0x000000050800720c */ /* 0x080fe40003fc6270 */
[C---:B------:R-:W-:Y:S02]  /*1680*/  IADD3 R18, R6.reuse, 0x280, RZ ;  /* 0x0000028006127810 */ /* 0x040fe40007ffe0ff */
[----:B------:R-:W-:Y:S02]  /*1690*/  IADD3 R28, R6, 0x300, RZ ;  /* 0x00000300061c7810 */ /* 0x000fe40007ffe0ff */
[----:B------:R-:W-:-:S02]  /*16a0*/  ISETP.GE.AND P4, PT, R16, R5, PT ;  /* 0x000000051000720c */ /* 0x000fc40003f86270 */
[-C--:B------:R-:W-:Y:S02]  /*16b0*/  ISETP.GE.AND P5, PT, R18, R5.reuse, PT ;  /* 0x000000051200720c */ /* 0x080fe40003fa6270 */
[----:B------:R-:W-:Y:S02]  /*16c0*/  ISETP.GE.AND P3, PT, R28, R5, PT ;  /* 0x000000051c00720c */ /* 0x000fe40003f66270 */
[----:B------:R-:W-:Y:S01]  /*16d0*/  IADD3 R16, R6, 0x380, RZ ;  /* 0x0000038006107810 */ /* 0x000fe20007ffe0ff */
[----:B------:R-:W-:Y:S10]  /*16e0*/  @P6 BRA `(.L_x_2108) ;  /* 0x0000000000286947 */ /* 0x000ff40003800000 */
[----:B------:R-:W-:Y:S01]  /*16f0*/  HADD2.F32 R10, -RZ, R10.H0_H0 ;  /* 0x2000000aff0a7230 */ /* 0x000fe20000004100 */
        /* <DEDUP_REMOVED lines=9> */
.L_x_2108:
[----:B------:R-:W-:Y:S05]  /*1790*/  BSYNC B1 ;  /* 0x0000000000017941 */ /* 0x000fea0003800000 */
.L_x_2107:
[----:B------:R-:W-:Y:S01]  /*17a0*/  BSSY B1, `(.L_x_2109) ;  /* 0x000000d000017945 */ /* 0x000fe20003800000 */
[----:B------:R-:W-:-:S03]  /*17b0*/  ISETP.GE.AND P6, PT, R16, R5, PT ;  /* 0x000000051000720c */ /* 0x000fc60003fc6270 */
        /* <DEDUP_REMOVED lines=11> */
.L_x_2110:
[----:B------:R-:W-:Y:S05]  /*1870*/  BSYNC B1 ;  /* 0x0000000000017941 */ /* 0x000fea0003800000 */
.L_x_2109:
[----:B------:R-:W-:Y:S04]  /*1880*/  BSSY B1, `(.L_x_2111) ;  /* 0x000000c000017945 */ /* 0x000fe80003800000 */
[----:B------:R-:W-:Y:S05]  /*1890*/  @P2 BRA `(.L_x_2112) ;  /* 0x0000000000282947 */ /* 0x000fea0003800000 */
        /* <DEDUP_REMOVED lines=10> */
.L_x_2112:
[----:B------:R-:W-:Y:S05]  /*1940*/  BSYNC B1 ;  /* 0x0000000000017941 */ /* 0x000fea0003800000 */
.L_x_2111:
        /* <DEDUP_REMOVED lines=12> */
.L_x_2114:
[----:B------:R-:W-:Y:S05]  /*1a10*/  BSYNC B1 ;  /* 0x0000000000017941 */ /* 0x000fea0003800000 */
.L_x_2113:
        /* <DEDUP_REMOVED lines=12> */
.L_x_2116:
[----:B------:R-:W-:Y:S05]  /*1ae0*/  BSYNC B1 ;  /* 0x0000000000017941 */ /* 0x000fea0003800000 */
.L_x_2115:
        /* <DEDUP_REMOVED lines=12> */
.L_x_2118:
[----:B------:R-:W-:Y:S05]  /*1bb0*/  BSYNC B1 ;  /* 0x0000000000017941 */ /* 0x000fea0003800000 */
.L_x_2117:
        /* <DEDUP_REMOVED lines=12> */
.L_x_2104:
        /* <DEDUP_REMOVED lines=16> */
.L_x_2123:
[----:B------:R-:W-:Y:S02]  /*1d80*/  ULDC UR6, c[0x0][0x21c] ;  /* 0x0000870000067ab9 */ /* 0x000fe40000000800 */
[----:B------:R-:W-:-:S07]  /*1d90*/  FMUL.FTZ R14, R14, UR6 ;  /* 0x000000060e0e7c20 */ /* 0x000fce0008410000 */
.L_x_2124:
[----:B------:R-:W-:Y:S05]  /*1da0*/  BSYNC B2 ;  /* 0x0000000000027941 */ /* 0x000fea0003800000 */
.L_x_2122:
[----:B------:R-:W-:-:S07]  /*1db0*/  F2FP.F16.F32.PACK_AB R14, RZ, R14 ;  /* 0x0000000eff0e723e */ /* 0x000fce00000000ff */
.L_x_2121:
[----:B------:R-:W-:Y:S05]  /*1dc0*/  BSYNC B1 ;  /* 0x0000000000017941 */ /* 0x000fea0003800000 */
.L_x_2120:
[----:B-----5:R-:W-:Y:S01]  /*1dd0*/  IADD3 R8, R6, 0x80, RZ ;  /* 0x0000008006087810 */ /* 0x020fe20007ffe0ff */
[----:B------:R-:W-:Y:S03]  /*1de0*/  BSSY B1, `(.L_x_2125) ;  /* 0x0000015000017945 */ /* 0x000fe60003800000 */
[----:B------:R-:W-:-:S13]  /*1df0*/  ISETP.GE.AND P1, PT, R8, R5, PT ;  /* 0x000000050800720c */ /* 0x000fda0003f26270 */
[----:B------:R-:W-:Y:S05]  /*1e00*/  @P1 BRA `(.L_x_2126) ;  /* 0x0000000000481947 */ /* 0x000fea0003800000 */
[----:B------:R-:W-:Y:S01]  /*1e10*/  HADD2.F32 R7, -RZ, R10.H0_H0 ;  /* 0x2000000aff077230 */ /* 0x000fe20000004100 */
        /* <DEDUP_REMOVED lines=13> */
.L_x_2128:
[----:B------:R-:W-:Y:S02]  /*1ef0*/  ULDC UR6, c[0x0][0x21c] ;  /* 0x0000870000067ab9 */ /* 0x000fe40000000800 */
[----:B------:R-:W-:-:S07]  /*1f00*/  FMUL.FTZ R9, R9, UR6 ;  /* 0x0000000609097c20 */ /* 0x000fce0008410000 */
.L_x_2129:
[----:B------:R-:W-:Y:S05]  /*1f10*/  BSYNC B2 ;  /* 0x0000000000027941 */ /* 0x000fea0003800000 */
.L_x_2127:
[----:B------:R-:W-:-:S07]  /*1f20*/  F2FP.F16.F32.PACK_AB R9, RZ, R9 ;  /* 0x00000009ff09723e */ /* 0x000fce00000000ff */
.L_x_2126:
[----:B------:R-:W-:Y:S05]  /*1f30*/  BSYNC B1 ;  /* 0x0000000000017941 */ /* 0x000fea0003800000 */
.L_x_2125:
[----:B------:R-:W-:Y:S01]  /*1f40*/  IADD3 R10, R6, 0x100, RZ ;  /* 0x00000100060a7810 */ /* 0x000fe20007ffe0ff */
        /* <DEDUP_REMOVED lines=17> */
.L_x_2133:
[----:B------:R-:W-:Y:S02]  /*2060*/  ULDC UR6, c[0x0][0x21c] ;  /* 0x0000870000067ab9 */ /* 0x000fe40000000800 */
[----:B------:R-:W-:-:S07]  /*2070*/  FMUL.FTZ R7, R11, UR6 ;  /* 0x000000060b077c20 */ /* 0x000fce0008410000 */
.L_x_2134:
[----:B------:R-:W-:Y:S05]  /*2080*/  BSYNC B2 ;  /* 0x0000000000027941 */ /* 0x000fea0003800000 */
.L_x_2132:
[----:B------:R-:W-:-:S07]  /*2090*/  F2FP.F16.F32.PACK_AB R7, RZ, R7 ;  /* 0x00000007ff07723e */ /* 0x000fce00000000ff */
.L_x_2131:
[----:B------:R-:W-:Y:S05]  /*20a0*/  BSYNC B1 ;  /* 0x0000000000017941 */ /* 0x000fea0003800000 */
.L_x_2130:
        /* <DEDUP_REMOVED lines=18> */
.L_x_2138:
[----:B------:R-:W-:Y:S02]  /*21d0*/  ULDC UR6, c[0x0][0x21c] ;  /* 0x0000870000067ab9 */ /* 0x000fe40000000800 */
[----:B------:R-:W-:-:S07]  /*21e0*/  FMUL.FTZ R10, R21, UR6 ;  /* 0x00000006150a7c20 */ /* 0x000fce0008410000 */
.L_x_2139:
[----:B------:R-:W-:Y:S05]  /*21f0*/  BSYNC B2 ;  /* 0x0000000000027941 */ /* 0x000fea0003800000 */
.L_x_2137:
[----:B------:R-:W-:-:S07]  /*2200*/  F2FP.F16.F32.PACK_AB R10, RZ, R10 ;  /* 0x0000000aff0a723e */ /* 0x000fce00000000ff */
.L_x_2136:
[----:B------:R-:W-:Y:S05]  /*2210*/  BSYNC B1 ;  /* 0x0000000000017941 */ /* 0x000fea0003800000 */
.L_x_2135:
        /* <DEDUP_REMOVED lines=18> */
.L_x_2143:
[----:B------:R-:W-:Y:S02]  /*2340*/  ULDC UR6, c[0x0][0x21c] ;  /* 0x0000870000067ab9 */ /* 0x000fe40000000800 */
[----:B------:R-:W-:-:S07]  /*2350*/  FMUL.FTZ R0, R25, UR6 ;  /* 0x0000000619007c20 */ /* 0x000fce0008410000 */
.L_x_2144:
[----:B------:R-:W-:Y:S05]  /*2360*/  BSYNC B2 ;  /* 0x0000000000027941 */ /* 0x000fea0003800000 */
.L_x_2142:
[----:B------:R-:W-:-:S07]  /*2370*/  F2FP.F16.F32.PACK_AB R0, RZ, R0 ;  /* 0x00000000ff00723e */ /* 0x000fce00000000ff */
.L_x_2141:
[----:B------:R-:W-:Y:S05]  /*2380*/  BSYNC B1 ;  /* 0x0000000000017941 */ /* 0x000fea0003800000 */
.L_x_2140:
        /* <DEDUP_REMOVED lines=18> */
.L_x_2148:
[----:B------:R-:W-:Y:S02]  /*24b0*/  ULDC UR6, c[0x0][0x21c] ;  /* 0x0000870000067ab9 */ /* 0x000fe40000000800 */
[----:B------:R-:W-:-:S07]  /*24c0*/  FMUL.FTZ R2, R11, UR6 ;  /* 0x000000060b027c20 */ /* 0x000fce0008410000 */
.L_x_2149:
[----:B------:R-:W-:Y:S05]  /*24d0*/  BSYNC B2 ;  /* 0x0000000000027941 */ /* 0x000fea0003800000 */
.L_x_2147:
[----:B------:R-:W-:-:S07]  /*24e0*/  F2FP.F16.F32.PACK_AB R2, RZ, R2 ;  /* 0x00000002ff02723e */ /* 0x000fce00000000ff */
.L_x_2146:
[----:B------:R-:W-:Y:S05]  /*24f0*/  BSYNC B1 ;  /* 0x0000000000017941 */ /* 0x000fea0003800000 */
.L_x_2145:
        /* <DEDUP_REMOVED lines=18> */
.L_x_2153:
[----:B------:R-:W-:Y:S02]  /*2620*/  ULDC UR6, c[0x0][0x21c] ;  /* 0x0000870000067ab9 */ /* 0x000fe40000000800 */
[----:B------:R-:W-:-:S07]  /*2630*/  FMUL.FTZ R3, R26, UR6 ;  /* 0x000000061a037c20 */ /* 0x000fce0008410000 */
.L_x_2154:
[----:B------:R-:W-:Y:S05]  /*2640*/  BSYNC B2 ;  /* 0x0000000000027941 */ /* 0x000fea0003800000 */
.L_x_2152:
[----:B------:R-:W-:-:S07]  /*2650*/  F2FP.F16.F32.PACK_AB R3, RZ, R3 ;  /* 0x00000003ff03723e */ /* 0x000fce00000000ff */
.L_x_2151:
[----:B------:R-:W-:Y:S05]  /*2660*/  BSYNC B1 ;  /* 0x0000000000017941 */ /* 0x000fea0003800000 */
.L_x_2150:
[----:B------:R-:W-:-:S04]  /*2670*/  IADD3 R16, R6, 0x380, RZ ;  /* 0x0000038006107810 */ /* 0x000fc80007ffe0ff */
        /* <DEDUP_REMOVED lines=16> */
.L_x_2156:
[----:B------:R-:W-:Y:S02]  /*2780*/  ULDC UR6, c[0x0][0x21c] ;  /* 0x0000870000067ab9 */ /* 0x000fe40000000800 */
[----:B------:R-:W-:-:S07]  /*2790*/  FMUL.FTZ R11, R13, UR6 ;  /* 0x000000060d0b7c20 */ /* 0x000fce0008410000 */
.L_x_2157:
[----:B------:R-:W-:Y:S05]  /*27a0*/  BSYNC B1 ;  /* 0x0000000000017941 */ /* 0x000fea0003800000 */
.L_x_2155:
[----:B------:R-:W-:-:S07]  /*27b0*/  F2FP.F16.F32.PACK_AB R11, RZ, R11 ;  /* 0x0000000bff0b723e */ /* 0x000fce00000000ff */
.L_x_2119:
[----:B------:R-:W-:Y:S05]  /*27c0*/  BSYNC B0 ;  /* 0x0000000000007941 */ /* 0x000fea0003800000 */
.L_x_2103:
[----:B------:R-:W0:Y:S01]  /*27d0*/  @!P0 LDC.64 R12, c[0x0][0x230] ;  /* 0x00008c00ff0c8b82 */ /* 0x000e220000000a00 */
[----:B------:R-:W-:Y:S01]  /*27e0*/  @!P0 IADD3 R15, R4, R6, RZ ;  /* 0x00000006040f8210 */ /* 0x000fe20007ffe0ff */
[----:B------:R-:W-:Y:S01]  /*27f0*/  BSSY B0, `(.L_x_2158) ;  /* 0x0000031000007945 */ /* 0x000fe20003800000 */
[----:B------:R-:W-:-:S03]  /*2800*/  @!P0 MOV R6, R8 ;  /* 0x0000000800068202 */ /* 0x000fc60000000f00 */
        /* <DEDUP_REMOVED lines=14> */
[----:B------:R-:W-:Y:S02]  /*28f0*/  IADD3 R13, R4, R6, RZ ;  /* 0x00000006040d7210 */ /* 0x000fe40007ffe0ff */
[----:B------:R-:W-:-:S03]  /*2900*/  IADD3 R6, R6, 0x80, RZ ;  /* 0x0000008006067810 */ /* 0x000fc60007ffe0ff */
[----:B0-----:R-:W-:-:S05]  /*2910*/  IMAD.WIDE.U32 R8, R13, 0x2, R8 ;  /* 0x000000020d087825 */ /* 0x001fca00078e0008 */
[----:B------:R0:W-:Y:S02]  /*2920*/  STG.E.U16 desc[UR4][R8.64], R7 ;  /* 0x0000000708007986 */ /* 0x0001e4000c101504 */
.L_x_2160:
[----:B------:R-:W-:-:S13]  /*2930*/  ISETP.GE.AND P0, PT, R6, R5, PT ;  /* 0x000000050600720c */ /* 0x000fda0003f06270 */
[----:B------:R-:W-:Y:S05]  /*2940*/  @P0 BRA `(.L_x_2162) ;  /* 0x0000000000300947 */ /* 0x000fea0003800000 */
[----:B0-----:R-:W0:Y:S01]  /*2950*/  LDC.64 R8, c[0x0][0x230] ;  /* 0x00008c00ff087b82 */ /* 0x001e220000000a00 */
[----:B------:R-:W-:Y:S02]  /*2960*/  IADD3 R7, R4, R6, RZ ;  /* 0x0000000604077210 */ /* 0x000fe40007ffe0ff */
[----:B------:R-:W-:-:S03]  /*2970*/  IADD3 R6, R6, 0x80, RZ ;  /* 0x0000008006067810 */ /* 0x000fc60007ffe0ff */
[----:B0-----:R-:W-:-:S05]  /*2980*/  IMAD.WIDE.U32 R8, R7, 0x2, R8 ;  /* 0x0000000207087825 */ /* 0x001fca00078e0008 */
[----:B------:R1:W-:Y:S02]  /*2990*/  STG.E.U16 desc[UR4][R8.64], R10 ;  /* 0x0000000a08007986 */ /* 0x0003e4000c101504 */
.L_x_2161:
[----:B------:R-:W-:-:S13]  /*29a0*/  ISETP.GE.AND P0, PT, R6, R5, PT ;  /* 0x000000050600720c */ /* 0x000fda0003f06270 */
[----:B------:R-:W-:Y:S05]  /*29b0*/  @P0 BRA `(.L_x_2163) ;  /* 0x0000000000340947 */ /* 0x000fea0003800000 */
[----:B01----:R-:W0:Y:S01]  /*29c0*/  LDC.64 R8, c[0x0][0x230] ;  /* 0x00008c00ff087b82 */ /* 0x003e220000000a00 */
[----:B------:R-:W-:Y:S02]  /*29d0*/  IADD3 R7, R4, R6, RZ ;  /* 0x0000000604077210 */ /* 0x000fe40007ffe0ff */
[----:B------:R-:W-:-:S03]  /*29e0*/  IADD3 R6, R6, 0x80, RZ ;  /* 0x0000008006067810 */ /* 0x000fc60007ffe0ff */
[----:B0-----:R-:W-:-:S05]  /*29f0*/  IMAD.WIDE.U32 R8, R7, 0x2, R8 ;  /* 0x0000000207087825 */ /* 0x001fca00078e0008 */
[----:B------:R1:W-:Y:S02]  /*2a00*/  STG.E.U16 desc[UR4][R8.64], R0 ;  /* 0x0000000008007986 */ /* 0x0003e4000c101504 */
.L_x_2162:
[----:B------:R-:W-:-:S13]  /*2a10*/  ISETP.GE.AND P0, PT, R6, R5, PT ;  /* 0x000000050600720c */ /* 0x000fda0003f06270 */
[----:B------:R-:W-:Y:S05]  /*2a20*/  @P0 BREAK B1 ;  /* 0x0000000000010942 */ /* 0x000fea0003800000 */
[----:B------:R-:W-:Y:S05]  /*2a30*/  @P0 BRA `(.L_x_2164) ;  /* 0x0000000000300947 */ /* 0x000fea0003800000 */
[----:B01----:R-:W0:Y:S01]  /*2a40*/  LDC.64 R8, c[0x0][0x230] ;  /* 0x00008c00ff087b82 */ /* 0x003e220000000a00 */
[----:B------:R-:W-:Y:S02]  /*2a50*/  IADD3 R7, R4, R6, RZ ;  /* 0x0000000604077210 */ /* 0x000fe40007ffe0ff */
[----:B------:R-:W-:-:S03]  /*2a60*/  IADD3 R6, R6, 0x80, RZ ;  /* 0x0000008006067810 */ /* 0x000fc60007ffe0ff */
[----:B0-----:R-:W-:-:S05]  /*2a70*/  IMAD.WIDE.U32 R8, R7, 0x2, R8 ;  /* 0x0000000207087825 */ /* 0x001fca00078e0008 */
[----:B------:R2:W-:Y:S02]  /*2a80*/  STG.E.U16 desc[UR4][R8.64], R2 ;  /* 0x0000000208007986 */ /* 0x0005e4000c101504 */
.L_x_2163:
[----:B------:R-:W-:Y:S05]  /*2a90*/  BSYNC B1 ;  /* 0x0000000000017941 */ /* 0x000fea0003800000 */
.L_x_2159:
[----:B------:R-:W-:-:S13]  /*2aa0*/  ISETP.GE.AND P0, PT, R6, R5, PT ;  /* 0x000000050600720c */ /* 0x000fda0003f06270 */
[----:B012---:R-:W0:Y:S01]  /*2ab0*/  @!P0 LDC.64 R8, c[0x0][0x230] ;  /* 0x00008c00ff088b82 */ /* 0x007e220000000a00 */
[----:B------:R-:W-:Y:S02]  /*2ac0*/  @!P0 IADD3 R7, R4, R6, RZ ;  /* 0x0000000604078210 */ /* 0x000fe40007ffe0ff */
[----:B------:R-:W-:-:S03]  /*2ad0*/  @!P0 IADD3 R6, R6, 0x80, RZ ;  /* 0x0000008006068810 */ /* 0x000fc60007ffe0ff */
[----:B0-----:R-:W-:-:S05]  /*2ae0*/  @!P0 IMAD.WIDE.U32 R8, R7, 0x2, R8 ;  /* 0x0000000207088825 */ /* 0x001fca00078e0008 */
[----:B------:R2:W-:Y:S02]  /*2af0*/  @!P0 STG.E.U16 desc[UR4][R8.64], R3 ;  /* 0x0000000308008986 */ /* 0x0005e4000c101504 */
.L_x_2164:
[----:B------:R-:W-:Y:S05]  /*2b00*/  BSYNC B0 ;  /* 0x0000000000007941 */ /* 0x000fea0003800000 */
.L_x_2158:
        /* <DEDUP_REMOVED lines=8> */
.L_x_2165:
        /* <DEDUP_REMOVED lines=15> */
.L_x_7836:


//--------------------- .text._ZN2at6native29vectorized_elementwise_kernelILi4EZZZNS0_60_GLOBAL__N__171e0b9f_22_ActivationEluKernel_cu_f5210f67_353819elu_backward_kernelERNS_18TensorIteratorBaseERKN3c106ScalarES8_S8_bENKUlvE_clEvENKUlvE1_clEvEUlNS5_4HalfESB_E_St5arrayIPcLm3EEEEviT0_T1_ --------------------------
	.section	.text._ZN2at6native29vectorized_elementwise_kernelILi4EZZZNS0_60_GLOBAL__N__171e0b9f_22_ActivationEluKernel_cu_f5210f67_353819elu_backward_kernelERNS_18TensorIteratorBaseERKN3c106ScalarES8_S8_bENKUlvE_clEvENKUlvE1_clEvEUlNS5_4HalfESB_E_St5arrayIPcLm3EEEEviT0_T1_,"ax",@progbits
	.align	128
        .global         _ZN2at6native29vectorized_elementwise_kernelILi4EZZZNS0_60_GLOBAL__N__171e0b9f_22_ActivationEluKernel_cu_f5210f67_353819elu_backward_kernelERNS_18TensorIteratorBaseERKN3c106ScalarES8_S8_bENKUlvE_clEvENKUlvE1_clEvEUlNS5_4HalfESB_E_St5arrayIPcLm3EEEEviT0_T1_
        .type           _ZN2at6native29vectorized_elementwise_kernelILi4EZZZNS0_60_GLOBAL__N__171e0b9f_22_ActivationEluKernel_cu_f5210f67_353819elu_backward_kernelERNS_18TensorIteratorBaseERKN3c106ScalarES8_S8_bENKUlvE_clEvENKUlvE1_clEvEUlNS5_4HalfESB_E_St5arrayIPcLm3EEEEviT0_T1_,@function
        .size           _ZN2at6native29vectorized_elementwise_kernelILi4EZZZNS0_60_GLOBAL__N__171e0b9f_22_ActivationEluKernel_cu_f5210f67_353819elu_backward_kernelERNS_18TensorIteratorBaseERKN3c106ScalarES8_S8_bENKUlvE_clEvENKUlvE1_clEvEUlNS5_4HalfESB_E_St5arrayIPcLm3EEEEviT0_T1_,(.L_x_7837 - _ZN2at6native29vectorized_elementwise_kernelILi4EZZZNS0_60_GLOBAL__N__171e0b9f_22_ActivationEluKernel_cu_f5210f67_353819elu_backward_kernelERNS_18TensorIteratorBaseERKN3c106ScalarES8_S8_bENKUlvE_clEvENKUlvE1_clEvEUlNS5_4HalfESB_E_St5arrayIPcLm3EEEEviT0_T1_)
        .other          _ZN2at6native29vectorized_elementwise_kernelILi4EZZZNS0_60_GLOBAL__N__171e0b9f_22_ActivationEluKernel_cu_f5210f67_353819elu_backward_kernelERNS_18TensorIteratorBaseERKN3c106ScalarES8_S8_bENKUlvE_clEvENKUlvE1_clEvEUlNS5_4HalfESB_E_St5arrayIPcLm3EEEEviT0_T1_,@"STO_CUDA_ENTRY STV_DEFAULT"
_ZN2at6native29vectorized_elementwise_kernelILi4EZZZNS0_60_GLOBAL__N__171e0b9f_22_ActivationEluKernel_cu_f5210f67_353819elu_backward_kernelERNS_18TensorIteratorBaseERKN3c106ScalarES8_S8_bENKUlvE_clEvENKUlvE1_clEvEUlNS5_4HalfESB_E_St5arrayIPcLm3EEEEviT0_T1_:
.text._ZN2at6native29vectorized_elementwise_kernelILi4EZZZNS0_60_GLOBAL__N__171e0b9f_22_ActivationEluKernel_cu_f5210f67_353819elu_backward_kernelERNS_18TensorIteratorBaseERKN3c106ScalarES8_S8_bENKUlvE_clEvENKUlvE1_clEvEUlNS5_4HalfESB_E_St5arrayIPcLm3EEEEviT0_T1_:
        /* <DEDUP_REMOVED lines=17> */
[----:B------:R0:W5:Y:S04]  /*0110*/  LDG.E.64 R6, desc[UR4][R14.64+0x400] ;  /* 0x000400040e067981 */ /* 0x000168000c1e1b00 */
[----:B------:R-:W3:Y:S04]  /*0120*/  LDG.E.64 R8, desc[UR4][R16.64] ;  /* 0x0000000410087981 */ /* 0x000ee8000c1e1b00 */
[----:B------:R0:W5:Y:S01]  /*0130*/  LDG.E.64 R2, desc[UR4][R16.64+0x400] ;  /* 0x0004000410027981 */ /* 0x000162000c1e1b00 */
[----:B------:R-:W-:Y:S01]  /*0140*/  ISETP.NE.AND P0, PT, RZ, UR6, PT ;  /* 0x00000006ff007c0c */ /* 0x000fe2000bf05270 */
[----:B--2---:R-:W-:-:S02]  /*0150*/  HADD2.F32 R10, -RZ, R12.H0_H0 ;  /* 0x2000000cff0a7230 */ /* 0x004fc40000004100 */
[----:B---3--:R-:W-:-:S10]  /*0160*/  HADD2.F32 R18, -RZ, R8.H0_H0 ;  /* 0x20000008ff127230 */ /* 0x008fd40000004100 */
[----:B0-----:R-:W-:Y:S05]  /*0170*/  @!P0 BRA `(.L_x_2167) ;  /* 0x0000000400048947 */ /* 0x001fea0003800000 */
[----:B------:R-:W-:Y:S01]  /*0180*/  FSETP.GTU.FTZ.AND P3, PT, R18, RZ, PT ;  /* 0x000000ff1200720b */ /* 0x000fe20003f7c000 */
[--C-:B------:R-:W-:Y:S01]  /*0190*/  HADD2.F32 R14, -RZ, R9.reuse.H0_H0 ;  /* 0x20000009ff0e7230 */ /* 0x100fe20000004100 */
[----:B------:R-:W-:Y:S01]  /*01a0*/  ULDC.64 UR6, c[0x0][0x218] ;  /* 0x0000860000067ab9 */ /* 0x000fe20000000a00 */
[----:B------:R-:W-:Y:S01]  /*01b0*/  HADD2.F32 R5, -RZ, R12.H1_H1 ;  /* 0x3000000cff057230 */ /* 0x000fe20000004100 */
[----:B------:R-:W-:Y:S01]  /*01c0*/  ULDC UR8, c[0x0][0x220] ;  /* 0x0000880000087ab9 */ /* 0x000fe20000000800 */
[----:B------:R-:W-:Y:S01]  /*01d0*/  HADD2.F32 R9, -RZ, R9.H1_H1 ;  /* 0x30000009ff097230 */ /* 0x000fe20000004100 */
[----:B------:R-:W-:Y:S01]  /*01e0*/  FSETP.GTU.FTZ.AND P1, PT, R14, RZ, PT ;  /* 0x000000ff0e00720b */ /* 0x000fe20003f3c000 */
[----:B------:R-:W-:Y:S02]  /*01f0*/  HADD2.F32 R12, -RZ, R8.H1_H1 ;  /* 0x30000008ff0c7230 */ /* 0x000fe40000004100 */
[----:B------:R-:W-:Y:S01]  /*0200*/  FADD.FTZ R8, R18, UR6 ;  /* 0x0000000612087e21 */ /* 0x000fe20008010000 */
[--C-:B------:R-:W-:Y:S01]  /*0210*/  HADD2.F32 R16, -RZ, R13.reuse.H0_H0 ;  /* 0x2000000dff107230 */ /* 0x100fe20000004100 */
[----:B------:R-:W-:Y:S01]  /*0220*/  FSETP.GTU.FTZ.AND P0, PT, R9, RZ, PT ;  /* 0x000000ff0900720b */ /* 0x000fe20003f1c000 */
[----:B------:R-:W-:-:S02]  /*0230*/  HADD2.F32 R11, -RZ, R13.H1_H1 ;  /* 0x3000000dff0b7230 */ /* 0x000fc40000004100 */
[----:B------:R-:W-:Y:S01]  /*0240*/  FADD.FTZ R18, R9, UR6 ;  /* 0x0000000609127e21 */ /* 0x000fe20008010000 */
[C---:B------:R-:W-:Y:S01]  /*0250*/  FSETP.GTU.FTZ.AND P2, PT, R12.reuse, RZ, PT ;  /* 0x000000ff0c00720b */ /* 0x040fe20003f5c000 */
        /* <DEDUP_REMOVED lines=8> */
[----:B------:R-:W-:Y:S01]  /*02e0*/  @P3 FMUL.FTZ R8, R10, UR7 ;  /* 0x000000070a083c20 */ /* 0x000fe20008410000 */
[----:B------:R-:W-:Y:S01]  /*02f0*/  FMUL.FTZ R12, R14, R15 ;  /* 0x0000000f0e0c7220 */ /* 0x000fe20000410000 */
[----:B------:R-:W-:Y:S01]  /*0300*/  FMUL.FTZ R13, R17, R18 ;  /* 0x00000012110d7220 */ /* 0x000fe20000410000 */
[----:B-----5:R-:W-:-:S02]  /*0310*/  HADD2.F32 R10, -RZ, R2.H0_H0 ;  /* 0x20000002ff0a7230 */ /* 0x020fc40000004100 */
[----:B------:R-:W-:Y:S01]  /*0320*/  @P2 FMUL.FTZ R9, R5, UR7 ;  /* 0x0000000705092c20 */ /* 0x000fe20008410000 */
[----:B------:R-:W-:Y:S02]  /*0330*/  HADD2.F32 R2, -RZ, R2.H1_H1 ;  /* 0x30000002ff027230 */ /* 0x000fe40000004100 */
[----:B------:R-:W-:Y:S01]  /*0340*/  @P1 FMUL.FTZ R12, R16, UR7 ;  /* 0x00000007100c1c20 */ /* 0x000fe20008410000 */
[--C-:B------:R-:W-:Y:S01]  /*0350*/  HADD2.F32 R14, -RZ, R3.reuse.H0_H0 ;  /* 0x20000003ff0e7230 */ /* 0x100fe20000004100 */
[----:B------:R-:W-:Y:S01]  /*0360*/  FSETP.GTU.FTZ.AND P3, PT, R10, RZ, PT ;  /* 0x000000ff0a00720b */ /* 0x000fe20003f7c000 */
[----:B------:R-:W-:Y:S01]  /*0370*/  HADD2.F32 R18, -RZ, R3.H1_H1 ;  /* 0x30000003ff127230 */ /* 0x000fe20000004100 */
[----:B------:R-:W-:Y:S01]  /*0380*/  FSETP.GTU.FTZ.AND P4, PT, R2, RZ, PT ;  /* 0x000000ff0200720b */ /* 0x000fe20003f9c000 */
[--C-:B------:R-:W-:Y:S01]  /*0390*/  HADD2.F32 R19, -RZ, R6.reuse.H0_H0 ;  /* 0x20000006ff137230 */ /* 0x100fe20000004100 */
[----:B------:R-:W-:Y:S01]  /*03a0*/  FSETP.GTU.FTZ.AND P5, PT, R14, RZ, PT ;  /* 0x000000ff0e00720b */ /* 0x000fe20003fbc000 */
[----:B------:R-:W-:Y:S01]  /*03b0*/  HADD2.F32 R20, -RZ, R7.H0_H0 ;  /* 0x20000007ff147230 */ /* 0x000fe20000004100 */
[----:B------:R-:W-:Y:S01]  /*03c0*/  FSETP.GTU.FTZ.AND P6, PT, R18, RZ, PT ;  /* 0x000000ff1200720b */ /* 0x000fe20003fdc000 */
[----:B------:R-:W-:-:S02]  /*03d0*/  HADD2.F32 R6, -RZ, R6.H1_H1 ;  /* 0x30000006ff067230 */ /* 0x000fc40000004100 */
[----:B------:R-:W-:Y:S01]  /*03e0*/  FADD.FTZ R3, R10, UR6 ;  /* 0x000000060a037e21 */ /* 0x000fe20008010000 */
[----:B------:R-:W-:Y:S02]  /*03f0*/  HADD2.F32 R7, -RZ, R7.H1_H1 ;  /* 0x30000007ff077230 */ /* 0x000fe40000004100 */
        /* <DEDUP_REMOVED lines=25> */
.L_x_2167:
        /* <DEDUP_REMOVED lines=12> */
.L_x_2170:
[----:B------:R-:W-:Y:S02]  /*0650*/  ULDC UR6, c[0x0][0x21c] ;  /* 0x0000870000067ab9 */ /* 0x000fe40000000800 */
[----:B------:R-:W-:-:S07]  /*0660*/  FMUL.FTZ R10, R10, UR6 ;  /* 0x000000060a0a7c20 */ /* 0x000fce0008410000 */
.L_x_2171:
[----:B------:R-:W-:Y:S05]  /*0670*/  BSYNC B0 ;  /* 0x0000000000007941 */ /* 0x000fea0003800000 */
.L_x_2169:
        /* <DEDUP_REMOVED lines=15> */
.L_x_2173:
[----:B------:R-:W-:Y:S02]  /*0770*/  ULDC UR6, c[0x0][0x21c] ;  /* 0x0000870000067ab9 */ /* 0x000fe40000000800 */
[----:B------:R-:W-:-:S07]  /*0780*/  FMUL.FTZ R5, R12, UR6 ;  /* 0x000000060c057c20 */ /* 0x000fce0008410000 */
.L_x_2174:
[----:B------:R-:W-:Y:S05]  /*0790*/  BSYNC B0 ;  /* 0x0000000000007941 */ /* 0x000fea0003800000 */
.L_x_2172:
[----:B------:R-:W-:Y:S01]  /*07a0*/  HADD2.F32 R10, -RZ, R9.H0_H0 ;  /* 0x20000009ff0a7230 */ /* 0x000fe20000004100 */
[----:B------:R-:W-:Y:S01]  /*07b0*/  BSSY B0, `(.L_x_2175) ;  /* 0x0000010000007945 */ /* 0x000fe20003800000 */
[----:B------:R-:W-:Y:S01]  /*07c0*/  F2FP.F16.F32.PACK_AB R5, RZ, R5 ;  /* 0x00000005ff05723e */ /* 0x000fe200000000ff */
[----:B------:R-:W-:Y:S02]  /*07d0*/  HADD2.F32 R12, -RZ, R13.H0_H0 ;  /* 0x2000000dff0c7230 */ /* 0x000fe40000004100 */
        /* <DEDUP_REMOVED lines=11> */
.L_x_2176:
[----:B------:R-:W-:Y:S02]  /*0890*/  ULDC UR6, c[0x0][0x21c] ;  /* 0x0000870000067ab9 */ /* 0x000fe40000000800 */
[----:B------:R-:W-:-:S07]  /*08a0*/  FMUL.FTZ R12, R12, UR6 ;  /* 0x000000060c0c7c20 */ /* 0x000fce0008410000 */
.L_x_2177:
[----:B------:R-:W-:Y:S05]  /*08b0*/  BSYNC B0 ;  /* 0x0000000000007941 */ /* 0x000fea0003800000 */
.L_x_2175:
[----:B------:R-:W-:Y:S01]  /*08c0*/  HADD2.F32 R9, -RZ, R9.H1_H1 ;  /* 0x30000009ff097230 */ /* 0x000fe20000004100 */
[----:B------:R-:W-:Y:S01]  /*08d0*/  BSSY B0, `(.L_x_2178) ;  /* 0x0000010000007945 */ /* 0x000fe20003800000 */
[----:B------:R-:W-:Y:S01]  /*08e0*/  HADD2.F32 R13, -RZ, R13.H1_H1 ;  /* 0x3000000dff0d7230 */ /* 0x000fe20000004100 */
[----:B------:R-:W-:Y:S02]  /*08f0*/  F2FP.F16.F32.PACK_AB R12, RZ, R12 ;  /* 0x0000000cff0c723e */ /* 0x000fe400000000ff */
        /* <DEDUP_REMOVED lines=11> */
.L_x_2179:
[----:B------:R-:W-:Y:S02]  /*09b0*/  ULDC UR6, c[0x0][0x21c] ;  /* 0x0000870000067ab9 */ /* 0x000fe40000000800 */
[----:B------:R-:W-:-:S07]  /*09c0*/  FMUL.FTZ R13, R13, UR6 ;  /* 0x000000060d0d7c20 */ /* 0x000fce0008410000 */
.L_x_2180:
[----:B------:R-:W-:Y:S05]  /*09d0*/  BSYNC B0 ;  /* 0x0000000000007941 */ /* 0x000fea0003800000 */
.L_x_2178:
        /* <DEDUP_REMOVED lines=15> */
.L_x_2182:
[----:B------:R-:W-:Y:S02]  /*0ad0*/  ULDC UR6, c[0x0][0x21c] ;  /* 0x0000870000067ab9 */ /* 0x000fe40000000800 */
[----:B------:R-:W-:-:S07]  /*0ae0*/  FMUL.FTZ R9, R11, UR6 ;  /* 0x000000060b097c20 */ /* 0x000fce0008410000 */
.L_x_2183:
[----:B------:R-:W-:Y:S05]  /*0af0*/  BSYNC B0 ;  /* 0x0000000000007941 */ /* 0x000fea0003800000 */
.L_x_2181:
        /* <DEDUP_REMOVED lines=15> */
.L_x_2185:
[----:B------:R-:W-:Y:S02]  /*0bf0*/  ULDC UR6, c[0x0][0x21c] ;  /* 0x0000870000067ab9 */ /* 0x000fe40000000800 */
[----:B------:R-:W-:-:S07]  /*0c00*/  FMUL.FTZ R6, R10, UR6 ;  /* 0x000000060a067c20 */ /* 0x000fce0008410000 */
.L_x_2186:
[----:B------:R-:W-:Y:S05]  /*0c10*/  BSYNC B0 ;  /* 0x0000000000007941 */ /* 0x000fea0003800000 */
.L_x_2184:
        /* <DEDUP_REMOVED lines=15> */
.L_x_2188:
[----:B------:R-:W-:Y:S02]  /*0d10*/  ULDC UR6, c[0x0][0x21c] ;  /* 0x0000870000067ab9 */ /* 0x000fe40000000800 */
[----:B------:R-:W-:-:S07]  /*0d20*/  FMUL.FTZ R14, R14, UR6 ;  /* 0x000000060e0e7c20 */ /* 0x000fce0008410000 */
.L_x_2189:
[----:B------:R-:W-:Y:S05]  /*0d30*/  BSYNC B0 ;  /* 0x0000000000007941 */ /* 0x000fea0003800000 */
.L_x_2187:
        /* <DEDUP_REMOVED lines=15> */
.L_x_2191:
[----:B------:R-:W-:Y:S02]  /*0e30*/  ULDC UR6, c[0x0][0x21c] ;  /* 0x0000870000067ab9 */ /* 0x000fe40000000800 */
[----:B------:R-:W-:-:S07]  /*0e40*/  FMUL.FTZ R7, R7, UR6 ;  /* 0x0000000607077c20 */ /* 0x000fce0008410000 */
.L_x_2192:
[----:B------:R-:W-:Y:S05]  /*0e50*/  BSYNC B0 ;  /* 0x0000000000007941 */ /* 0x000fea0003800000 */
.L_x_2190:
[----:B------:R-:W-:-:S07]  /*0e60*/  F2FP.F16.F32.PACK_AB R7, RZ, R7 ;  /* 0x00000007ff07723e */ /* 0x000fce00000000ff */
.L_x_2168:
        /* <DEDUP_REMOVED lines=10> */
.L_x_2166:
        /* <DEDUP_REMOVED lines=108> */
.L_x_2196:
[----:B------:R-:W-:Y:S05]  /*15d0*/  BSYNC B1 ;  /* 0x0000000000017941 */ /* 0x000fea0003800000 */
.L_x_2195:
        /* <DEDUP_REMOVED lines=21> */
.L_x_2198:
[----:B------:R-:W-:Y:S05]  /*1730*/  BSYNC B1 ;  /* 0x0000000000017941 */ /* 0x000fea0003800000 */
.L_x_2197:
        /* <DEDUP_REMOVED lines=13> */
.L_x_2200:
[----:B------:R-:W-:Y:S05]  /*1810*/  BSYNC B1 ;  /* 0x0000000000017941 */ /* 0x000fea0003800000 */
.L_x_2199:
        /* <DEDUP_REMOVED lines=12> */
.L_x_2202:
[----:B------:R-:W-:Y:S05]  /*18e0*/  BSYNC B1 ;  /* 0x0000000000017941 */ /* 0x000fea0003800000 */
.L_x_2201:
        /* <DEDUP_REMOVED lines=12> */
.L_x_2204:
[----:B------:R-:W-:Y:S05]  /*19b0*/  BSYNC B1 ;  /* 0x0000000000017941 */ /* 0x000fea0003800000 */
.L_x_2203:
        /* <DEDUP_REMOVED lines=12> */
.L_x_2206:
[----:B------:R-:W-:Y:S05]  /*1a80*/  BSYNC B1 ;  /* 0x0000000000017941 */ /* 0x000fea0003800000 */
.L_x_2205:
        /* <DEDUP_REMOVED lines=12> */
.L_x_2208:
[----:B------:R-:W-:Y:S05]  /*1b50*/  BSYNC B1 ;  /* 0x0000000000017941 */ /* 0x000fea0003800000 */
.L_x_2207:
        /* <DEDUP_REMOVED lines=12> */
.L_x_2194:
        /* <DEDUP_REMOVED lines=16> */
.L_x_2213:
[----:B------:R-:W-:Y:S02]  /*1d20*/  ULDC UR6, c[0x0][0x21c] ;  /* 0x0000870000067ab9 */ /* 0x000fe40000000800 */
[----:B------:R-:W-:-:S07]  /*1d30*/  FMUL.FTZ R14, R14, UR6 ;  /* 0x000000060e0e7c20 */ /* 0x000fce0008410000 */
.L_x_2214:
[----:B------:R-:W-:Y:S05]  /*1d40*/  BSYNC B2 ;  /* 0x0000000000027941 */ /* 0x000fea0003800000 */
.L_x_2212:
[----:B------:R-:W-:-:S07]  /*1d50*/  F2FP.F16.F32.PACK_AB R14, RZ, R14 ;  /* 0x0000000eff0e723e */ /* 0x000fce00000000ff */
.L_x_2211:
[----:B------:R-:W-:Y:S05]  /*1d60*/  BSYNC B1 ;  /* 0x0000000000017941 */ /* 0x000fea0003800000 */
.L_x_2210:
        /* <DEDUP_REMOVED lines=18> */
.L_x_2218:
[----:B------:R-:W-:Y:S02]  /*1e90*/  ULDC UR6, c[0x0][0x21c] ;  /* 0x0000870000067ab9 */ /* 0x000fe40000000800 */
[----:B------:R-:W-:-:S07]  /*1ea0*/  FMUL.FTZ R9, R9, UR6 ;  /* 0x0000000609097c20 */ /* 0x000fce0008410000 */
.L_x_2219:
[----:B------:R-:W-:Y:S05]  /*1eb0*/  BSYNC B2 ;  /* 0x0000000000027941 */ /* 0x000fea0003800000 */
.L_x_2217:
[----:B------:R-:W-:-:S07]  /*1ec0*/  F2FP.F16.F32.PACK_AB R9, RZ, R9 ;  /* 0x00000009ff09723e */ /* 0x000fce00000000ff */
.L_x_2216:
[----:B------:R-:W-:Y:S05]  /*1ed0*/  BSYNC B1 ;  /* 0x0000000000017941 */ /* 0x000fea0003800000 */
.L_x_2215:
        /* <DEDUP_REMOVED lines=18> */
.L_x_2223:
[----:B------:R-:W-:Y:S02]  /*2000*/  ULDC UR6, c[0x0][0x21c] ;  /* 0x0000870000067ab9 */ /* 0x000fe40000000800 */
[----:B------:R-:W-:-:S07]  /*2010*/  FMUL.FTZ R7, R11, UR6 ;  /* 0x000000060b077c20 */ /* 0x000fce0008410000 */
.L_x_2224:
[----:B------:R-:W-:Y:S05]  /*2020*/  BSYNC B2 ;  /* 0x0000000000027941 */ /* 0x000fea0003800000 */
.L_x_2222:
[----:B------:R-:W-:-:S07]  /*2030*/  F2FP.F16.F32.PACK_AB R7, RZ, R7 ;  /* 0x00000007ff07723e */ /* 0x000fce00000000ff */
.L_x_2221:
[----:B------:R-:W-:Y:S05]  /*2040*/  BSYNC B1 ;  /* 0x0000000000017941 */ /* 0x000fea0003800000 */
.L_x_2220:
        /* <DEDUP_REMOVED lines=18> */
.L_x_2228:
[----:B------:R-:W-:Y:S02]  /*2170*/  ULDC UR6, c[0x0][0x21c] ;  /* 0x0000870000067ab9 */ /* 0x000fe40000000800 */
[----:B------:R-:W-:-:S07]  /*2180*/  FMUL.FTZ R10, R21, UR6 ;  /* 0x00000006150a7c20 */ /* 0x000fce0008410000 */
.L_x_2229:
[----:B------:R-:W-:Y:S05]  /*2190*/  BSYNC B2 ;  /* 0x0000000000027941 */ /* 0x000fea0003800000 */
.L_x_2227:
[----:B------:R-:W-:-:S07]  /*21a0*/  F2FP.F16.F32.PACK_AB R10, RZ, R10 ;  /* 0x0000000aff0a723e */ /* 0x000fce00000000ff */
.L_x_2226:
[----:B------:R-:W-:Y:S05]  /*21b0*/  BSYNC B1 ;  /* 0x0000000000017941 */ /* 0x000fea0003800000 */
.L_x_2225:
        /* <DEDUP_REMOVED lines=18> */
.L_x_2233:
[----:B------:R-:W-:Y:S02]  /*22e0*/  ULDC UR6, c[0x0][0x21c] ;  /* 0x0000870000067ab9 */ /* 0x000fe40000000800 */
[----:B------:R-:W-:-:S07]  /*22f0*/  FMUL.FTZ R0, R25, UR6 ;  /* 0x0000000619007c20 */ /* 0x000fce0008410000 */
.L_x_2234:
[----:B------:R-:W-:Y:S05]  /*2300*/  BSYNC B2 ;  /* 0x0000000000027941 */ /* 0x000fea0003800000 */
.L_x_2232:
[----:B------:R-:W-:-:S07]  /*2310*/  F2FP.F16.F32.PACK_AB R0, RZ, R0 ;  /* 0x00000000ff00723e */ /* 0x000fce00000000ff */
.L_x_2231:
[----:B------:R-:W-:Y:S05]  /*2320*/  BSYNC B1 ;  /* 0x0000000000017941 */ /* 0x000fea0003800000 */
.L_x_2230:
        /* <DEDUP_REMOVED lines=18> */
.L_x_2238:
[----:B------:R-:W-:Y:S02]  /*2450*/  ULDC UR6, c[0x0][0x21c] ;  /* 0x0000870000067ab9 */ /* 0x000fe40000000800 */
[----:B------:R-:W-:-:S07]  /*2460*/  FMUL.FTZ R2, R11, UR6 ;  /* 0x000000060b027c20 */ /* 0x000fce0008410000 */
.L_x_2239:
[----:B------:R-:W-:Y:S05]  /*2470*/  BSYNC B2 ;  /* 0x0000000000027941 */ /* 0x000fea0003800000 */
.L_x_2237:
[----:B------:R-:W-:-:S07]  /*2480*/  F2FP.F16.F32.PACK_AB R2, RZ, R2 ;  /* 0x00000002ff02723e */ /* 0x000fce00000000ff */
.L_x_2236:
[----:B------:R-:W-:Y:S05]  /*2490*/  BSYNC B1 ;  /* 0x0000000000017941 */ /* 0x000fea0003800000 */
.L_x_2235:
        /* <DEDUP_REMOVED lines=18> */
.L_x_2243:
[----:B------:R-:W-:Y:S02]  /*25c0*/  ULDC UR6, c[0x0][0x21c] ;  /* 0x0000870000067ab9 */ /* 0x000fe40000000800 */
[----:B------:R-:W-:-:S07]  /*25d0*/  FMUL.FTZ R3, R26, UR6 ;  /* 0x000000061a037c20 */ /* 0x000fce0008410000 */
.L_x_2244:
[----:B------:R-:W-:Y:S05]  /*25e0*/  BSYNC B2 ;  /* 0x0000000000027941 */ /* 0x000fea0003800000 */
.L_x_2242:
[----:B------:R-:W-:-:S07]  /*25f0*/  F2FP.F16.F32.PACK_AB R3, RZ, R3 ;  /* 0x00000003ff03723e */ /* 0x000fce00000000ff */
.L_x_2241:
[----:B------:R-:W-:Y:S05]  /*2600*/  BSYNC B1 ;  /* 0x0000000000017941 */ /* 0x000fea0003800000 */
.L_x_2240:
        /* <DEDUP_REMOVED lines=17> */
.L_x_2246:
[----:B------:R-:W-:Y:S02]  /*2720*/  ULDC UR6, c[0x0][0x21c] ;  /* 0x0000870000067ab9 */ /* 0x000fe40000000800 */
[----:B------:R-:W-:-:S07]  /*2730*/  FMUL.FTZ R11, R13, UR6 ;  /* 0x000000060d0b7c20 */ /* 0x000fce0008410000 */
.L_x_2247:
[----:B------:R-:W-:Y:S05]  /*2740*/  BSYNC B1 ;  /* 0x0000000000017941 */ /* 0x000fea0003800000 */
.L_x_2245:
[----:B------:R-:W-:-:S07]  /*2750*/  F2FP.F16.F32.PACK_AB R11, RZ, R11 ;  /* 0x0000000bff0b723e */ /* 0x000fce00000000ff */
.L_x_2209:
[----:B------:R-:W-:Y:S05]  /*2760*/  BSYNC B0 ;  /* 0x0000000000007941 */ /* 0x000fea0003800000 */
.L_x_2193:
        /* <DEDUP_REMOVED lines=22> */
.L_x_2250:
[----:B------:R-:W-:-:S13]  /*28d0*/  ISETP.GE.AND P0, PT, R6, R5, PT ;  /* 0x000000050600720c */ /* 0x000fda0003f06270 */
[----:B------:R-:W-:Y:S05]  /*28e0*/  @P0 BRA `(.L_x_2252) ;  /* 0x0000000000300947 */ /* 0x000fea0003800000 */
[----:B0-----:R-:W0:Y:S01]  /*28f0*/  LDC.64 R8, c[0x0][0x230] ;  /* 0x00008c00ff087b82 */ /* 0x001e220000000a00 */
[----:B------:R-:W-:Y:S02]  /*2900*/  IADD3 R7, R4, R6, RZ ;  /* 0x0000000604077210 */ /* 0x000fe40007ffe0ff */
[----:B------:R-:W-:-:S03]  /*2910*/  IADD3 R6, R6, 0x80, RZ ;  /* 0x0000008006067810 */ /* 0x000fc60007ffe0ff */
[----:B0-----:R-:W-:-:S05]  /*2920*/  IMAD.WIDE.U32 R8, R7, 0x2, R8 ;  /* 0x0000000207087825 */ /* 0x001fca00078e0008 */
[----:B------:R1:W-:Y:S02]  /*2930*/  STG.E.U16 desc[UR4][R8.64], R10 ;  /* 0x0000000a08007986 */ /* 0x0003e4000c101504 */
.L_x_2251:
[----:B------:R-:W-:-:S13]  /*2940*/  ISETP.GE.AND P0, PT, R6, R5, PT ;  /* 0x000000050600720c */ /* 0x000fda0003f06270 */
[----:B------:R-:W-:Y:S05]  /*2950*/  @P0 BRA `(.L_x_2253) ;  /* 0x0000000000340947 */ /* 0x000fea0003800000 */
[----:B01----:R-:W0:Y:S01]  /*2960*/  LDC.64 R8, c[0x0][0x230] ;  /* 0x00008c00ff087b82 */ /* 0x003e220000000a00 */
[----:B------:R-:W-:Y:S02]  /*2970*/  IADD3 R7, R4, R6, RZ ;  /* 0x0000000604077210 */ /* 0x000fe40007ffe0ff */
[----:B------:R-:W-:-:S03]  /*2980*/  IADD3 R6, R6, 0x80, RZ ;  /* 0x0000008006067810 */ /* 0x000fc60007ffe0ff */
[----:B0-----:R-:W-:-:S05]  /*2990*/  IMAD.WIDE.U32 R8, R7, 0x2, R8 ;  /* 0x0000000207087825 */ /* 0x001fca00078e0008 */
[----:B------:R1:W-:Y:S02]  /*29a0*/  STG.E.U16 desc[UR4][R8.64], R0 ;  /* 0x0000000008007986 */ /* 0x0003e4000c101504 */
.L_x_2252:
        /* <DEDUP_REMOVED lines=8> */
.L_x_2253:
[----:B------:R-:W-:Y:S05]  /*2a30*/  BSYNC B1 ;  /* 0x0000000000017941 */ /* 0x000fea0003800000 */
.L_x_2249:
[----:B------:R-:W-:-:S13]  /*2a40*/  ISETP.GE.AND P0, PT, R6, R5, PT ;  /* 0x000000050600720c */ /* 0x000fda0003f06270 */
[----:B012---:R-:W0:Y:S01]  /*2a50*/  @!P0 LDC.64 R8, c[0x0][0x230] ;  /* 0x00008c00ff088b82 */ /* 0x007e220000000a00 */
[----:B------:R-:W-:Y:S02]  /*2a60*/  @!P0 IADD3 R7, R4, R6, RZ ;  /* 0x0000000604078210 */ /* 0x000fe40007ffe0ff */
[----:B------:R-:W-:-:S03]  /*2a70*/  @!P0 IADD3 R6, R6, 0x80, RZ ;  /* 0x0000008006068810 */ /* 0x000fc60007ffe0ff */
[----:B0-----:R-:W-:-:S05]  /*2a80*/  @!P0 IMAD.WIDE.U32 R8, R7, 0x2, R8 ;  /* 0x0000000207088825 */ /* 0x001fca00078e0008 */
[----:B------:R2:W-:Y:S02]  /*2a90*/  @!P0 STG.E.U16 desc[UR4][R8.64], R3 ;  /* 0x0000000308008986 */ /* 0x0005e4000c101504 */
.L_x_2254:
[----:B------:R-:W-:Y:S05]  /*2aa0*/  BSYNC B0 ;  /* 0x0000000000007941 */ /* 0x000fea0003800000 */
.L_x_2248:
        /* <DEDUP_REMOVED lines=8> */
.L_x_2255:
        /* <DEDUP_REMOVED lines=13> */
.L_x_7837:


//--------------------- .text._ZN2at6native29vectorized_elementwise_kernelILi8EZZZNS0_60_GLOBAL__N__171e0b9f_22_ActivationEluKernel_cu_f5210f67_353819elu_backward_kernelERNS_18TensorIteratorBaseERKN3c106ScalarES8_S8_bENKUlvE_clEvENKUlvE1_clEvEUlNS5_4HalfESB_E_St5arrayIPcLm3EEEEviT0_T1_ --------------------------
	.section	.text._ZN2at6native29vectorized_elementwise_kernelILi8EZZZNS0_60_GLOBAL__N__171e0b9f_22_ActivationEluKernel_cu_f5210f67_353819elu_backward_kernelERNS_18TensorIteratorBaseERKN3c106ScalarES8_S8_bENKUlvE_clEvENKUlvE1_clEvEUlNS5_4HalfESB_E_St5arrayIPcLm3EEEEviT0_T1_,"ax",@progbits
	.align	128
        .global         _ZN2at6native29vectorized_elementwise_kernelILi8EZZZNS0_60_GLOBAL__N__171e0b9f_22_ActivationEluKernel_cu_f5210f67_353819elu_backward_kernelERNS_18TensorIteratorBaseERKN3c106ScalarES8_S8_bENKUlvE_clEvENKUlvE1_clEvEUlNS5_4HalfESB_E_St5arrayIPcLm3EEEEviT0_T1_
        .type           _ZN2at6native29vectorized_elementwise_kernelILi8EZZZNS0_60_GLOBAL__N__171e0b9f_22_ActivationEluKernel_cu_f5210f67_353819elu_backward_kernelERNS_18TensorIteratorBaseERKN3c106ScalarES8_S8_bENKUlvE_clEvENKUlvE1_clEvEUlNS5_4HalfESB_E_St5arrayIPcLm3EEEEviT0_T1_,@function
        .size           _ZN2at6native29vectorized_elementwise_kernelILi8EZZZNS0_60_GLOBAL__N__171e0b9f_22_ActivationEluKernel_cu_f5210f67_353819elu_backward_kernelERNS_18TensorIteratorBaseERKN3c106ScalarES8_S8_bENKUlvE_clEvENKUlvE1_clEvEUlNS5_4HalfESB_E_St5arrayIPcLm3EEEEviT0_T1_,(.L_x_7838 - _ZN2at6native29vectorized_elementwise_kernelILi8EZZZNS0_60_GLOBAL__N__171e0b9f_22_ActivationEluKernel_cu_f5210f67_353819elu_backward_kernelERNS_18TensorIteratorBaseERKN3c106ScalarES8_S8_bENKUlvE_clEvENKUlvE1_clEvEUlNS5_4HalfESB_E_St5arrayIPcLm3EEEEviT0_T1_)
        .other          _ZN2at6native29vectorized_elementwise_kernelILi8EZZZNS0_60_GLOBAL__N__171e0b9f_22_ActivationEluKernel_cu_f5210f67_353819elu_backward_kernelERNS_18TensorIteratorBaseERKN3c106ScalarES8_S8_bENKUlvE_clEvENKUlvE1_clEvEUlNS5_4HalfESB_E_St5arrayIPcLm3EEEEviT0_T1_,@"STO_CUDA_ENTRY STV_DEFAULT"
_ZN2at6native29vectorized_elementwise_kernelILi8EZZZNS0_60_GLOBAL__N__171e0b9f_22_ActivationEluKernel_cu_f5210f67_353819elu_backward_kernelERNS_18TensorIteratorBaseERKN3c106ScalarES8_S8_bENKUlvE_clEvENKUlvE1_clEvEUlNS5_4HalfESB_E_St5arrayIPcLm3EEEEviT0_T1_:
.text._ZN2at6native29vectorized_elementwise_kernelILi8EZZZNS0_60_GLOBAL__N__171e0b9f_22_ActivationEluKernel_cu_f5210f67_353819elu_backward_kernelERNS_18TensorIteratorBaseERKN3c106ScalarES8_S8_bENKUlvE_clEvENKUlvE1_clEvEUlNS5_4HalfESB_E_St5arrayIPcLm3EEEEviT0_T1_:
        /* <DEDUP_REMOVED lines=16> */
[----:B------:R-:W-:-:S05]  /*0100*/  IMAD.WIDE.U32 R6, R0, 0x10, R6 ;  /* 0x0000001000067825 */ /* 0x000fca00078e0006 */
[----:B------:R-:W3:Y:S01]  /*0110*/  LDG.E.128 R8, desc[UR4][R6.64] ;  /* 0x0000000406087981 */ /* 0x000ee2000c1e1d00 */
[----:B------:R-:W-:Y:S01]  /*0120*/  ISETP.NE.AND P0, PT, RZ, UR6, PT ;  /* 0x00000006ff007c0c */ /* 0x000fe2000bf05270 */
[----:B--2---:R-:W-:Y:S02]  /*0130*/  HADD2.F32 R2, -RZ, R12.H0_H0 ;  /* 0x2000000cff027230 */ /* 0x004fe40000004100 */
[----:B---3--:R-:W-:-:S10]  /*0140*/  HADD2.F32 R16, -RZ, R8.H0_H0 ;  /* 0x20000008ff107230 */ /* 0x008fd40000004100 */
[----:B------:R-:W-:Y:S05]  /*0150*/  @!P0 BRA `(.L_x_2257) ;  /* 0x0000000400048947 */ /* 0x000fea0003800000 */
[C---:B------:R-:W-:Y:S01]  /*0160*/  FSETP.GTU.FTZ.AND P3, PT, R16.reuse, RZ, PT ;  /* 0x000000ff1000720b */ /* 0x040fe20003f7c000 */
[----:B------:R-:W-:Y:S01]  /*0170*/  HADD2.F32 R7, -RZ, R9.H0_H0 ;  /* 0x20000009ff077230 */ /* 0x000fe20000004100 */
[----:B------:R-:W-:Y:S01]  /*0180*/  ULDC.64 UR6, c[0x0][0x218] ;  /* 0x0000860000067ab9 */ /* 0x000fe20000000a00 */
[----:B------:R-:W-:Y:S01]  /*0190*/  ULDC UR8, c[0x0][0x220] ;  /* 0x0000880000087ab9 */ /* 0x000fe20000000800 */
[----:B------:R-:W-:Y:S02]  /*01a0*/  HADD2.F32 R8, -RZ, R8.H1_H1 ;  /* 0x30000008ff087230 */ /* 0x000fe40000004100 */
[----:B------:R-:W-:Y:S01]  /*01b0*/  FADD.FTZ R6, R16, UR6 ;  /* 0x0000000610067e21 */ /* 0x000fe20008010000 */
[C---:B------:R-:W-:Y:S01]  /*01c0*/  FSETP.GTU.FTZ.AND P1, PT, R7.reuse, RZ, PT ;  /* 0x000000ff0700720b */ /* 0x040fe20003f3c000 */
[----:B------:R-:W-:Y:S01]  /*01d0*/  FADD.FTZ R21, R7, UR6 ;  /* 0x0000000607157e21 */ /* 0x000fe20008010000 */
[----:B------:R-:W-:Y:S02]  /*01e0*/  HADD2.F32 R3, -RZ, R10.H0_H0 ;  /* 0x2000000aff037230 */ /* 0x000fe40000004100 */
[----:B------:R-:W-:Y:S01]  /*01f0*/  FMUL.FTZ R7, R2, UR8 ;  /* 0x0000000802077c20 */ /* 0x000fe20008410000 */
[----:B------:R-:W-:Y:S01]  /*0200*/  HADD2.F32 R5, -RZ, R11.H0_H0 ;  /* 0x2000000bff057230 */ /* 0x000fe20000004100 */
[----:B------:R-:W-:Y:S01]  /*0210*/  FSETP.GTU.FTZ.AND P2, PT, R8, RZ, PT ;  /* 0x000000ff0800720b */ /* 0x000fe20003f5c000 */
[----:B------:R-:W-:-:S02]  /*0220*/  HADD2.F32 R20, -RZ, R9.H1_H1 ;  /* 0x30000009ff147230 */ /* 0x000fc40000004100 */
[----:B------:R-:W-:Y:S01]  /*0230*/  FMUL.FTZ R6, R6, R7 ;  /* 0x0000000706067220 */ /* 0x000fe20000410000 */
[----:B------:R-:W-:Y:S02]  /*0240*/  HADD2.F32 R10, -RZ, R10.H1_H1 ;  /* 0x3000000aff0a7230 */ /* 0x000fe40000004100 */
[----:B------:R-:W-:Y:S01]  /*0250*/  @P3 FMUL.FTZ R6, R2, UR7 ;  /* 0x0000000702063c20 */ /* 0x000fe20008410000 */
[----:B------:R-:W-:Y:S02]  /*0260*/  HADD2.F32 R11, -RZ, R11.H1_H1 ;  /* 0x3000000bff0b7230 */ /* 0x000fe40000004100 */
[----:B------:R-:W-:Y:S01]  /*0270*/  FADD.FTZ R9, R8, UR6 ;  /* 0x0000000608097e21 */ /* 0x000fe20008010000 */
[----:B------:R-:W-:Y:S01]  /*0280*/  HADD2.F32 R12, -RZ, R12.H1_H1 ;  /* 0x3000000cff0c7230 */ /* 0x000fe20000004100 */
[----:B------:R-:W-:Y:S01]  /*0290*/  FSETP.GTU.FTZ.AND P0, PT, R20, RZ, PT ;  /* 0x000000ff1400720b */ /* 0x000fe20003f1c000 */
[--C-:B------:R-:W-:Y:S01]  /*02a0*/  HADD2.F32 R17, -RZ, R13.reuse.H0_H0 ;  /* 0x2000000dff117230 */ /* 0x100fe20000004100 */
[----:B------:R-:W-:Y:S01]  /*02b0*/  FSETP.GTU.FTZ.AND P3, PT, R3, RZ, PT ;  /* 0x000000ff0300720b */ /* 0x000fe20003f7c000 */
[----:B------:R-:W-:Y:S01]  /*02c0*/  HADD2.F32 R13, -RZ, R13.H1_H1 ;  /* 0x3000000dff0d7230 */ /* 0x000fe20000004100 */
[----:B------:R-:W-:Y:S01]  /*02d0*/  FSETP.GTU.FTZ.AND P4, PT, R10, RZ, PT ;  /* 0x000000ff0a00720b */ /* 0x000fe20003f9c000 */
[----:B------:R-:W-:Y:S01]  /*02e0*/  FADD.FTZ R23, R20, UR6 ;  /* 0x0000000614177e21 */ /* 0x000fe20008010000 */
[----:B------:R-:W-:Y:S01]  /*02f0*/  FSETP.GTU.FTZ.AND P5, PT, R5, RZ, PT ;  /* 0x000000ff0500720b */ /* 0x000fe20003fbc000 */
[----:B------:R-:W-:Y:S01]  /*0300*/  FMUL.FTZ R8, R12, UR8 ;  /* 0x000000080c087c20 */ /* 0x000fe20008410000 */
[----:B------:R-:W-:Y:S01]  /*0310*/  FSETP.GTU.FTZ.AND P6, PT, R11, RZ, PT ;  /* 0x000000ff0b00720b */ /* 0x000fe20003fdc000 */
[----:B------:R-:W-:-:S02]  /*0320*/  HADD2.F32 R18, -RZ, R14.H0_H0 ;  /* 0x2000000eff127230 */ /* 0x000fc40000004100 */
[----:B------:R-:W-:Y:S01]  /*0330*/  FMUL.FTZ R20, R13, UR8 ;  /* 0x000000080d147c20 */ /* 0x000fe20008410000 */
[--C-:B------:R-:W-:Y:S02]  /*0340*/  HADD2.F32 R19, -RZ, R15.reuse.H0_H0 ;  /* 0x2000000fff137230 */ /* 0x100fe40000004100 */
[----:B------:R-:W-:Y:S01]  /*0350*/  FMUL.FTZ R16, R17, UR8 ;  /* 0x0000000811107c20 */ /* 0x000fe20008410000 */
[----:B------:R-:W-:Y:S02]  /*0360*/  HADD2.F32 R14, -RZ, R14.H1_H1 ;  /* 0x3000000eff0e7230 */ /* 0x000fe40000004100 */
[----:B------:R-:W-:Y:S01]  /*0370*/  FMUL.FTZ R7, R8, R9 ;  /* 0x0000000908077220 */ /* 0x000fe20000410000 */
[----:B------:R-:W-:Y:S02]  /*0380*/  HADD2.F32 R15, -RZ, R15.H1_H1 ;  /* 0x3000000fff0f7230 */ /* 0x000fe40000004100 */
[----:B------:R-:W-:Y:S01]  /*0390*/  FMUL.FTZ R9, R20, R23 ;  /* 0x0000001714097220 */ /* 0x000fe20000410000 */
[----:B------:R-:W-:Y:S01]  /*03a0*/  FMUL.FTZ R8, R16, R21 ;  /* 0x0000001510087220 */ /* 0x000fe20000410000 */
[----:B------:R-:W-:Y:S01]  /*03b0*/  FADD.FTZ R20, R5, UR6 ;  /* 0x0000000605147e21 */ /* 0x000fe20008010000 */
        /* <DEDUP_REMOVED lines=27> */
.L_x_2257:
        /* <DEDUP_REMOVED lines=12> */
.L_x_2260:
[----:B------:R-:W-:Y:S02]  /*0630*/  ULDC UR6, c[0x0][0x21c] ;  /* 0x0000870000067ab9 */ /* 0x000fe40000000800 */
[----:B------:R-:W-:-:S07]  /*0640*/  FMUL.FTZ R2, R2, UR6 ;  /* 0x0000000602027c20 */ /* 0x000fce0008410000 */
.L_x_2261:
[----:B------:R-:W-:Y:S05]  /*0650*/  BSYNC B0 ;  /* 0x0000000000007941 */ /* 0x000fea0003800000 */
.L_x_2259:
        /* <DEDUP_REMOVED lines=15> */
.L_x_2263:
[----:B------:R-:W-:Y:S02]  /*0750*/  ULDC UR6, c[0x0][0x21c] ;  /* 0x0000870000067ab9 */ /* 0x000fe40000000800 */
[----:B------:R-:W-:-:S07]  /*0760*/  FMUL.FTZ R3, R12, UR6 ;  /* 0x000000060c037c20 */ /* 0x000fce0008410000 */
.L_x_2264:
[----:B------:R-:W-:Y:S05]  /*0770*/  BSYNC B0 ;  /* 0x0000000000007941 */ /* 0x000fea0003800000 */
.L_x_2262:
        /* <DEDUP_REMOVED lines=15> */
.L_x_2266:
[----:B------:R-:W-:Y:S02]  /*0870*/  ULDC UR6, c[0x0][0x21c] ;  /* 0x0000870000067ab9 */ /* 0x000fe40000000800 */
[----:B------:R-:W-:-:S07]  /*0880*/  FMUL.FTZ R5, R7, UR6 ;  /* 0x0000000607057c20 */ /* 0x000fce0008410000 */
.L_x_2267:
[----:B------:R-:W-:Y:S05]  /*0890*/  BSYNC B0 ;  /* 0x0000000000007941 */ /* 0x000fea0003800000 */
.L_x_2265:
        /* <DEDUP_REMOVED lines=15> */
.L_x_2269:
[----:B------:R-:W-:Y:S02]  /*0990*/  ULDC UR6, c[0x0][0x21c] ;  /* 0x0000870000067ab9 */ /* 0x000fe40000000800 */
[----:B------:R-:W-:-:S07]  /*09a0*/  FMUL.FTZ R9, R9, UR6 ;  /* 0x0000000609097c20 */ /* 0x000fce0008410000 */
.L_x_2270:
[----:B------:R-:W-:Y:S05]  /*09b0*/  BSYNC B0 ;  /* 0x0000000000007941 */ /* 0x000fea0003800000 */
.L_x_2268:
        /* <DEDUP_REMOVED lines=15> */
.L_x_2272:
[----:B------:R-:W-:Y:S02]  /*0ab0*/  ULDC UR6, c[0x0][0x21c] ;  /* 0x0000870000067ab9 */ /* 0x000fe40000000800 */
[----:B------:R-:W-:-:S07]  /*0ac0*/  FMUL.FTZ R6, R8, UR6 ;  /* 0x0000000608067c20 */ /* 0x000fce0008410000 */
.L_x_2273:
[----:B------:R-:W-:Y:S05]  /*0ad0*/  BSYNC B0 ;  /* 0x0000000000007941 */ /* 0x000fea0003800000 */
.L_x_2271:
        /* <DEDUP_REMOVED lines=15> */
.L_x_2275:
[----:B------:R-:W-:Y:S02]  /*0bd0*/  ULDC UR6, c[0x0][0x21c] ;  /* 0x0000870000067ab9 */ /* 0x000fe40000000800 */
[----:B------:R-:W-:-:S07]  /*0be0*/  FMUL.FTZ R8, R8, UR6 ;  /* 0x0000000608087c20 */ /* 0x000fce0008410000 */
.L_x_2276:
[----:B------:R-:W-:Y:S05]  /*0bf0*/  BSYNC B0 ;  /* 0x0000000000007941 */ /* 0x000fea0003800000 */
.L_x_2274:
        /* <DEDUP_REMOVED lines=15> */
.L_x_2278:
[----:B------:R-:W-:Y:S02]  /*0cf0*/  ULDC UR6, c[0x0][0x21c] ;  /* 0x0000870000067ab9 */ /* 0x000fe40000000800 */
[----:B------:R-:W-:-:S07]  /*0d00*/  FMUL.FTZ R7, R12, UR6 ;  /* 0x000000060c077c20 */ /* 0x000fce0008410000 */
.L_x_2279:
[----:B------:R-:W-:Y:S05]  /*0d10*/  BSYNC B0 ;  /* 0x0000000000007941 */ /* 0x000fea0003800000 */
.L_x_2277:
        /* <DEDUP_REMOVED lines=15> */
.L_x_2281:
[----:B------:R-:W-:Y:S02]  /*0e10*/  ULDC UR6, c[0x0][0x21c] ;  /* 0x0000870000067ab9 */ /* 0x000fe40000000800 */
[----:B------:R-:W-:-:S07]  /*0e20*/  FMUL.FTZ R21, R15, UR6 ;  /* 0x000000060f157c20 */ /* 0x000fce0008410000 */
.L_x_2282:
[----:B------:R-:W-:Y:S05]  /*0e30*/  BSYNC B0 ;  /* 0x0000000000007941 */ /* 0x000fea0003800000 */
.L_x_2280:
[----:B------:R-:W-:-:S07]  /*0e40*/  F2FP.F16.F32.PACK_AB R21, RZ, R21 ;  /* 0x00000015ff15723e */ /* 0x000fce00000000ff */
.L_x_2258:
        /* <DEDUP_REMOVED lines=9> */
.L_x_2256:
        /* <DEDUP_REMOVED lines=108> */
.L_x_2286:
[----:B------:R-:W-:Y:S05]  /*15a0*/  BSYNC B1 ;  /* 0x0000000000017941 */ /* 0x000fea0003800000 */
.L_x_2285:
        /* <DEDUP_REMOVED lines=21> */
.L_x_2288:
[----:B------:R-:W-:Y:S05]  /*1700*/  BSYNC B1 ;  /* 0x0000000000017941 */ /* 0x000fea0003800000 */
.L_x_2287:
        /* <DEDUP_REMOVED lines=13> */
.L_x_2290:
[----:B------:R-:W-:Y:S05]  /*17e0*/  BSYNC B1 ;  /* 0x0000000000017941 */ /* 0x000fea0003800000 */
.L_x_2289:
        /* <DEDUP_REMOVED lines=12> */
.L_x_2292:
[----:B------:R-:W-:Y:S05]  /*18b0*/  BSYNC B1 ;  /* 0x0000000000017941 */ /* 0x000fea0003800000 */
.L_x_2291:
        /* <DEDUP_REMOVED lines=12> */
.L_x_2294:
[----:B------:R-:W-:Y:S05]  /*1980*/  BSYNC B1 ;  /* 0x0000000000017941 */ /* 0x000fea0003800000 */
.L_x_2293:
        /* <DEDUP_REMOVED lines=12> */
.L_x_2296:
[----:B------:R-:W-:Y:S05]  /*1a50*/  BSYNC B1 ;  /* 0x0000000000017941 */ /* 0x000fea0003800000 */
.L_x_2295:
        /* <DEDUP_REMOVED lines=12> */
.L_x_2298:
[----:B------:R-:W-:Y:S05]  /*1b20*/  BSYNC B1 ;  /* 0x0000000000017941 */ /* 0x000fea0003800000 */
.L_x_2297:
        /* <DEDUP_REMOVED lines=12> */
.L_x_2284:
        /* <DEDUP_REMOVED lines=16> */
.L_x_2303:
[----:B------:R-:W-:Y:S02]  /*1cf0*/  ULDC UR6, c[0x0][0x21c] ;  /* 0x0000870000067ab9 */ /* 0x000fe40000000800 */
[----:B------:R-:W-:-:S07]  /*1d00*/  FMUL.FTZ R14, R14, UR6 ;  /* 0x000000060e0e7c20 */ /* 0x000fce0008410000 */
.L_x_2304:
[----:B------:R-:W-:Y:S05]  /*1d10*/  BSYNC B2 ;  /* 0x0000000000027941 */ /* 0x000fea0003800000 */
.L_x_2302:
[----:B------:R-:W-:-:S07]  /*1d20*/  F2FP.F16.F32.PACK_AB R14, RZ, R14 ;  /* 0x0000000eff0e723e */ /* 0x000fce00000000ff */
.L_x_2301:
[----:B------:R-:W-:Y:S05]  /*1d30*/  BSYNC B1 ;  /* 0x0000000000017941 */ /* 0x000fea0003800000 */
.L_x_2300:
        /* <DEDUP_REMOVED lines=18> */
.L_x_2308:
[----:B------:R-:W-:Y:S02]  /*1e60*/  ULDC UR6, c[0x0][0x21c] ;  /* 0x0000870000067ab9 */ /* 0x000fe40000000800 */
[----:B------:R-:W-:-:S07]  /*1e70*/  FMUL.FTZ R9, R9, UR6 ;  /* 0x0000000609097c20 */ /* 0x000fce0008410000 */
.L_x_2309:
[----:B------:R-:W-:Y:S05]  /*1e80*/  BSYNC B2 ;  /* 0x0000000000027941 */ /* 0x000fea0003800000 */
.L_x_2307:
[----:B------:R-:W-:-:S07]  /*1e90*/  F2FP.F16.F32.PACK_AB R9, RZ, R9 ;  /* 0x00000009ff09723e */ /* 0x000fce00000000ff */
.L_x_2306:
[----:B------:R-:W-:Y:S05]  /*1ea0*/  BSYNC B1 ;  /* 0x0000000000017941 */ /* 0x000fea0003800000 */
.L_x_2305:
        /* <DEDUP_REMOVED lines=18> */
.L_x_2313:
[----:B------:R-:W-:Y:S02]  /*1fd0*/  ULDC UR6, c[0x0][0x21c] ;  /* 0x0000870000067ab9 */ /* 0x000fe40000000800 */
[----:B------:R-:W-:-:S07]  /*1fe0*/  FMUL.FTZ R7, R11, UR6 ;  /* 0x000000060b077c20 */ /* 0x000fce0008410000 */
.L_x_2314:
[----:B------:R-:W-:Y:S05]  /*1ff0*/  BSYNC B2 ;  /* 0x0000000000027941 */ /* 0x000fea0003800000 */
.L_x_2312:
[----:B------:R-:W-:-:S07]  /*2000*/  F2FP.F16.F32.PACK_AB R7, RZ, R7 ;  /* 0x00000007ff07723e */ /* 0x000fce00000000ff */
.L_x_2311:
[----:B------:R-:W-:Y:S05]  /*2010*/  BSYNC B1 ;  /* 0x0000000000017941 */ /* 0x000fea0003800000 */
.L_x_2310:
        /* <DEDUP_REMOVED lines=18> */
.L_x_2318:
[----:B------:R-:W-:Y:S02]  /*2140*/  ULDC UR6, c[0x0][0x21c] ;  /* 0x0000870000067ab9 */ /* 0x000fe40000000800 */
[----:B------:R-:W-:-:S07]  /*2150*/  FMUL.FTZ R10, R21, UR6 ;  /* 0x00000006150a7c20 */ /* 0x000fce0008410000 */
.L_x_2319:
[----:B------:R-:W-:Y:S05]  /*2160*/  BSYNC B2 ;  /* 0x0000000000027941 */ /* 0x000fea0003800000 */
.L_x_2317:
[----:B------:R-:W-:-:S07]  /*2170*/  F2FP.F16.F32.PACK_AB R10, RZ, R10 ;  /* 0x0000000aff0a723e */ /* 0x000fce00000000ff */
.L_x_2316:
[----:B------:R-:W-:Y:S05]  /*2180*/  BSYNC B1 ;  /* 0x0000000000017941 */ /* 0x000fea0003800000 */
.L_x_2315:
        /* <DEDUP_REMOVED lines=18> */
.L_x_2323:
[----:B------:R-:W-:Y:S02]  /*22b0*/  ULDC UR6, c[0x0][0x21c] ;  /* 0x0000870000067ab9 */ /* 0x000fe40000000800 */
[----:B------:R-:W-:-:S07]  /*22c0*/  FMUL.FTZ R0, R25, UR6 ;  /* 0x0000000619007c20 */ /* 0x000fce0008410000 */
.L_x_2324:
[----:B------:R-:W-:Y:S05]  /*22d0*/  BSYNC B2 ;  /* 0x0000000000027941 */ /* 0x000fea0003800000 */
.L_x_2322:
[----:B------:R-:W-:-:S07]  /*22e0*/  F2FP.F16.F32.PACK_AB R0, RZ, R0 ;  /* 0x00000000ff00723e */ /* 0x000fce00000000ff */
.L_x_2321:
[----:B------:R-:W-:Y:S05]  /*22f0*/  BSYNC B1 ;  /* 0x0000000000017941 */ /* 0x000fea0003800000 */
.L_x_2320:
        /* <DEDUP_REMOVED lines=18> */
.L_x_2328:
[----:B------:R-:W-:Y:S02]  /*2420*/  ULDC UR6, c[0x0][0x21c] ;  /* 0x0000870000067ab9 */ /* 0x000fe40000000800 */
[----:B------:R-:W-:-:S07]  /*2430*/  FMUL.FTZ R2, R11, UR6 ;  /* 0x000000060b027c20 */ /* 0x000fce0008410000 */
.L_x_2329:
[----:B------:R-:W-:Y:S05]  /*2440*/  BSYNC B2 ;  /* 0x0000000000027941 */ /* 0x000fea0003800000 */
.L_x_2327:
[----:B------:R-:W-:-:S07]  /*2450*/  F2FP.F16.F32.PACK_AB R2, RZ, R2 ;  /* 0x00000002ff02723e */ /* 0x000fce00000000ff */
.L_x_2326:
[----:B------:R-:W-:Y:S05]  /*2460*/  BSYNC B1 ;  /* 0x0000000000017941 */ /* 0x000fea0003800000 */
.L_x_2325:
        /* <DEDUP_REMOVED lines=18> */
.L_x_2333:
[----:B------:R-:W-:Y:S02]  /*2590*/  ULDC UR6, c[0x0][0x21c] ;  /* 0x0000870000067ab9 */ /* 0x000fe40000000800 */
[----:B------:R-:W-:-:S07]  /*25a0*/  FMUL.FTZ R3, R26, UR6 ;  /* 0x000000061a037c20 */ /* 0x000fce0008410000 */
.L_x_2334:
[----:B------:R-:W-:Y:S05]  /*25b0*/  BSYNC B2 ;  /* 0x0000000000027941 */ /* 0x000fea0003800000 */
.L_x_2332:
[----:B------:R-:W-:-:S07]  /*25c0*/  F2FP.F16.F32.PACK_AB R3, RZ, R3 ;  /* 0x00000003ff03723e */ /* 0x000fce00000000ff */
.L_x_2331:
[----:B------:R-:W-:Y:S05]  /*25d0*/  BSYNC B1 ;  /* 0x0000000000017941 */ /* 0x000fea0003800000 */
.L_x_2330:
        /* <DEDUP_REMOVED lines=17> */
.L_x_2336:
[----:B------:R-:W-:Y:S02]  /*26f0*/  ULDC UR6, c[0x0][0x21c] ;  /* 0x0000870000067ab9 */ /* 0x000fe40000000800 */
[----:B------:R-:W-:-:S07]  /*2700*/  FMUL.FTZ R11, R13, UR6 ;  /* 0x000000060d0b7c20 */ /* 0x000fce0008410000 */
.L_x_2337:
[----:B------:R-:W-:Y:S05]  /*2710*/  BSYNC B1 ;  /* 0x0000000000017941 */ /* 0x000fea0003800000 */
.L_x_2335:
[----:B------:R-:W-:-:S07]  /*2720*/  F2FP.F16.F32.PACK_AB R11, RZ, R11 ;  /* 0x0000000bff0b723e */ /* 0x000fce00000000ff */
.L_x_2299:
[----:B------:R-:W-:Y:S05]  /*2730*/  BSYNC B0 ;  /* 0x0000000000007941 */ /* 0x000fea0003800000 */
.L_x_2283:
        /* <DEDUP_REMOVED lines=22> */
.L_x_2340:
[----:B------:R-:W-:-:S13]  /*28a0*/  ISETP.GE.AND P0, PT, R6, R5, PT ;  /* 0x000000050600720c */ /* 0x000fda0003f06270 */
[----:B------:R-:W-:Y:S05]  /*28b0*/  @P0 BRA `(.L_x_2342) ;  /* 0x0000000000300947 */ /* 0x000fea0003800000 */
[----:B0-----:R-:W0:Y:S01]  /*28c0*/  LDC.64 R8, c[0x0][0x230] ;  /* 0x00008c00ff087b82 */ /* 0x001e220000000a00 */
[----:B------:R-:W-:Y:S02]  /*28d0*/  IADD3 R7, R4, R6, RZ ;  /* 0x0000000604077210 */ /* 0x000fe40007ffe0ff */
[----:B------:R-:W-:-:S03]  /*28e0*/  IADD3 R6, R6, 0x80, RZ ;  /* 0x0000008006067810 */ /* 0x000fc60007ffe0ff */
[----:B0-----:R-:W-:-:S05]  /*28f0*/  IMAD.WIDE.U32 R8, R7, 0x2, R8 ;  /* 0x0000000207087825 */ /* 0x001fca00078e0008 */
[----:B------:R1:W-:Y:S02]  /*2900*/  STG.E.U16 desc[UR4][R8.64], R10 ;  /* 0x0000000a08007986 */ /* 0x0003e4000c101504 */
.L_x_2341:
[----:B------:R-:W-:-:S13]  /*2910*/  ISETP.GE.AND P0, PT, R6, R5, PT ;  /* 0x000000050600720c */ /* 0x000fda0003f06270 */
[----:B------:R-:W-:Y:S05]  /*2920*/  @P0 BRA `(.L_x_2343) ;  /* 0x0000000000340947 */ /* 0x000fea0003800000 */
[----:B01----:R-:W0:Y:S01]  /*2930*/  LDC.64 R8, c[0x0][0x230] ;  /* 0x00008c00ff087b82 */ /* 0x003e220000000a00 */
[----:B------:R-:W-:Y:S02]  /*2940*/  IADD3 R7, R4, R6, RZ ;  /* 0x0000000604077210 */ /* 0x000fe40007ffe0ff */
[----:B------:R-:W-:-:S03]  /*2950*/  IADD3 R6, R6, 0x80, RZ ;  /* 0x0000008006067810 */ /* 0x000fc60007ffe0ff */
[----:B0-----:R-:W-:-:S05]  /*2960*/  IMAD.WIDE.U32 R8, R7, 0x2, R8 ;  /* 0x0000000207087825 */ /* 0x001fca00078e0008 */
[----:B------:R1:W-:Y:S02]  /*2970*/  STG.E.U16 desc[UR4][R8.64], R0 ;  /* 0x0000000008007986 */ /* 0x0003e4000c101504 */
.L_x_2342:
        /* <DEDUP_REMOVED lines=8> */
.L_x_2343:
[----:B------:R-:W-:Y:S05]  /*2a00*/  BSYNC B1 ;  /* 0x0000000000017941 */ /* 0x000fea0003800000 */
.L_x_2339:
[----:B------:R-:W-:-:S13]  /*2a10*/  ISETP.GE.AND P0, PT, R6, R5, PT ;  /* 0x000000050600720c */ /* 0x000fda0003f06270 */
[----:B012---:R-:W0:Y:S01]  /*2a20*/  @!P0 LDC.64 R8, c[0x0][0x230] ;  /* 0x00008c00ff088b82 */ /* 0x007e220000000a00 */
[----:B------:R-:W-:Y:S02]  /*2a30*/  @!P0 IADD3 R7, R4, R6, RZ ;  /* 0x0000000604078210 */ /* 0x000fe40007ffe0ff */
[----:B------:R-:W-:-:S03]  /*2a40*/  @!P0 IADD3 R6, R6, 0x80, RZ ;  /* 0x0000008006068810 */ /* 0x000fc60007ffe0ff */
[----:B0-----:R-:W-:-:S05]  /*2a50*/  @!P0 IMAD.WIDE.U32 R8, R7, 0x2, R8 ;  /* 0x0000000207088825 */ /* 0x001fca00078e0008 */
[----:B------:R2:W-:Y:S02]  /*2a60*/  @!P0 STG.E.U16 desc[UR4][R8.64], R3 ;  /* 0x0000000308008986 */ /* 0x0005e4000c101504 */
.L_x_2344:
[----:B------:R-:W-:Y:S05]  /*2a70*/  BSYNC B0 ;  /* 0x0000000000007941 */ /* 0x000fea0003800000 */
.L_x_2338:
        /* <DEDUP_REMOVED lines=8> */
.L_x_2345:
        /* <DEDUP_REMOVED lines=16> */
.L_x_7838:


//--------------------- .text._ZN2at6native18elementwise_kernelILi128ELi4EZNS0_15gpu_kernel_implIZZZNS0_60_GLOBAL__N__171e0b9f_22_ActivationEluKernel_cu_f5210f67_353819elu_backward_kernelERNS_18TensorIteratorBaseERKN3c106ScalarES9_S9_bENKUlvE_clEvENKUlvE0_clEvEUlffE_EEvS5_RKT_EUliE_EEviT1_ --------------------------
	.section	.text._ZN2at6native18elementwise_kernelILi128ELi4EZNS0_15gpu_kernel_implIZZZNS0_60_GLOBAL__N__171e0b9f_22_ActivationEluKernel_cu_f5210f67_353819elu_backward_kernelERNS_18TensorIteratorBaseERKN3c106ScalarES9_S9_bENKUlvE_clEvENKUlvE0_clEvEUlffE_EEvS5_RKT_EUliE_EEviT1_,"ax",@progbits
	.align	128
        .global         _ZN2at6native18elementwise_kernelILi128ELi4EZNS0_15gpu_kernel_implIZZZNS0_60_GLOBAL__N__171e0b9f_22_ActivationEluKernel_cu_f5210f67_353819elu_backward_kernelERNS_18TensorIteratorBaseERKN3c106ScalarES9_S9_bENKUlvE_clEvENKUlvE0_clEvEUlffE_EEvS5_RKT_EUliE_EEviT1_
        .type           _ZN2at6native18elementwise_kernelILi128ELi4EZNS0_15gpu_kernel_implIZZZNS0_60_GLOBAL__N__171e0b9f_22_ActivationEluKernel_cu_f5210f67_353819elu_backward_kernelERNS_18TensorIteratorBaseERKN3c106ScalarES9_S9_bENKUlvE_clEvENKUlvE0_clEvEUlffE_EEvS5_RKT_EUliE_EEviT1_,@function
        .size           _ZN2at6native18elementwise_kernelILi128ELi4EZNS0_15gpu_kernel_implIZZZNS0_60_GLOBAL__N__171e0b9f_22_ActivationEluKernel_cu_f5210f67_353819elu_backward_kernelERNS_18TensorIteratorBaseERKN3c106ScalarES9_S9_bENKUlvE_clEvENKUlvE0_clEvEUlffE_EEvS5_RKT_EUliE_EEviT1_,(.L_x_7839 - _ZN2at6native18elementwise_kernelILi128ELi4EZNS0_15gpu_kernel_implIZZZNS0_60_GLOBAL__N__171e0b9f_22_ActivationEluKernel_cu_f5210f67_353819elu_backward_kernelERNS_18TensorIteratorBaseERKN3c106ScalarES9_S9_bENKUlvE_clEvENKUlvE0_clEvEUlffE_EEvS5_RKT_EUliE_EEviT1_)
        .other          _ZN2at6native18elementwise_kernelILi128ELi4EZNS0_15gpu_kernel_implIZZZNS0_60_GLOBAL__N__171e0b9f_22_ActivationEluKernel_cu_f5210f67_353819elu_backward_kernelERNS_18TensorIteratorBaseERKN3c106ScalarES9_S9_bENKUlvE_clEvENKUlvE0_clEvEUlffE_EEvS5_RKT_EUliE_EEviT1_,@"STO_CUDA_ENTRY STV_DEFAULT"
_ZN2at6native18elementwise_kernelILi128ELi4EZNS0_15gpu_kernel_implIZZZNS0_60_GLOBAL__N__171e0b9f_22_ActivationEluKernel_cu_f5210f67_353819elu_backward_kernelERNS_18TensorIteratorBaseERKN3c106ScalarES9_S9_bENKUlvE_clEvENKUlvE0_clEvEUlffE_EEvS5_RKT_EUliE_EEviT1_:
.text._ZN2at6native18elementwise_kernelILi128ELi4EZNS0_15gpu_kernel_implIZZZNS0_60_GLOBAL__N__171e0b9f_22_ActivationEluKernel_cu_f5210f67_353819elu_backward_kernelERNS_18TensorIteratorBaseERKN3c106ScalarES9_S9_bENKUlvE_clEvENKUlvE0_clEvEUlffE_EEvS5_RKT_EUliE_EEviT1_:
        /* <DEDUP_REMOVED lines=365> */
.L_x_2348:
[----:B------:R-:W0:Y:S01]  /*16d0*/  LDC.U8 R5, c[0x0][0x4a9] ;  /* 0x00012a40ff057b82 */ /* 0x000e220000000000 */
[----:B------:R-:W-:Y:S01]  /*16e0*/  ULDC.64 UR4, c[0x0][0x478] ;  /* 0x00011e0000047ab9 */ /* 0x000fe20000000a00 */
[----:B------:R-:W-:Y:S01]  /*16f0*/  ULDC.64 UR6, c[0x0][0x480] ;  /* 0x0001200000067ab9 */ /* 0x000fe20000000a00 */
[----:B------:R-:W-:Y:S01]  /*1700*/  IADD3 R16, P1, R16, UR4, RZ ;  /* 0x0000000410107c10 */ /* 0x000fe2000ff3e0ff */
[----:B------:R-:W-:Y:S01]  /*1710*/  BSSY B6, `(.L_x_2349) ;  /* 0x00000e0000067945 */ /* 0x000fe20003800000 */
        /* <DEDUP_REMOVED lines=15> */
[----:B--2---:R0:W1:Y:S01]  /*1810*/  I2F.S16 R19, R2 ;  /* 0x0000000200137306 */ /* 0x0040620000101400 */
[----:B------:R-:W-:Y:S05]  /*1820*/  BRA `(.L_x_2355) ;  /* 0x0000000c00387947 */ /* 0x000fea0003800000 */
.L_x_2353:
[----:B------:R-:W2:Y:S02]  /*1830*/  LDG.E.U8 R2, desc[UR36][R2.64] ;  /* 0x0000002402027981 */ /* 0x000ea4000c1e1100 */
[----:B--2---:R-:W-:Y:S01]  /*1840*/  I2FP.F32.U32 R19, R2 ;  /* 0x0000000200137245 */ /* 0x004fe20000201000 */
[----:B------:R-:W-:Y:S06]  /*1850*/  BRA `(.L_x_2355) ;  /* 0x0000000c002c7947 */ /* 0x000fec0003800000 */
.L_x_2352:
[----:B------:R-:W-:-:S13]  /*1860*/  ISETP.NE.AND P0, PT, R4, 0x2, PT ;  /* 0x000000020400780c */ /* 0x000fda0003f05270 */
[----:B------:R-:W-:Y:S05]  /*1870*/  @!P0 BRA `(.L_x_2356) ;  /* 0x0000000000288947 */ /* 0x000fea0003800000 */
[----:B------:R-:W-:-:S13]  /*1880*/  ISETP.NE.AND P0, PT, R4, 0x3, PT ;  /* 0x000000030400780c */ /* 0x000fda0003f05270 */
[----:B------:R-:W-:Y:S05]  /*1890*/  @!P0 BRA `(.L_x_2357) ;  /* 0x0000000000148947 */ /* 0x000fea0003800000 */
[----:B------:R-:W-:-:S13]  /*18a0*/  ISETP.NE.AND P0, PT, R4, 0x4, PT ;  /* 0x000000040400780c */ /* 0x000fda0003f05270 */
[----:B------:R-:W-:Y:S05]  /*18b0*/  @P0 BRA `(.L_x_2354) ;  /* 0x0000000800b80947 */ /* 0x000fea0003800000 */
[----:B------:R-:W2:Y:S02]  /*18c0*/  LDG.E.64 R2, desc[UR36][R2.64] ;  /* 0x0000002402027981 */ /* 0x000ea4000c1e1b00 */
[----:B--2---:R4:W0:Y:S01]  /*18d0*/  I2F.S64 R19, R2 ;  /* 0x0000000200137312 */ /* 0x0048220000301400 */
[----:B------:R-:W-:Y:S05]  /*18e0*/  BRA `(.L_x_2355) ;  /* 0x0000000c00087947 */ /* 0x000fea0003800000 */
.L_x_2357:
[----:B------:R-:W2:Y:S02]  /*18f0*/  LDG.E R2, desc[UR36][R2.64] ;  /* 0x0000002402027981 */ /* 0x000ea4000c1e1900 */
[----:B--2---:R-:W-:Y:S01]  /*1900*/  I2FP.F32.S32 R19, R2 ;  /* 0x0000000200137245 */ /* 0x004fe20000201400 */
[----:B------:R-:W-:Y:S06]  /*1910*/  BRA `(.L_x_2355) ;  /* 0x0000000800fc7947 */ /* 0x000fec0003800000 */
.L_x_2356:
[----:B------:R-:W2:Y:S02]  /*1920*/  LDG.E.U16 R2, desc[UR36][R2.64] ;  /* 0x0000002402027981 */ /* 0x000ea4000c1e1500 */
[----:B--2---:R0:W1:Y:S01]  /*1930*/  I2F.S16 R19, R2 ;  /* 0x0000000200137306 */ /* 0x0040620000101400 */
[----:B------:R-:W-:Y:S05]  /*1940*/  BRA `(.L_x_2355) ;  /* 0x0000000800f07947 */ /* 0x000fea0003800000 */
.L_x_2351:
[----:B------:R-:W-:-:S13]  /*1950*/  ISETP.GT.AND P0, PT, R4, 0x6, PT ;  /* 0x000000060400780c */ /* 0x000fda0003f04270 */
[----:B------:R-:W-:Y:S05]  /*1960*/  @P0 BRA `(.L_x_2358) ;  /* 0x0000000000240947 */ /* 0x000fea0003800000 */
[----:B------:R-:W-:-:S13]  /*1970*/  ISETP.NE.AND P0, PT, R4, 0x5, PT ;  /* 0x000000050400780c */ /* 0x000fda0003f05270 */
[----:B------:R-:W-:Y:S05]  /*1980*/  @!P0 BRA `(.L_x_2359) ;  /* 0x0000000000108947 */ /* 0x000fea0003800000 */
[----:B------:R-:W-:-:S13]  /*1990*/  ISETP.NE.AND P0, PT, R4, 0x6, PT ;  /* 0x000000060400780c */ /* 0x000fda0003f05270 */
[----:B------:R-:W-:Y:S05]  /*19a0*/  @P0 BRA `(.L_x_2354) ;  /* 0x00000008007c0947 */ /* 0x000fea0003800000 */
[----:B------:R2:W5:Y:S01]  /*19b0*/  LDG.E R19, desc[UR36][R2.64] ;  /* 0x0000002402137981 */ /* 0x000562000c1e1900 */
[----:B------:R-:W-:Y:S05]  /*19c0*/  BRA `(.L_x_2355) ;  /* 0x0000000800d07947 */ /* 0x000fea0003800000 */
.L_x_2359:
[----:B------:R-:W2:Y:S02]  /*19d0*/  LDG.E.U16 R2, desc[UR36][R2.64] ;  /* 0x0000002402027981 */ /* 0x000ea4000c1e1500 */
[----:B--2---:R-:W-:Y:S01]  /*19e0*/  HADD2.F32 R19, -RZ, R2.H0_H0 ;  /* 0x20000002ff137230 */ /* 0x004fe20000004100 */
[----:B------:R-:W-:Y:S06]  /*19f0*/  BRA `(.L_x_2355) ;  /* 0x0000000800c47947 */ /* 0x000fec0003800000 */
.L_x_2358:
[----:B------:R-:W-:-:S13]  /*1a00*/  ISETP.NE.AND P0, PT, R4, 0x7, PT ;  /* 0x000000070400780c */ /* 0x000fda0003f05270 */
[----:B------:R-:W-:Y:S05]  /*1a10*/  @!P0 BRA `(.L_x_2360) ;  /* 0x0000000000248947 */ /* 0x000fea0003800000 */
[----:B------:R-:W-:-:S13]  /*1a20*/  ISETP.NE.AND P0, PT, R4, 0x8, PT ;  /* 0x000000080400780c */ /* 0x000fda0003f05270 */
[----:B------:R-:W-:Y:S05]  /*1a30*/  @!P0 BRA `(.L_x_2361) ;  /* 0x0000000000108947 */ /* 0x000fea0003800000 */
[----:B------:R-:W-:-:S13]  /*1a40*/  ISETP.NE.AND P0, PT, R4, 0x9, PT ;  /* 0x000000090400780c */ /* 0x000fda0003f05270 */
[----:B------:R-:W-:Y:S05]  /*1a50*/  @P0 BRA `(.L_x_2354) ;  /* 0x0000000800500947 */ /* 0x000fea0003800000 */
[----:B------:R3:W5:Y:S01]  /*1a60*/  LDG.E R19, desc[UR36][R2.64] ;  /* 0x0000002402137981 */ /* 0x000762000c1e1900 */
[----:B------:R-:W-:Y:S05]  /*1a70*/  BRA `(.L_x_2355) ;  /* 0x0000000800a47947 */ /* 0x000fea0003800000 */
.L_x_2361:
[----:B------:R-:W2:Y:S02]  /*1a80*/  LDG.E.U16 R2, desc[UR36][R2.64] ;  /* 0x0000002402027981 */ /* 0x000ea4000c1e1500 */
[----:B--2---:R-:W-:Y:S01]  /*1a90*/  HADD2.F32 R19, -RZ, R2.H0_H0 ;  /* 0x20000002ff137230 */ /* 0x004fe20000004100 */
[----:B------:R-:W-:Y:S06]  /*1aa0*/  BRA `(.L_x_2355) ;  /* 0x0000000800987947 */ /* 0x000fec0003800000 */
.L_x_2360:
[----:B------:R-:W2:Y:S01]  /*1ab0*/  LDG.E.64 R2, desc[UR36][R2.64] ;  /* 0x0000002402027981 */ /* 0x000ea2000c1e1b00 */
[----:B------:R-:W-:Y:S01]  /*1ac0*/  UMOV UR4, 0xf0000000 ;  /* 0xf000000000047882 */ /* 0x000fe20000000000 */
[----:B------:R-:W-:Y:S01]  /*1ad0*/  UMOV UR5, 0x380fffff ;  /* 0x380fffff00057882 */ /* 0x000fe20000000000 */
[----:B--2---:R-:W0:Y:S01]  /*1ae0*/  F2F.F32.F64 R19, R2 ;  /* 0x0000000200137310 */ /* 0x004e220000301000 */
[----:B------:R-:W-:-:S14]  /*1af0*/  DSETP.GEU.AND P0, PT, |R2|, UR4, PT ;  /* 0x0000000402007e2a */ /* 0x000fdc000bf0e200 */
[----:B0-----:R-:W-:Y:S01]  /*1b00*/  @!P0 FMUL R19, R19, 1.175494350822287508e-38 ;  /* 0x0080000013138820 */ /* 0x001fe20000400000 */
[----:B------:R-:W-:Y:S06]  /*1b10*/  BRA `(.L_x_2355) ;  /* 0x00000008007c7947 */ /* 0x000fec0003800000 */
.L_x_2350:
        /* <DEDUP_REMOVED lines=10> */
[----:B------:R-:W-:Y:S01]  /*1bc0*/  FSEL R19, RZ, 1, !P0 ;  /* 0x3f800000ff137808 */ /* 0x000fe20004000000 */
[----:B------:R-:W-:Y:S08]  /*1bd0*/  BRA `(.L_x_2355) ;  /* 0x00000008004c7947 */ /* 0x000ff00003800000 */
.L_x_2364:
[----:B------:R-:W2:Y:S01]  /*1be0*/  LDG.E.64 R2, desc[UR36][R2.64] ;  /* 0x0000002402027981 */ /* 0x000ea2000c1e1b00 */
[----:B------:R-:W-:Y:S01]  /*1bf0*/  UMOV UR4, 0xf0000000 ;  /* 0xf000000000047882 */ /* 0x000fe20000000000 */
[----:B------:R-:W-:Y:S01]  /*1c00*/  UMOV UR5, 0x380fffff ;  /* 0x380fffff00057882 */ /* 0x000fe20000000000 */
[----:B--2---:R-:W0:Y:S01]  /*1c10*/  F2F.F32.F64 R19, R2 ;  /* 0x0000000200137310 */ /* 0x004e220000301000 */
[----:B------:R-:W-:-:S14]  /*1c20*/  DSETP.GEU.AND P0, PT, |R2|, UR4, PT ;  /* 0x0000000402007e2a */ /* 0x000fdc000bf0e200 */
[----:B0-----:R-:W-:Y:S01]  /*1c30*/  @!P0 FMUL R19, R19, 1.175494350822287508e-38 ;  /* 0x0080000013138820 */ /* 0x001fe20000400000 */
[----:B------:R-:W-:Y:S06]  /*1c40*/  BRA `(.L_x_2355) ;  /* 0x0000000800307947 */ /* 0x000fec0003800000 */
.L_x_2363:
        /* <DEDUP_REMOVED lines=16> */
[----:B------:R-:W-:Y:S01]  /*1d50*/  SEL R5, R4, RZ, P0 ;  /* 0x000000ff04057207 */ /* 0x000fe20000000000 */
[----:B------:R-:W-:-:S04]  /*1d60*/  VIADD R4, R0, 0x1000000 ;  /* 0x0100000000047836 */ /* 0x000fc80000000000 */
[----:B------:R-:W-:Y:S01]  /*1d70*/  IMAD R6, R5, R6, 0x3c000000 ;  /* 0x3c00000005067424 */ /* 0x000fe200078e0206 */
[----:B------:R-:W-:Y:S02]  /*1d80*/  SHF.L.U32 R5, R0, R5, RZ ;  /* 0x0000000500057219 */ /* 0x000fe400000006ff */
[----:B------:R-:W-:Y:S02]  /*1d90*/  SHF.R.S32.HI R4, RZ, 0x8, R4 ;  /* 0x00000008ff047819 */ /* 0x000fe40000011404 */
[----:B------:R-:W-:-:S04]  /*1da0*/  LEA.HI R5, R5, R6, RZ, 0x1c ;  /* 0x0000000605057211 */ /* 0x000fc800078fe0ff */
[----:B------:R-:W-:-:S04]  /*1db0*/  LOP3.LUT R5, R5, 0x7f800000, R4, 0xf8, !PT ;  /* 0x7f80000005057812 */ /* 0x000fc800078ef804 */
[----:B------:R-:W-:-:S04]  /*1dc0*/  LOP3.LUT R2, R5, R2, RZ, 0x30, !PT ;  /* 0x0000000205027212 */ /* 0x000fc800078e30ff */
[----:B------:R-:W-:Y:S01]  /*1dd0*/  LOP3.LUT R19, R2, 0x80000000, R19, 0xf8, !PT ;  /* 0x8000000002137812 */ /* 0x000fe200078ef813 */
[----:B------:R-:W-:Y:S06]  /*1de0*/  BRA `(.L_x_2355) ;  /* 0x0000000400c87947 */ /* 0x000fec0003800000 */
.L_x_2366:
        /* <DEDUP_REMOVED lines=11> */
[----:B------:R-:W-:Y:S01]  /*1ea0*/  LOP3.LUT R19, R19, 0x80000000, R0, 0xf8, !PT ;  /* 0x8000000013137812 */ /* 0x000fe200078ef800 */
[----:B------:R-:W-:Y:S06]  /*1eb0*/  BRA `(.L_x_2355) ;  /* 0x0000000400947947 */ /* 0x000fec0003800000 */
.L_x_2365:
[----:B------:R-:W2:Y:S02]  /*1ec0*/  LDG.E.U16 R2, desc[UR36][R2.64] ;  /* 0x0000002402027981 */ /* 0x000ea4000c1e1500 */
[----:B--2---:R-:W-:Y:S01]  /*1ed0*/  IMAD.U32 R19, R2, 0x10000, RZ ;  /* 0x0001000002137824 */ /* 0x004fe200078e00ff */
[----:B------:R-:W-:Y:S06]  /*1ee0*/  BRA `(.L_x_2355) ;  /* 0x0000000400887947 */ /* 0x000fec0003800000 */
.L_x_2362:
        /* <DEDUP_REMOVED lines=9> */
[----:B--2---:R-:W-:Y:S01]  /*1f80*/  I2FP.F32.U32 R19, R2 ;  /* 0x0000000200137245 */ /* 0x004fe20000201000 */
[----:B------:R-:W-:Y:S06]  /*1f90*/  BRA `(.L_x_2355) ;  /* 0x00000004005c7947 */ /* 0x000fec0003800000 */
.L_x_2369:
[----:B------:R-:W2:Y:S01]  /*1fa0*/  LDG.E.U8 R2, desc[UR36][R2.64] ;  /* 0x0000002402027981 */ /* 0x000ea2000c1e1100 */
        /* <DEDUP_REMOVED lines=19> */
.L_x_2371:
[----:B------:R-:W-:Y:S05]  /*20e0*/  BSYNC B0 ;  /* 0x0000000000007941 */ /* 0x000fea0003800000 */
.L_x_2370:
[----:B------:R-:W-:Y:S01]  /*20f0*/  IMAD.SHL.U32 R2, R2, 0x100000, RZ ;  /* 0x0010000002027824 */ /* 0x000fe200078e00ff */
[----:B------:R-:W-:-:S04]  /*2100*/  LEA R0, R0, 0x3b800000, 0x17 ;  /* 0x3b80000000007811 */ /* 0x000fc800078eb8ff */
[----:B------:R-:W-:Y:S01]  /*2110*/  LOP3.LUT R19, R0, R2, R19, 0xfe, !PT ;  /* 0x0000000200137212 */ /* 0x000fe200078efe13 */
[----:B------:R-:W-:Y:S06]  /*2120*/  BRA `(.L_x_2355) ;  /* 0x0000000000f87947 */ /* 0x000fec0003800000 */
.L_x_2368:
        /* <DEDUP_REMOVED lines=20> */
.L_x_2373:
[----:B------:R-:W-:Y:S05]  /*2270*/  BSYNC B0 ;  /* 0x0000000000007941 */ /* 0x000fea0003800000 */
.L_x_2372:
[----:B------:R-:W-:Y:S01]  /*2280*/  IMAD.SHL.U32 R2, R2, 0x200000, RZ ;  /* 0x0020000002027824 */ /* 0x000fe200078e00ff */
[----:B------:R-:W-:-:S04]  /*2290*/  LEA R0, R0, 0x37800000, 0x17 ;  /* 0x3780000000007811 */ /* 0x000fc800078eb8ff */
[----:B------:R-:W-:Y:S01]  /*22a0*/  LOP3.LUT R19, R0, R2, R19, 0xfe, !PT ;  /* 0x0000000200137212 */ /* 0x000fe200078efe13 */
[----:B------:R-:W-:Y:S06]  /*22b0*/  BRA `(.L_x_2355) ;  /* 0x0000000000947947 */ /* 0x000fec0003800000 */
.L_x_2367:
[----:B------:R-:W-:-:S13]  /*22c0*/  ISETP.NE.AND P0, PT, R4, 0x1c, PT ;  /* 0x0000001c0400780c */ /* 0x000fda0003f05270 */
[----:B------:R-:W-:Y:S05]  /*22d0*/  @!P0 BRA `(.L_x_2374) ;  /* 0x0000000000848947 */ /* 0x000fea0003800000 */
[----:B------:R-:W-:-:S13]  /*22e0*/  ISETP.NE.AND P0, PT, R4, 0x1d, PT ;  /* 0x0000001d0400780c */ /* 0x000fda0003f05270 */
[----:B------:R-:W-:Y:S05]  /*22f0*/  @!P0 BRA `(.L_x_2375) ;  /* 0x0000000000708947 */ /* 0x000fea0003800000 */
[----:B------:R-:W-:-:S13]  /*2300*/  ISETP.NE.AND P0, PT, R4, 0x2c, PT ;  /* 0x0000002c0400780c */ /* 0x000fda0003f05270 */
[----:B------:R-:W-:Y:S05]  /*2310*/  @P0 BRA `(.L_x_2354) ;  /* 0x0000000000200947 */ /* 0x000fea0003800000 */
[----:B------:R-:W2:Y:S01]  /*2320*/  LDG.E.U8 R2, desc[UR36][R2.64] ;  /* 0x0000002402027981 */ /* 0x000ea2000c1e1100 */
[----:B------:R-:W-:Y:S01]  /*2330*/  IMAD.MOV.U32 R19, RZ, RZ, 0x400000 ;  /* 0x00400000ff137424 */ /* 0x000fe200078e00ff */
[----:B--2---:R-:W-:-:S13]  /*2340*/  ISETP.NE.AND P0, PT, R2, RZ, PT ;  /* 0x000000ff0200720c */ /* 0x004fda0003f05270 */
[----:B------:R-:W-:Y:S05]  /*2350*/  @!P0 BRA `(.L_x_2355) ;  /* 0x00000000006c8947 */ /* 0x000fea0003800000 */
[----:B------:R-:W-:-:S13]  /*2360*/  ISETP.NE.AND P0, PT, R2, 0xff, PT ;  /* 0x000000ff0200780c */ /* 0x000fda0003f05270 */
[----:B------:R-:W-:Y:S02]  /*2370*/  @!P0 IMAD.MOV.U32 R19, RZ, RZ, 0x7f800001 ;  /* 0x7f800001ff138424 */ /* 0x000fe400078e00ff */
[----:B------:R-:W-:Y:S01]  /*2380*/  @P0 IMAD.SHL.U32 R19, R2, 0x800000, RZ ;  /* 0x0080000002130824 */ /* 0x000fe200078e00ff */
[----:B------:R-:W-:Y:S06]  /*2390*/  BRA `(.L_x_2355) ;  /* 0x00000000005c7947 */ /* 0x000fec0003800000 */
.L_x_2354:
        /* <DEDUP_REMOVED lines=16> */
.L_x_2376:
[----:B------:R-:W-:Y:S01]  /*24a0*/  IMAD.MOV.U32 R19, RZ, RZ, RZ ;  /* 0x000000ffff137224 */ /* 0x000fe200078e00ff */
[----:B------:R-:W-:Y:S06]  /*24b0*/  BRA `(.L_x_2355) ;  /* 0x0000000000147947 */ /* 0x000fec0003800000 */
.L_x_2375:
[----:B------:R-:W2:Y:S02]  /*24c0*/  LDG.E.64 R2, desc[UR36][R2.64] ;  /* 0x0000002402027981 */ /* 0x000ea4000c1e1b00 */
[----:B--2---:R0:W1:Y:S01]  /*24d0*/  I2F.U64 R19, R2 ;  /* 0x0000000200137312 */ /* 0x0040620000301000 */
[----:B------:R-:W-:Y:S05]  /*24e0*/  BRA `(.L_x_2355) ;  /* 0x0000000000087947 */ /* 0x000fea0003800000 */
.L_x_2374:
[----:B------:R-:W2:Y:S02]  /*24f0*/  LDG.E R2, desc[UR36][R2.64] ;  /* 0x0000002402027981 */ /* 0x000ea4000c1e1900 */
[----:B--2---:R-:W-:-:S07]  /*2500*/  I2FP.F32.U32 R19, R2 ;  /* 0x0000000200137245 */ /* 0x004fce0000201000 */
.L_x_2355:
[----:B------:R-:W-:Y:S05]  /*2510*/  BSYNC B6 ;  /* 0x0000000000067941 */ /* 0x000fea0003800000 */
.L_x_2349:
[----:B------:R-:W1:Y:S01]  /*2520*/  LDC.U8 R4, c[0x0][0x4aa] ;  /* 0x00012a80ff047b82 */ /* 0x000e620000000000 */
[----:B------:R-:W-:Y:S01]  /*2530*/  ULDC.64 UR4, c[0x0][0x488] ;  /* 0x0001220000047ab9 */ /* 0x000fe20000000a00 */
[----:B------:R-:W-:Y:S01]  /*2540*/  BSSY B6, `(.L_x_2377) ;  /* 0x00000df000067945 */ /* 0x000fe20003800000 */
[----:B0-234-:R-:W-:-:S05]  /*2550*/  IADD3 R2, P1, R22, UR4, RZ ;  /* 0x0000000416027c10 */ /* 0x01dfca000ff3e0ff */
        /* <DEDUP_REMOVED lines=13> */
[----:B--2---:R-:W0:Y:S01]  /*2630*/  I2F.S16 R0, R0 ;  /* 0x0000000000007306 */ /* 0x004e220000101400 */
[----:B------:R-:W-:Y:S05]  /*2640*/  BRA `(.L_x_2383) ;  /* 0x0000000c00387947 */ /* 0x000fea0003800000 */
.L_x_2381:
[----:B------:R-:W2:Y:S02]  /*2650*/  LDG.E.U8 R0, desc[UR36][R2.64] ;  /* 0x0000002402007981 */ /* 0x000ea4000c1e1100 */
[----:B--2---:R-:W-:Y:S01]  /*2660*/  I2FP.F32.U32 R0, R0 ;  /* 0x0000000000007245 */ /* 0x004fe20000201000 */
[----:B------:R-:W-:Y:S06]  /*2670*/  BRA `(.L_x_2383) ;  /* 0x0000000c002c7947 */ /* 0x000fec0003800000 */
.L_x_2380:
[----:B------:R-:W-:-:S13]  /*2680*/  ISETP.NE.AND P0, PT, R0, 0x2, PT ;  /* 0x000000020000780c */ /* 0x000fda0003f05270 */
[----:B------:R-:W-:Y:S05]  /*2690*/  @!P0 BRA `(.L_x_2384) ;  /* 0x0000000000288947 */ /* 0x000fea0003800000 */
[----:B------:R-:W-:-:S13]  /*26a0*/  ISETP.NE.AND P0, PT, R0, 0x3, PT ;  /* 0x000000030000780c */ /* 0x000fda0003f05270 */
[----:B------:R-:W-:Y:S05]  /*26b0*/  @!P0 BRA `(.L_x_2385) ;  /* 0x0000000000148947 */ /* 0x000fea0003800000 */
[----:B------:R-:W-:-:S13]  /*26c0*/  ISETP.NE.AND P0, PT, R0, 0x4, PT ;  /* 0x000000040000780c */ /* 0x000fda0003f05270 */
[----:B------:R-:W-:Y:S05]  /*26d0*/  @P0 BRA `(.L_x_2382) ;  /* 0x0000000800b80947 */ /* 0x000fea0003800000 */
[----:B------:R-:W2:Y:S02]  /*26e0*/  LDG.E.64 R2, desc[UR36][R2.64] ;  /* 0x0000002402027981 */ /* 0x000ea4000c1e1b00 */
[----:B--2---:R0:W1:Y:S01]  /*26f0*/  I2F.S64 R0, R2 ;  /* 0x0000000200007312 */ /* 0x0040620000301400 */
[----:B------:R-:W-:Y:S05]  /*2700*/  BRA `(.L_x_2383) ;  /* 0x0000000c00087947 */ /* 0x000fea0003800000 */
.L_x_2385:
[----:B------:R-:W2:Y:S02]  /*2710*/  LDG.E R0, desc[UR36][R2.64] ;  /* 0x0000002402007981 */ /* 0x000ea4000c1e1900 */
[----:B--2---:R-:W-:Y:S01]  /*2720*/  I2FP.F32.S32 R0, R0 ;  /* 0x0000000000007245 */ /* 0x004fe20000201400 */
[----:B------:R-:W-:Y:S06]  /*2730*/  BRA `(.L_x_2383) ;  /* 0x0000000800fc7947 */ /* 0x000fec0003800000 */
.L_x_2384:
[----:B------:R-:W2:Y:S02]  /*2740*/  LDG.E.U16 R0, desc[UR36][R2.64] ;  /* 0x0000002402007981 */ /* 0x000ea4000c1e1500 */
[----:B--2---:R-:W4:Y:S01]  /*2750*/  I2F.S16 R0, R0 ;  /* 0x0000000000007306 */ /* 0x004f220000101400 */
[----:B------:R-:W-:Y:S05]  /*2760*/  BRA `(.L_x_2383) ;  /* 0x0000000800f07947 */ /* 0x000fea0003800000 */
.L_x_2379:
        /* <DEDUP_REMOVED lines=8> */
.L_x_2387:
[----:B------:R-:W2:Y:S02]  /*27f0*/  LDG.E.U16 R0, desc[UR36][R2.64] ;  /* 0x0000002402007981 */ /* 0x000ea4000c1e1500 */
[----:B--2---:R-:W-:Y:S01]  /*2800*/  HADD2.F32 R0, -RZ, R0.H0_H0 ;  /* 0x20000000ff007230 */ /* 0x004fe20000004100 */
[----:B------:R-:W-:Y:S06]  /*2810*/  BRA `(.L_x_2383) ;  /* 0x0000000800c47947 */ /* 0x000fec0003800000 */
.L_x_2386:
        /* <DEDUP_REMOVED lines=8> */
.L_x_2389:
[----:B------:R-:W2:Y:S02]  /*28a0*/  LDG.E.U16 R0, desc[UR36][R2.64] ;  /* 0x0000002402007981 */ /* 0x000ea4000c1e1500 */
[----:B--2---:R-:W-:Y:S01]  /*28b0*/  HADD2.F32 R0, -RZ, R0.H0_H0 ;  /* 0x20000000ff007230 */ /* 0x004fe20000004100 */
[----:B------:R-:W-:Y:S06]  /*28c0*/  BRA `(.L_x_2383) ;  /* 0x0000000800987947 */ /* 0x000fec0003800000 */
.L_x_2388:
[----:B------:R-:W2:Y:S01]  /*28d0*/  LDG.E.64 R2, desc[UR36][R2.64] ;  /* 0x0000002402027981 */ /* 0x000ea2000c1e1b00 */
[----:B------:R-:W-:Y:S01]  /*28e0*/  UMOV UR4, 0xf0000000 ;  /* 0xf000000000047882 */ /* 0x000fe20000000000 */
[----:B------:R-:W-:Y:S01]  /*28f0*/  UMOV UR5, 0x380fffff ;  /* 0x380fffff00057882 */ /* 0x000fe20000000000 */
[----:B--2---:R-:W0:Y:S01]  /*2900*/  F2F.F32.F64 R0, R2 ;  /* 0x0000000200007310 */ /* 0x004e220000301000 */
[----:B------:R-:W-:-:S14]  /*2910*/  DSETP.GEU.AND P0, PT, |R2|, UR4, PT ;  /* 0x0000000402007e2a */ /* 0x000fdc000bf0e200 */
[----:B0-----:R-:W-:Y:S01]  /*2920*/  @!P0 FMUL R0, R0, 1.175494350822287508e-38 ;  /* 0x0080000000008820 */ /* 0x001fe20000400000 */
[----:B------:R-:W-:Y:S06]  /*2930*/  BRA `(.L_x_2383) ;  /* 0x00000008007c7947 */ /* 0x000fec0003800000 */
.L_x_2378:
        /* <DEDUP_REMOVED lines=12> */
.L_x_2392:
[----:B------:R-:W2:Y:S01]  /*2a00*/  LDG.E.64 R2, desc[UR36][R2.64] ;  /* 0x0000002402027981 */ /* 0x000ea2000c1e1b00 */
[----:B------:R-:W-:Y:S01]  /*2a10*/  UMOV UR4, 0xf0000000 ;  /* 0xf000000000047882 */ /* 0x000fe20000000000 */
[----:B------:R-:W-:Y:S01]  /*2a20*/  UMOV UR5, 0x380fffff ;  /* 0x380fffff00057882 */ /* 0x000fe20000000000 */
[----:B--2---:R-:W0:Y:S01]  /*2a30*/  F2F.F32.F64 R0, R2 ;  /* 0x0000000200007310 */ /* 0x004e220000301000 */
[----:B------:R-:W-:-:S14]  /*2a40*/  DSETP.GEU.AND P0, PT, |R2|, UR4, PT ;  /* 0x0000000402007e2a */ /* 0x000fdc000bf0e200 */
[----:B0-----:R-:W-:Y:S01]  /*2a50*/  @!P0 FMUL R0, R0, 1.175494350822287508e-38 ;  /* 0x0080000000008820 */ /* 0x001fe20000400000 */
[----:B------:R-:W-:Y:S06]  /*2a60*/  BRA `(.L_x_2383) ;  /* 0x0000000800307947 */ /* 0x000fec0003800000 */
.L_x_2391:
        /* <DEDUP_REMOVED lines=24> */
[----:B------:R-:W-:Y:S01]  /*2bf0*/  LOP3.LUT R0, R5, 0x80000000, R0, 0xf8, !PT ;  /* 0x8000000005007812 */ /* 0x000fe200078ef800 */
[----:B------:R-:W-:Y:S06]  /*2c00*/  BRA `(.L_x_2383) ;  /* 0x0000000400c87947 */ /* 0x000fec0003800000 */
.L_x_2394:
        /* <DEDUP_REMOVED lines=11> */
[----:B------:R-:W-:Y:S01]  /*2cc0*/  LOP3.LUT R0, R4, 0x80000000, R5, 0xf8, !PT ;  /* 0x8000000004007812 */ /* 0x000fe200078ef805 */
[----:B------:R-:W-:Y:S06]  /*2cd0*/  BRA `(.L_x_2383) ;  /* 0x0000000400947947 */ /* 0x000fec0003800000 */
.L_x_2393:
[----:B------:R-:W2:Y:S02]  /*2ce0*/  LDG.E.U16 R0, desc[UR36][R2.64] ;  /* 0x0000002402007981 */ /* 0x000ea4000c1e1500 */
[----:B--2---:R-:W-:Y:S01]  /*2cf0*/  IMAD.U32 R0, R0, 0x10000, RZ ;  /* 0x0001000000007824 */ /* 0x004fe200078e00ff */
[----:B------:R-:W-:Y:S06]  /*2d00*/  BRA `(.L_x_2383) ;  /* 0x0000000400887947 */ /* 0x000fec0003800000 */
.L_x_2390:
        /* <DEDUP_REMOVED lines=11> */
.L_x_2397:
        /* <DEDUP_REMOVED lines=20> */
.L_x_2399:
[----:B------:R-:W-:Y:S05]  /*2f00*/  BSYNC B0 ;  /* 0x0000000000007941 */ /* 0x000fea0003800000 */
.L_x_2398:
[----:B------:R-:W-:Y:S01]  /*2f10*/  LEA R3, R0, 0x3b800000, 0x17 ;  /* 0x3b80000000037811 */ /* 0x000fe200078eb8ff */
[----:B------:R-:W-:-:S05]  /*2f20*/  IMAD.SHL.U32 R0, R2, 0x100000, RZ ;  /* 0x0010000002007824 */ /* 0x000fca00078e00ff */
[----:B------:R-:W-:Y:S01]  /*2f30*/  LOP3.LUT R0, R3, R0, R4, 0xfe, !PT ;  /* 0x0000000003007212 */ /* 0x000fe200078efe04 */
[----:B------:R-:W-:Y:S06]  /*2f40*/  BRA `(.L_x_2383) ;  /* 0x0000000000f87947 */ /* 0x000fec0003800000 */
.L_x_2396:
        /* <DEDUP_REMOVED lines=20> */
.L_x_2401:
[----:B------:R-:W-:Y:S05]  /*3090*/  BSYNC B0 ;  /* 0x0000000000007941 */ /* 0x000fea0003800000 */
.L_x_2400:
[----:B------:R-:W-:Y:S01]  /*30a0*/  LEA R3, R0, 0x37800000, 0x17 ;  /* 0x3780000000037811 */ /* 0x000fe200078eb8ff */
[----:B------:R-:W-:-:S05]  /*30b0*/  IMAD.SHL.U32 R0, R2, 0x200000, RZ ;  /* 0x0020000002007824 */ /* 0x000fca00078e00ff */
[----:B------:R-:W-:Y:S01]  /*30c0*/  LOP3.LUT R0, R3, R0, R4, 0xfe, !PT ;  /* 0x0000000003007212 */ /* 0x000fe200078efe04 */
[----:B------:R-:W-:Y:S06]  /*30d0*/  BRA `(.L_x_2383) ;  /* 0x0000000000947947 */ /* 0x000fec0003800000 */
.L_x_2395:
        /* <DEDUP_REMOVED lines=14> */
.L_x_2382:
        /* <DEDUP_REMOVED lines=16> */
.L_x_2404:
[----:B------:R-:W-:Y:S01]  /*32c0*/  IMAD.MOV.U32 R0, RZ, RZ, RZ ;  /* 0x000000ffff007224 */ /* 0x000fe200078e00ff */
[----:B------:R-:W-:Y:S06]  /*32d0*/  BRA `(.L_x_2383) ;  /* 0x0000000000147947 */ /* 0x000fec0003800000 */
.L_x_2403:
[----:B------:R-:W2:Y:S02]  /*32e0*/  LDG.E.64 R2, desc[UR36][R2.64] ;  /* 0x0000002402027981 */ /* 0x000ea4000c1e1b00 */
[----:B--2---:R0:W1:Y:S01]  /*32f0*/  I2F.U64 R0, R2 ;  /* 0x0000000200007312 */ /* 0x0040620000301000 */
[----:B------:R-:W-:Y:S05]  /*3300*/  BRA `(.L_x_2383) ;  /* 0x0000000000087947 */ /* 0x000fea0003800000 */
.L_x_2402:
[----:B------:R-:W2:Y:S02]  /*3310*/  LDG.E R0, desc[UR36][R2.64] ;  /* 0x0000002402007981 */ /* 0x000ea4000c1e1900 */
[----:B--2---:R-:W-:-:S07]  /*3320*/  I2FP.F32.U32 R0, R0 ;  /* 0x0000000000007245 */ /* 0x004fce0000201000 */
.L_x_2383:
[----:B------:R-:W-:Y:S05]  /*3330*/  BSYNC B6 ;  /* 0x0000000000067941 */ /* 0x000fea0003800000 */
.L_x_2377:
[----:B------:R-:W-:Y:S02]  /*3340*/  ULDC.U8 UR4, c[0x0][0x49c] ;  /* 0x0001270000047ab9 */ /* 0x000fe40000000000 */
[----:B------:R-:W-:-:S13]  /*3350*/  ISETP.NE.AND P0, PT, RZ, UR4, PT ;  /* 0x00000004ff007c0c */ /* 0x000fda000bf05270 */
[----:B------:R-:W-:Y:S05]  /*3360*/  @!P0 BRA `(.L_x_2405) ;  /* 0x0000000000248947 */ /* 0x000fea0003800000 */
[----:B01--45:R-:W-:-:S13]  /*3370*/  FSETP.GTU.FTZ.AND P0, PT, R0, RZ, PT ;  /* 0x000000ff0000720b */ /* 0x033fda0003f1c000 */
[----:B--23--:R-:W0:Y:S08]  /*3380*/  @!P0 LDC R3, c[0x0][0x490] ;  /* 0x00012400ff038b82 */ /* 0x00ce300000000800 */
[----:B------:R-:W1:Y:S08]  /*3390*/  @!P0 LDC R4, c[0x0][0x498] ;  /* 0x00012600ff048b82 */ /* 0x000e700000000800 */
[----:B------:R-:W2:Y:S01]  /*33a0*/  @P0 LDC R2, c[0x0][0x494] ;  /* 0x00012500ff020b82 */ /* 0x000ea20000000800 */
[----:B0-----:R-:W-:Y:S01]  /*33b0*/  @!P0 FADD.FTZ R3, R0, R3 ;  /* 0x0000000300038221 */ /* 0x001fe20000010000 */
[C---:B-1----:R-:W-:Y:S01]  /*33c0*/  @!P0 FMUL.FTZ R0, R19.reuse, R4 ;  /* 0x0000000413008220 */ /* 0x042fe20000410000 */
[----:B--2---:R-:W-:-:S03]  /*33d0*/  @P0 FMUL.FTZ R2, R19, R2 ;  /* 0x0000000213020220 */ /* 0x004fc60000410000 */
[----:B------:R-:W-:Y:S01]  /*33e0*/  @!P0 FMUL.FTZ R2, R0, R3 ;  /* 0x0000000300028220 */ /* 0x000fe20000410000 */
[----:B------:R-:W-:Y:S06]  /*33f0*/  BRA `(.L_x_2406) ;  /* 0x00000000002c7947 */ /* 0x000fec0003800000 */
.L_x_2405:
[----:B01--45:R-:W-:-:S13]  /*3400*/  FSETP.GTU.FTZ.AND P0, PT, R0, RZ, PT ;  /* 0x000000ff0000720b */ /* 0x033fda0003f1c000 */
[----:B------:R-:W0:Y:S08]  /*3410*/  @!P0 LDC R4, c[0x0][0x498] ;  /* 0x00012600ff048b82 */ /* 0x000e300000000800 */
[----:B------:R-:W1:Y:S08]  /*3420*/  @!P0 LDC R5, c[0x0][0x490] ;  /* 0x00012400ff058b82 */ /* 0x000e700000000800 */
[----:B--23--:R-:W2:Y:S01]  /*3430*/  @P0 LDC R2, c[0x0][0x494] ;  /* 0x00012500ff020b82 */ /* 0x00cea20000000800 */
[----:B0-----:R-:W-:-:S04]  /*3440*/  @!P0 FMUL.FTZ R0, R0, R4 ;  /* 0x0000000400008220 */ /* 0x001fc80000410000 */
[----:B------:R-:W-:Y:S01]  /*3450*/  @!P0 FMUL.FTZ R3, R0, 1.4426950216293334961 ;  /* 0x3fb8aa3b00038820 */ /* 0x000fe20000410000 */
[----:B------:R-:W-:-:S04]  /*3460*/  @!P0 FMUL.FTZ R0, R19, R4 ;  /* 0x0000000413008220 */ /* 0x000fc80000410000 */
[----:B-1----:R-:W-:Y:S01]  /*3470*/  @!P0 FMUL.FTZ R0, R0, R5 ;  /* 0x0000000500008220 */ /* 0x002fe20000410000 */
[----:B------:R-:W0:Y:S01]  /*3480*/  @!P0 MUFU.EX2 R3, R3 ;  /* 0x0000000300038308 */ /* 0x000e220000000800 */
[----:B--2---:R-:W-:Y:S02]  /*3490*/  @P0 FMUL.FTZ R2, R19, R2 ;  /* 0x0000000213020220 */ /* 0x004fe40000410000 */
[----:B0-----:R-:W-:-:S07]  /*34a0*/  @!P0 FMUL.FTZ R2, R0, R3 ;  /* 0x0000000300028220 */ /* 0x001fce0000410000 */
.L_x_2406:
        /* <DEDUP_REMOVED lines=12> */
[----:B------:R-:W0:Y:S02]  /*3570*/  F2I.FTZ.TRUNC.NTZ R3, R2 ;  /* 0x0000000200037305 */ /* 0x000e24000021f100 */
[----:B0-----:R0:W-:Y:S01]  /*3580*/  STG.E.U8 desc[UR36][R16.64], R3 ;  /* 0x0000000310007986 */ /* 0x0011e2000c101124 */
[----:B------:R-:W-:Y:S05]  /*3590*/  BRA `(.L_x_2412) ;  /* 0x0000000c00507947 */ /* 0x000fea0003800000 */
.L_x_2410:
[----:B------:R-:W0:Y:S02]  /*35a0*/  F2I.S64.TRUNC R2, R2 ;  /* 0x0000000200027311 */ /* 0x000e24000020d900 */
[----:B0-----:R-:W-:-:S05]  /*35b0*/  IMAD.MOV.U32 R5, RZ, RZ, R2 ;  /* 0x000000ffff057224 */ /* 0x001fca00078e0002 */
[----:B------:R0:W-:Y:S01]  /*35c0*/  STG.E.U8 desc[UR36][R16.64], R5 ;  /* 0x0000000510007986 */ /* 0x0001e2000c101124 */
[----:B------:R-:W-:Y:S05]  /*35d0*/  BRA `(.L_x_2412) ;  /* 0x0000000c00407947 */ /* 0x000fea0003800000 */
.L_x_2409:
[----:B------:R-:W-:-:S13]  /*35e0*/  ISETP.NE.AND P0, PT, R0, 0x2, PT ;  /* 0x000000020000780c */ /* 0x000fda0003f05270 */
[----:B------:R-:W-:Y:S05]  /*35f0*/  @!P0 BRA `(.L_x_2413) ;  /* 0x0000000000288947 */ /* 0x000fea0003800000 */
[----:B------:R-:W-:-:S13]  /*3600*/  ISETP.NE.AND P0, PT, R0, 0x3, PT ;  /* 0x000000030000780c */ /* 0x000fda0003f05270 */
[----:B------:R-:W-:Y:S05]  /*3610*/  @!P0 BRA `(.L_x_2414) ;  /* 0x0000000000148947 */ /* 0x000fea0003800000 */
[----:B------:R-:W-:-:S13]  /*3620*/  ISETP.NE.AND P0, PT, R0, 0x4, PT ;  /* 0x000000040000780c */ /* 0x000fda0003f05270 */
[----:B------:R-:W-:Y:S05]  /*3630*/  @P0 BRA `(.L_x_2411) ;  /* 0x0000000800d00947 */ /* 0x000fea0003800000 */
[----:B------:R-:W0:Y:S02]  /*3640*/  F2I.S64.TRUNC R2, R2 ;  /* 0x0000000200027311 */ /* 0x000e24000020d900 */
[----:B0-----:R0:W-:Y:S01]  /*3650*/  STG.E.64 desc[UR36][R16.64], R2 ;  /* 0x0000000210007986 */ /* 0x0011e2000c101b24 */
[----:B------:R-:W-:Y:S05]  /*3660*/  BRA `(.L_x_2412) ;  /* 0x0000000c001c7947 */ /* 0x000fea0003800000 */
.L_x_2414:
[----:B------:R-:W0:Y:S02]  /*3670*/  F2I.FTZ.TRUNC.NTZ R3, R2 ;  /* 0x0000000200037305 */ /* 0x000e24000021f100 */
[----:B0-----:R0:W-:Y:S01]  /*3680*/  STG.E desc[UR36][R16.64], R3 ;  /* 0x0000000310007986 */ /* 0x0011e2000c101924 */
[----:B------:R-:W-:Y:S05]  /*3690*/  BRA `(.L_x_2412) ;  /* 0x0000000c00107947 */ /* 0x000fea0003800000 */
.L_x_2413:
[----:B------:R-:W0:Y:S02]  /*36a0*/  F2I.FTZ.TRUNC.NTZ R3, R2 ;  /* 0x0000000200037305 */ /* 0x000e24000021f100 */
[----:B0-----:R0:W-:Y:S01]  /*36b0*/  STG.E.U16 desc[UR36][R16.64], R3 ;  /* 0x0000000310007986 */ /* 0x0011e2000c101524 */
[----:B------:R-:W-:Y:S05]  /*36c0*/  BRA `(.L_x_2412) ;  /* 0x0000000c00047947 */ /* 0x000fea0003800000 */
.L_x_2408:
[----:B------:R-:W-:-:S13]  /*36d0*/  ISETP.GT.AND P0, PT, R0, 0x6, PT ;  /* 0x000000060000780c */ /* 0x000fda0003f04270 */
[----:B------:R-:W-:Y:S05]  /*36e0*/  @P0 BRA `(.L_x_2415) ;  /* 0x0000000000240947 */ /* 0x000fea0003800000 */
[----:B------:R-:W-:-:S13]  /*36f0*/  ISETP.NE.AND P0, PT, R0, 0x5, PT ;  /* 0x000000050000780c */ /* 0x000fda0003f05270 */
[----:B------:R-:W-:Y:S05]  /*3700*/  @!P0 BRA `(.L_x_2416) ;  /* 0x0000000000108947 */ /* 0x000fea0003800000 */
[----:B------:R-:W-:-:S13]  /*3710*/  ISETP.NE.AND P0, PT, R0, 0x6, PT ;  /* 0x000000060000780c */ /* 0x000fda0003f05270 */
[----:B------:R-:W-:Y:S05]  /*3720*/  @P0 BRA `(.L_x_2411) ;  /* 0x0000000800940947 */ /* 0x000fea0003800000 */
[----:B------:R0:W-:Y:S01]  /*3730*/  STG.E desc[UR36][R16.64], R2 ;  /* 0x0000000210007986 */ /* 0x0001e2000c101924 */
[----:B------:R-:W-:Y:S05]  /*3740*/  BRA `(.L_x_2412) ;  /* 0x0000000800e47947 */ /* 0x000fea0003800000 */
.L_x_2416:
[----:B------:R-:W-:-:S05]  /*3750*/  F2FP.F16.F32.PACK_AB R2, RZ, R2 ;  /* 0x00000002ff02723e */ /* 0x000fca00000000ff */
[----:B------:R0:W-:Y:S01]  /*3760*/  STG.E.U16 desc[UR36][R16.64], R2 ;  /* 0x0000000210007986 */ /* 0x0001e2000c101524 */
[----:B------:R-:W-:Y:S05]  /*3770*/  BRA `(.L_x_2412) ;  /* 0x0000000800d87947 */ /* 0x000fea0003800000 */
.L_x_2415:
[----:B------:R-:W-:-:S13]  /*3780*/  ISETP.NE.AND P0, PT, R0, 0x7, PT ;  /* 0x000000070000780c */ /* 0x000fda0003f05270 */
[----:B------:R-:W-:Y:S05]  /*3790*/  @!P0 BRA `(.L_x_2417) ;  /* 0x00000000002c8947 */ /* 0x000fea0003800000 */
[----:B------:R-:W-:-:S13]  /*37a0*/  ISETP.NE.AND P0, PT, R0, 0x8, PT ;  /* 0x000000080000780c */ /* 0x000fda0003f05270 */
[----:B------:R-:W-:Y:S05]  /*37b0*/  @!P0 BRA `(.L_x_2418) ;  /* 0x0000000000148947 */ /* 0x000fea0003800000 */
[----:B------:R-:W-:-:S13]  /*37c0*/  ISETP.NE.AND P0, PT, R0, 0x9, PT ;  /* 0x000000090000780c */ /* 0x000fda0003f05270 */
[----:B------:R-:W-:Y:S05]  /*37d0*/  @P0 BRA `(.L_x_2411) ;  /* 0x0000000800680947 */ /* 0x000fea0003800000 */
[----:B------:R-:W-:-:S05]  /*37e0*/  IMAD.MOV.U32 R3, RZ, RZ, RZ ;  /* 0x000000ffff037224 */ /* 0x000fca00078e00ff */
[----:B------:R0:W-:Y:S01]  /*37f0*/  STG.E.64 desc[UR36][R16.64], R2 ;  /* 0x0000000210007986 */ /* 0x0001e2000c101b24 */
[----:B------:R-:W-:Y:S05]  /*3800*/  BRA `(.L_x_2412) ;  /* 0x0000000800b47947 */ /* 0x000fea0003800000 */
.L_x_2418:
[----:B------:R-:W-:-:S04]  /*3810*/  F2FP.F16.F32.PACK_AB R3, RZ, R2 ;  /* 0x00000002ff03723e */ /* 0x000fc800000000ff */
[----:B------:R-:W-:-:S05]  /*3820*/  PRMT R3, R3, 0x5410, RZ ;  /* 0x0000541003037816 */ /* 0x000fca00000000ff */
[----:B------:R0:W-:Y:S01]  /*3830*/  STG.E desc[UR36][R16.64], R3 ;  /* 0x0000000310007986 */ /* 0x0001e2000c101924 */
[----:B------:R-:W-:Y:S05]  /*3840*/  BRA `(.L_x_2412) ;  /* 0x0000000800a47947 */ /* 0x000fea0003800000 */
.L_x_2417:
[----:B------:R-:W-:-:S06]  /*3850*/  FMUL.FTZ R2, R2, 1 ;  /* 0x3f80000002027820 */ /* 0x000fcc0000410000 */
[----:B------:R-:W0:Y:S02]  /*3860*/  F2F.F64.F32 R2, R2 ;  /* 0x0000000200027310 */ /* 0x000e240000201800 */
[----:B0-----:R0:W-:Y:S01]  /*3870*/  STG.E.64 desc[UR36][R16.64], R2 ;  /* 0x0000000210007986 */ /* 0x0011e2000c101b24 */
[----:B------:R-:W-:Y:S05]  /*3880*/  BRA `(.L_x_2412) ;  /* 0x0000000800947947 */ /* 0x000fea0003800000 */
.L_x_2407:
        /* <DEDUP_REMOVED lines=8> */
[----:B------:R-:W-:-:S04]  /*3910*/  FSETP.NEU.FTZ.AND P0, PT, R2, RZ, PT ;  /* 0x000000ff0200720b */ /* 0x000fc80003f1d000 */
[----:B------:R-:W-:-:S05]  /*3920*/  SEL R3, RZ, 0x1, !P0 ;  /* 0x00000001ff037807 */ /* 0x000fca0004000000 */
[----:B------:R0:W-:Y:S01]  /*3930*/  STG.E.U8 desc[UR36][R16.64], R3 ;  /* 0x0000000310007986 */ /* 0x0001e2000c101124 */
[----:B------:R-:W-:Y:S05]  /*3940*/  BRA `(.L_x_2412) ;  /* 0x0000000800647947 */ /* 0x000fea0003800000 */
.L_x_2421:
[----:B------:R-:W-:Y:S01]  /*3950*/  FMUL.FTZ R4, R2, 1 ;  /* 0x3f80000002047820 */ /* 0x000fe20000410000 */
[----:B------:R-:W-:-:S05]  /*3960*/  CS2R R6, SRZ ;  /* 0x0000000000067805 */ /* 0x000fca000001ff00 */
[----:B------:R-:W0:Y:S02]  /*3970*/  F2F.F64.F32 R4, R4 ;  /* 0x0000000400047310 */ /* 0x000e240000201800 */
[----:B0-----:R0:W-:Y:S01]  /*3980*/  STG.E.128 desc[UR36][R16.64], R4 ;  /* 0x0000000410007986 */ /* 0x0011e2000c101d24 */
[----:B------:R-:W-:Y:S05]  /*3990*/  BRA `(.L_x_2412) ;  /* 0x0000000800507947 */ /* 0x000fea0003800000 */
.L_x_2420:
[----:B------:R-:W-:-:S13]  /*39a0*/  ISETP.NE.AND P0, PT, R0, 0xf, PT ;  /* 0x0000000f0000780c */ /* 0x000fda0003f05270 */
[----:B------:R-:W-:Y:S05]  /*39b0*/  @!P0 BRA `(.L_x_2422) ;  /* 0x0000000000ac8947 */ /* 0x000fea0003800000 */
[----:B------:R-:W-:-:S13]  /*39c0*/  ISETP.NE.AND P0, PT, R0, 0x17, PT ;  /* 0x000000170000780c */ /* 0x000fda0003f05270 */
[----:B------:R-:W-:Y:S05]  /*39d0*/  @!P0 BRA `(.L_x_2423) ;  /* 0x0000000000508947 */ /* 0x000fea0003800000 */
[----:B------:R-:W-:-:S13]  /*39e0*/  ISETP.NE.AND P0, PT, R0, 0x18, PT ;  /* 0x000000180000780c */ /* 0x000fda0003f05270 */
[----:B------:R-:W-:Y:S05]  /*39f0*/  @P0 BRA `(.L_x_2411) ;  /* 0x0000000400e00947 */ /* 0x000fea0003800000 */
[C---:B------:R-:W-:Y:S01]  /*3a00*/  LOP3.LUT R4, R2.reuse, 0x7fffffff, RZ, 0xc0, !PT ;  /* 0x7fffffff02047812 */ /* 0x040fe200078ec0ff */
[----:B------:R-:W-:Y:S01]  /*3a10*/  BSSY B0, `(.L_x_2424) ;  /* 0x000000d000007945 */ /* 0x000fe20003800000 */
[----:B------:R-:W-:Y:S02]  /*3a20*/  LOP3.LUT R0, R2, 0x80000000, RZ, 0xc0, !PT ;  /* 0x8000000002007812 */ /* 0x000fe400078ec0ff */
[----:B------:R-:W-:Y:S02]  /*3a30*/  ISETP.GT.U32.AND P0, PT, R4, 0x43efffff, PT ;  /* 0x43efffff0400780c */ /* 0x000fe40003f04070 */
[----:B------:R-:W-:Y:S01]  /*3a40*/  SHF.R.U32.HI R5, RZ, 0x18, R0 ;  /* 0x00000018ff057819 */ /* 0x000fe20000011600 */
[----:B------:R-:W-:-:S10]  /*3a50*/  IMAD.MOV.U32 R0, RZ, RZ, 0x7f ;  /* 0x0000007fff007424 */ /* 0x000fd400078e00ff */
[----:B------:R-:W-:Y:S05]  /*3a60*/  @P0 BRA `(.L_x_2425) ;  /* 0x00000000001c0947 */ /* 0x000fea0003800000 */
[----:B------:R-:W-:-:S13]  /*3a70*/  ISETP.GE.U32.AND P0, PT, R4, 0x3c800000, PT ;  /* 0x3c8000000400780c */ /* 0x000fda0003f06070 */
[----:B------:R-:W-:-:S04]  /*3a80*/  @P0 SHF.R.U32.HI R0, RZ, 0x14, R2 ;  /* 0x00000014ff000819 */ /* 0x000fc80000011602 */
[----:B------:R-:W-:-:S04]  /*3a90*/  @P0 LOP3.LUT R3, R0, 0x1, RZ, 0xc0, !PT ;  /* 0x0000000100030812 */ /* 0x000fc800078ec0ff */
[----:B------:R-:W-:Y:S01]  /*3aa0*/  @P0 IADD3 R3, R2, 0x407ffff, R3 ;  /* 0x0407ffff02030810 */ /* 0x000fe20007ffe003 */
[----:B------:R-:W-:-:S03]  /*3ab0*/  @!P0 FADD.FTZ R2, R4, 16384 ;  /* 0x4680000004028421 */ /* 0x000fc60000010000 */
[----:B------:R-:W-:Y:S01]  /*3ac0*/  @P0 SHF.R.U32.HI R0, RZ, 0x14, R3 ;  /* 0x00000014ff000819 */ /* 0x000fe20000011603 */
[----:B------:R-:W-:-:S07]  /*3ad0*/  @!P0 VIADD R0, R2, 0xb9800000 ;  /* 0xb980000002008836 */ /* 0x000fce0000000000 */
.L_x_2425:
[----:B------:R-:W-:Y:S05]  /*3ae0*/  BSYNC B0 ;  /* 0x0000000000007941 */ /* 0x000fea0003800000 */
.L_x_2424:
[----:B------:R-:W-:-:S05]  /*3af0*/  LOP3.LUT R5, R0, R5, RZ, 0xfc, !PT ;  /* 0x0000000500057212 */ /* 0x000fca00078efcff */
[----:B------:R0:W-:Y:S01]  /*3b00*/  STG.E.U8 desc[UR36][R16.64], R5 ;  /* 0x0000000510007986 */ /* 0x0001e2000c101124 */
[----:B------:R-:W-:Y:S05]  /*3b10*/  BRA `(.L_x_2412) ;  /* 0x0000000400f07947 */ /* 0x000fea0003800000 */
.L_x_2423:
[----:B------:R-:W-:Y:S01]  /*3b20*/  LOP3.LUT R4, R2, 0x7fffffff, RZ, 0xc0, !PT ;  /* 0x7fffffff02047812 */ /* 0x000fe200078ec0ff */
[----:B------:R-:W-:Y:S03]  /*3b30*/  BSSY B0, `(.L_x_2426) ;  /* 0x000000e000007945 */ /* 0x000fe60003800000 */
[----:B------:R-:W-:-:S13]  /*3b40*/  ISETP.GT.U32.AND P0, PT, R4, 0x477fffff, PT ;  /* 0x477fffff0400780c */ /* 0x000fda0003f04070 */
[----:B------:R-:W-:Y:S05]  /*3b50*/  @P0 BRA `(.L_x_2427) ;  /* 0x0000000000200947 */ /* 0x000fea0003800000 */
[----:B------:R-:W-:-:S13]  /*3b60*/  ISETP.GE.U32.AND P0, PT, R4, 0x38800000, PT ;  /* 0x388000000400780c */ /* 0x000fda0003f06070 */
[----:B------:R-:W-:-:S04]  /*3b70*/  @P0 SHF.R.U32.HI R0, RZ, 0x15, R2 ;  /* 0x00000015ff000819 */ /* 0x000fc80000011602 */
[----:B------:R-:W-:-:S04]  /*3b80*/  @P0 LOP3.LUT R3, R0, 0x1, RZ, 0xc0, !PT ;  /* 0x0000000100030812 */ /* 0x000fc800078ec0ff */
[----:B------:R-:W-:Y:S01]  /*3b90*/  @P0 IADD3 R0, R2, 0x80fffff, R3 ;  /* 0x080fffff02000810 */ /* 0x000fe20007ffe003 */
[----:B------:R-:W-:-:S03]  /*3ba0*/  @!P0 FADD.FTZ R3, R4, 128 ;  /* 0x4300000004038421 */ /* 0x000fc60000010000 */
[----:B------:R-:W-:Y:S01]  /*3bb0*/  @P0 SHF.R.U32.HI R0, RZ, 0x15, R0 ;  /* 0x00000015ff000819 */ /* 0x000fe20000011600 */
[----:B------:R-:W-:Y:S01]  /*3bc0*/  @!P0 VIADD R0, R3, 0xbd000000 ;  /* 0xbd00000003008836 */ /* 0x000fe20000000000 */
[----:B------:R-:W-:Y:S06]  /*3bd0*/  BRA `(.L_x_2428) ;  /* 0x00000000000c7947 */ /* 0x000fec0003800000 */
.L_x_2427:
[----:B------:R-:W-:Y:S01]  /*3be0*/  IMAD.MOV.U32 R0, RZ, RZ, 0x7f ;  /* 0x0000007fff007424 */ /* 0x000fe200078e00ff */
[----:B------:R-:W-:-:S04]  /*3bf0*/  ISETP.GT.U32.AND P0, PT, R4, 0x7f800000, PT ;  /* 0x7f8000000400780c */ /* 0x000fc80003f04070 */
[----:B------:R-:W-:-:S09]  /*3c00*/  SEL R0, R0, 0x7c, P0 ;  /* 0x0000007c00007807 */ /* 0x000fd20000000000 */
.L_x_2428:
[----:B------:R-:W-:Y:S05]  /*3c10*/  BSYNC B0 ;  /* 0x0000000000007941 */ /* 0x000fea0003800000 */
.L_x_2426:
[----:B------:R-:W-:-:S04]  /*3c20*/  LOP3.LUT R2, R2, 0x80000000, RZ, 0xc0, !PT ;  /* 0x8000000002027812 */ /* 0x000fc800078ec0ff */
[----:B------:R-:W-:-:S04]  /*3c30*/  SHF.R.U32.HI R3, RZ, 0x18, R2 ;  /* 0x00000018ff037819 */ /* 0x000fc80000011602 */
[----:B------:R-:W-:-:S05]  /*3c40*/  LOP3.LUT R3, R0, R3, RZ, 0xfc, !PT ;  /* 0x0000000300037212 */ /* 0x000fca00078efcff */
[----:B------:R0:W-:Y:S01]  /*3c50*/  STG.E.U8 desc[UR36][R16.64], R3 ;  /* 0x0000000310007986 */ /* 0x0001e2000c101124 */
[----:B------:R-:W-:Y:S05]  /*3c60*/  BRA `(.L_x_2412) ;  /* 0x00000004009c7947 */ /* 0x000fea0003800000 */
.L_x_2422:
[----:B------:R-:W-:-:S05]  /*3c70*/  F2FP.BF16.F32.PACK_AB R2, RZ, R2 ;  /* 0x00000002ff02723e */ /* 0x000fca00000010ff */
[----:B------:R0:W-:Y:S01]  /*3c80*/  STG.E.U16 desc[UR36][R16.64], R2 ;  /* 0x0000000210007986 */ /* 0x0001e2000c101524 */
[----:B------:R-:W-:Y:S05]  /*3c90*/  BRA `(.L_x_2412) ;  /* 0x0000000400907947 */ /* 0x000fea0003800000 */
.L_x_2419:
        /* <DEDUP_REMOVED lines=8> */
[----:B------:R-:W0:Y:S02]  /*3d20*/  F2I.FTZ.U32.TRUNC.NTZ R3, R2 ;  /* 0x0000000200037305 */ /* 0x000e24000021f000 */
[----:B0-----:R0:W-:Y:S01]  /*3d30*/  STG.E.U16 desc[UR36][R16.64], R3 ;  /* 0x0000000310007986 */ /* 0x0011e2000c101524 */
[----:B------:R-:W-:Y:S05]  /*3d40*/  BRA `(.L_x_2412) ;  /* 0x0000000400647947 */ /* 0x000fea0003800000 */
.L_x_2431:
[----:B------:R-:W-:Y:S01]  /*3d50*/  LOP3.LUT R3, R2, 0x7fffffff, RZ, 0xc0, !PT ;  /* 0x7fffffff02037812 */ /* 0x000fe200078ec0ff */
[----:B------:R-:W-:Y:S01]  /*3d60*/  BSSY B0, `(.L_x_2432) ;  /* 0x0000013000007945 */ /* 0x000fe20003800000 */
[----:B------:R-:W-:Y:S02]  /*3d70*/  IMAD.MOV.U32 R8, RZ, RZ, 0x80 ;  /* 0x00000080ff087424 */ /* 0x000fe400078e00ff */
        /* <DEDUP_REMOVED lines=13> */
.L_x_2434:
[----:B------:R-:W-:-:S04]  /*3e50*/  LOP3.LUT R2, R2, 0x80000000, RZ, 0xc0, !PT ;  /* 0x8000000002027812 */ /* 0x000fc800078ec0ff */
[----:B------:R-:W-:-:S04]  /*3e60*/  SHF.R.U32.HI R3, RZ, 0x18, R2 ;  /* 0x00000018ff037819 */ /* 0x000fc80000011602 */
[----:B------:R-:W-:-:S04]  /*3e70*/  LOP3.LUT R0, R0, R3, RZ, 0xfc, !PT ;  /* 0x0000000300007212 */ /* 0x000fc800078efcff */
[----:B------:R-:W-:-:S07]  /*3e80*/  PRMT R8, R0, 0x7610, R8 ;  /* 0x0000761000087816 */ /* 0x000fce0000000008 */
.L_x_2433:
[----:B------:R-:W-:Y:S05]  /*3e90*/  BSYNC B0 ;  /* 0x0000000000007941 */ /* 0x000fea0003800000 */
.L_x_2432:
[----:B------:R4:W-:Y:S01]  /*3ea0*/  STG.E.U8 desc[UR36][R16.64], R8 ;  /* 0x0000000810007986 */ /* 0x0009e2000c101124 */
[----:B------:R-:W-:Y:S05]  /*3eb0*/  BRA `(.L_x_2412) ;  /* 0x0000000400087947 */ /* 0x000fea0003800000 */
.L_x_2430:
        /* <DEDUP_REMOVED lines=16> */
.L_x_2437:
[----:B------:R-:W-:-:S04]  /*3fc0*/  LOP3.LUT R2, R2, 0x80000000, RZ, 0xc0, !PT ;  /* 0x8000000002027812 */ /* 0x000fc800078ec0ff */
[----:B------:R-:W-:-:S04]  /*3fd0*/  SHF.R.U32.HI R3, RZ, 0x18, R2 ;  /* 0x00000018ff037819 */ /* 0x000fc80000011602 */
[----:B------:R-:W-:-:S04]  /*3fe0*/  LOP3.LUT R0, R0, R3, RZ, 0xfc, !PT ;  /* 0x0000000300007212 */ /* 0x000fc800078efcff */
[----:B------:R-:W-:-:S07]  /*3ff0*/  PRMT R8, R0, 0x7610, R8 ;  /* 0x0000761000087816 */ /* 0x000fce0000000008 */
.L_x_2436:
[----:B------:R-:W-:Y:S05]  /*4000*/  BSYNC B0 ;  /* 0x0000000000007941 */ /* 0x000fea0003800000 */
.L_x_2435:
[----:B------:R3:W-:Y:S01]  /*4010*/  STG.E.U8 desc[UR36][R16.64], R8 ;  /* 0x0000000810007986 */ /* 0x0007e2000c101124 */
[----:B------:R-:W-:Y:S05]  /*4020*/  BRA `(.L_x_2412) ;  /* 0x0000000000ac7947 */ /* 0x000fea0003800000 */
.L_x_2429:
[----:B------:R-:W-:-:S13]  /*4030*/  ISETP.NE.AND P0, PT, R0, 0x1c, PT ;  /* 0x0000001c0000780c */ /* 0x000fda0003f05270 */
[----:B------:R-:W-:Y:S05]  /*4040*/  @!P0 BRA `(.L_x_2438) ;  /* 0x00000000009c8947 */ /* 0x000fea0003800000 */
[----:B------:R-:W-:-:S13]  /*4050*/  ISETP.NE.AND P0, PT, R0, 0x1d, PT ;  /* 0x0000001d0000780c */ /* 0x000fda0003f05270 */
[----:B------:R-:W-:Y:S05]  /*4060*/  @!P0 BRA `(.L_x_2439) ;  /* 0x0000000000888947 */ /* 0x000fea0003800000 */
[----:B------:R-:W-:-:S13]  /*4070*/  ISETP.NE.AND P0, PT, R0, 0x2c, PT ;  /* 0x0000002c0000780c */ /* 0x000fda0003f05270 */
[----:B------:R-:W-:Y:S05]  /*4080*/  @P0 BRA `(.L_x_2411) ;  /* 0x00000000003c0947 */ /* 0x000fea0003800000 */
        /* <DEDUP_REMOVED lines=15> */
.L_x_2411:
        /* <DEDUP_REMOVED lines=16> */
.L_x_2440:
[----:B------:R-:W-:Y:S05]  /*4280*/  BRA `(.L_x_2412) ;  /* 0x0000000000147947 */ /* 0x000fea0003800000 */
.L_x_2439:
[----:B------:R-:W0:Y:S02]  /*4290*/  F2I.U64.TRUNC R2, R2 ;  /* 0x0000000200027311 */ /* 0x000e24000020d800 */
[----:B0-----:R2:W-:Y:S01]  /*42a0*/  STG.E.64 desc[UR36][R16.64], R2 ;  /* 0x0000000210007986 */ /* 0x0015e2000c101b24 */
[----:B------:R-:W-:Y:S05]  /*42b0*/  BRA `(.L_x_2412) ;  /* 0x0000000000087947 */ /* 0x000fea0003800000 */
.L_x_2438:
[----:B------:R-:W0:Y:S02]  /*42c0*/  F2I.FTZ.U32.TRUNC.NTZ R3, R2 ;  /* 0x0000000200037305 */ /* 0x000e24000021f000 */
[----:B0-----:R0:W-:Y:S02]  /*42d0*/  STG.E desc[UR36][R16.64], R3 ;  /* 0x0000000310007986 */ /* 0x0011e4000c101924 */
.L_x_2412:
[----:B------:R-:W-:-:S04]  /*42e0*/  IMAD R18, R18, 0x200, R23 ;  /* 0x0000020012127824 */ /* 0x000fc800078e0217 */
[----:B------:R-:W-:-:S07]  /*42f0*/  VIADD R19, R18, 0x80 ;  /* 0x0000008012137836 */ /* 0x000fce0000000000 */
.L_x_2347:
[----:B------:R-:W-:Y:S05]  /*4300*/  BSYNC B7 ;  /* 0x0000000000077941 */ /* 0x000fea0003800000 */
.L_x_2346:
[----:B------:R-:W-:Y:S01]  /*4310*/  ULDC UR4, c[0x0][0x210] ;  /* 0x0000840000047ab9 */ /* 0x000fe20000000800 */
[----:B------:R-:W-:Y:S01]  /*4320*/  BSSY B7, `(.L_x_2441) ;  /* 0x0000427000077945 */ /* 0x000fe20003800000 */
[----:B------:R-:W-:-:S13]  /*4330*/  ISETP.GE.AND P0, PT, R19, UR4, PT ;  /* 0x0000000413007c0c */ /* 0x000fda000bf06270 */
[----:B------:R-:W-:Y:S05]  /*4340*/  @P0 BRA `(.L_x_2442) ;  /* 0x0000004000900947 */ /* 0x000fea0003800000 */
[----:B0-----:R-:W0:Y:S01]  /*4350*/  LDC R6, c[0x0][0x218] ;  /* 0x00008600ff067b82 */ /* 0x001e220000000800 */
[----:B------:R-:W-:Y:S02]  /*4360*/  IMAD.MOV.U32 R18, RZ, RZ, RZ ;  /* 0x000000ffff127224 */ /* 0x000fe400078e00ff */
[----:B------:R-:W-:Y:S02]  /*4370*/  IMAD.MOV.U32 R0, RZ, RZ, RZ ;  /* 0x000000ffff007224 */ /* 0x000fe400078e00ff */
[----:B-1234-:R-:W-:Y:S01]  /*4380*/  IMAD.MOV.U32 R16, RZ, RZ, RZ ;  /* 0x000000ffff107224 */ /* 0x01efe200078e00ff */
        /* <DEDUP_REMOVED lines=350> */
.L_x_2443:
        /* <DEDUP_REMOVED lines=20> */
[----:B--2---:R4:W0:Y:S01]  /*5ab0*/  I2F.S16 R22, R2 ;  /* 0x0000000200167306 */ /* 0x0048220000101400 */
[----:B------:R-:W-:Y:S05]  /*5ac0*/  BRA `(.L_x_2450) ;  /* 0x0000000c00387947 */ /* 0x000fea0003800000 */
.L_x_2448:
[----:B------:R-:W2:Y:S02]  /*5ad0*/  LDG.E.U8 R2, desc[UR36][R2.64] ;  /* 0x0000002402027981 */ /* 0x000ea4000c1e1100 */
[----:B--2---:R-:W-:Y:S01]  /*5ae0*/  I2FP.F32.U32 R22, R2 ;  /* 0x0000000200167245 */ /* 0x004fe20000201000 */
[----:B------:R-:W-:Y:S06]  /*5af0*/  BRA `(.L_x_2450) ;  /* 0x0000000c002c7947 */ /* 0x000fec0003800000 */
.L_x_2447:
[----:B------:R-:W-:-:S13]  /*5b00*/  ISETP.NE.AND P0, PT, R4, 0x2, PT ;  /* 0x000000020400780c */ /* 0x000fda0003f05270 */
[----:B------:R-:W-:Y:S05]  /*5b10*/  @!P0 BRA `(.L_x_2451) ;  /* 0x0000000000288947 */ /* 0x000fea0003800000 */
[----:B------:R-:W-:-:S13]  /*5b20*/  ISETP.NE.AND P0, PT, R4, 0x3, PT ;  /* 0x000000030400780c */ /* 0x000fda0003f05270 */
[----:B------:R-:W-:Y:S05]  /*5b30*/  @!P0 BRA `(.L_x_2452) ;  /* 0x0000000000148947 */ /* 0x000fea0003800000 */
[----:B------:R-:W-:-:S13]  /*5b40*/  ISETP.NE.AND P0, PT, R4, 0x4, PT ;  /* 0x000000040400780c */ /* 0x000fda0003f05270 */
[----:B------:R-:W-:Y:S05]  /*5b50*/  @P0 BRA `(.L_x_2449) ;  /* 0x0000000800b80947 */ /* 0x000fea0003800000 */
[----:B------:R-:W2:Y:S02]  /*5b60*/  LDG.E.64 R22, desc[UR36][R2.64] ;  /* 0x0000002402167981 */ /* 0x000ea4000c1e1b00 */
[----:B--2---:R2:W3:Y:S01]  /*5b70*/  I2F.S64 R22, R22 ;  /* 0x0000001600167312 */ /* 0x0044e20000301400 */
[----:B------:R-:W-:Y:S05]  /*5b80*/  BRA `(.L_x_2450) ;  /* 0x0000000c00087947 */ /* 0x000fea0003800000 */
.L_x_2452:
[----:B------:R-:W2:Y:S02]  /*5b90*/  LDG.E R2, desc[UR36][R2.64] ;  /* 0x0000002402027981 */ /* 0x000ea4000c1e1900 */
[----:B--2---:R-:W-:Y:S01]  /*5ba0*/  I2FP.F32.S32 R22, R2 ;  /* 0x0000000200167245 */ /* 0x004fe20000201400 */
[----:B------:R-:W-:Y:S06]  /*5bb0*/  BRA `(.L_x_2450) ;  /* 0x0000000800fc7947 */ /* 0x000fec0003800000 */
.L_x_2451:
[----:B------:R-:W2:Y:S02]  /*5bc0*/  LDG.E.U16 R2, desc[UR36][R2.64] ;  /* 0x0000002402027981 */ /* 0x000ea4000c1e1500 */
[----:B--2---:R0:W1:Y:S01]  /*5bd0*/  I2F.S16 R22, R2 ;  /* 0x0000000200167306 */ /* 0x0040620000101400 */
[----:B------:R-:W-:Y:S05]  /*5be0*/  BRA `(.L_x_2450) ;  /* 0x0000000800f07947 */ /* 0x000fea0003800000 */
.L_x_2446:
        /* <DEDUP_REMOVED lines=8> */
.L_x_2454:
[----:B------:R-:W2:Y:S02]  /*5c70*/  LDG.E.U16 R2, desc[UR36][R2.64] ;  /* 0x0000002402027981 */ /* 0x000ea4000c1e1500 */
[----:B--2---:R-:W-:Y:S01]  /*5c80*/  HADD2.F32 R22, -RZ, R2.H0_H0 ;  /* 0x20000002ff167230 */ /* 0x004fe20000004100 */
[----:B------:R-:W-:Y:S06]  /*5c90*/  BRA `(.L_x_2450) ;  /* 0x0000000800c47947 */ /* 0x000fec0003800000 */
.L_x_2453:
        /* <DEDUP_REMOVED lines=8> */
.L_x_2456:
[----:B------:R-:W2:Y:S02]  /*5d20*/  LDG.E.U16 R2, desc[UR36][R2.64] ;  /* 0x0000002402027981 */ /* 0x000ea4000c1e1500 */
[----:B--2---:R-:W-:Y:S01]  /*5d30*/  HADD2.F32 R22, -RZ, R2.H0_H0 ;  /* 0x20000002ff167230 */ /* 0x004fe20000004100 */
[----:B------:R-:W-:Y:S06]  /*5d40*/  BRA `(.L_x_2450) ;  /* 0x0000000800987947 */ /* 0x000fec0003800000 */
.L_x_2455:
[----:B------:R-:W2:Y:S01]  /*5d50*/  LDG.E.64 R2, desc[UR36][R2.64] ;  /* 0x0000002402027981 */ /* 0x000ea2000c1e1b00 */
[----:B------:R-:W-:Y:S01]  /*5d60*/  UMOV UR4, 0xf0000000 ;  /* 0xf000000000047882 */ /* 0x000fe20000000000 */
[----:B------:R-:W-:Y:S01]  /*5d70*/  UMOV UR5, 0x380fffff ;  /* 0x380fffff00057882 */ /* 0x000fe20000000000 */
[----:B--2---:R-:W0:Y:S01]  /*5d80*/  F2F.F32.F64 R22, R2 ;  /* 0x0000000200167310 */ /* 0x004e220000301000 */
[----:B------:R-:W-:-:S14]  /*5d90*/  DSETP.GEU.AND P0, PT, |R2|, UR4, PT ;  /* 0x0000000402007e2a */ /* 0x000fdc000bf0e200 */
[----:B0-----:R-:W-:Y:S01]  /*5da0*/  @!P0 FMUL R22, R22, 1.175494350822287508e-38 ;  /* 0x0080000016168820 */ /* 0x001fe20000400000 */
[----:B------:R-:W-:Y:S06]  /*5db0*/  BRA `(.L_x_2450) ;  /* 0x00000008007c7947 */ /* 0x000fec0003800000 */
.L_x_2445:
        /* <DEDUP_REMOVED lines=12> */
.L_x_2459:
[----:B------:R-:W2:Y:S01]  /*5e80*/  LDG.E.64 R2, desc[UR36][R2.64] ;  /* 0x0000002402027981 */ /* 0x000ea2000c1e1b00 */
[----:B------:R-:W-:Y:S01]  /*5e90*/  UMOV UR4, 0xf0000000 ;  /* 0xf000000000047882 */ /* 0x000fe20000000000 */
[----:B------:R-:W-:Y:S01]  /*5ea0*/  UMOV UR5, 0x380fffff ;  /* 0x380fffff00057882 */ /* 0x000fe20000000000 */
[----:B--2---:R-:W0:Y:S01]  /*5eb0*/  F2F.F32.F64 R22, R2 ;  /* 0x0000000200167310 */ /* 0x004e220000301000 */
[----:B------:R-:W-:-:S14]  /*5ec0*/  DSETP.GEU.AND P0, PT, |R2|, UR4, PT ;  /* 0x0000000402007e2a */ /* 0x000fdc000bf0e200 */
[----:B0-----:R-:W-:Y:S01]  /*5ed0*/  @!P0 FMUL R22, R22, 1.175494350822287508e-38 ;  /* 0x0080000016168820 */ /* 0x001fe20000400000 */
[----:B------:R-:W-:Y:S06]  /*5ee0*/  BRA `(.L_x_2450) ;  /* 0x0000000800307947 */ /* 0x000fec0003800000 */
.L_x_2458:
        /* <DEDUP_REMOVED lines=26> */
.L_x_2461:
        /* <DEDUP_REMOVED lines=13> */
.L_x_2460:
[----:B------:R-:W2:Y:S02]  /*6160*/  LDG.E.U16 R2, desc[UR36][R2.64] ;  /* 0x0000002402027981 */ /* 0x000ea4000c1e1500 */
[----:B--2---:R-:W-:Y:S01]  /*6170*/  IMAD.U32 R22, R2, 0x10000, RZ ;  /* 0x0001000002167824 */ /* 0x004fe200078e00ff */
[----:B------:R-:W-:Y:S06]  /*6180*/  BRA `(.L_x_2450) ;  /* 0x0000000400887947 */ /* 0x000fec0003800000 */
.L_x_2457:
        /* <DEDUP_REMOVED lines=11> */
.L_x_2464:
        /* <DEDUP_REMOVED lines=20> */
.L_x_2466:
[----:B------:R-:W-:Y:S05]  /*6380*/  BSYNC B0 ;  /* 0x0000000000007941 */ /* 0x000fea0003800000 */
.L_x_2465:
[----:B------:R-:W-:Y:S01]  /*6390*/  IMAD.SHL.U32 R2, R2, 0x100000, RZ ;  /* 0x0010000002027824 */ /* 0x000fe200078e00ff */
[----:B------:R-:W-:-:S04]  /*63a0*/  LEA R3, R0, 0x3b800000, 0x17 ;  /* 0x3b80000000037811 */ /* 0x000fc800078eb8ff */
[----:B------:R-:W-:Y:S01]  /*63b0*/  LOP3.LUT R22, R3, R2, R22, 0xfe, !PT ;  /* 0x0000000203167212 */ /* 0x000fe200078efe16 */
[----:B------:R-:W-:Y:S06]  /*63c0*/  BRA `(.L_x_2450) ;  /* 0x0000000000f87947 */ /* 0x000fec0003800000 */
.L_x_2463:
        /* <DEDUP_REMOVED lines=20> */
.L_x_2468:
[----:B------:R-:W-:Y:S05]  /*6510*/  BSYNC B0 ;  /* 0x0000000000007941 */ /* 0x000fea0003800000 */
.L_x_2467:
[----:B------:R-:W-:Y:S01]  /*6520*/  IMAD.SHL.U32 R2, R2, 0x200000, RZ ;  /* 0x0020000002027824 */ /* 0x000fe200078e00ff */
[----:B------:R-:W-:-:S04]  /*6530*/  LEA R3, R0, 0x37800000, 0x17 ;  /* 0x3780000000037811 */ /* 0x000fc800078eb8ff */
[----:B------:R-:W-:Y:S01]  /*6540*/  LOP3.LUT R22, R3, R2, R22, 0xfe, !PT ;  /* 0x0000000203167212 */ /* 0x000fe200078efe16 */
[----:B------:R-:W-:Y:S06]  /*6550*/  BRA `(.L_x_2450) ;  /* 0x0000000000947947 */ /* 0x000fec0003800000 */
.L_x_2462:
        /* <DEDUP_REMOVED lines=14> */
.L_x_2449:
        /* <DEDUP_REMOVED lines=16> */
.L_x_2471:
[----:B------:R-:W-:Y:S01]  /*6740*/  IMAD.MOV.U32 R22, RZ, RZ, RZ ;  /* 0x000000ffff167224 */ /* 0x000fe200078e00ff */
[----:B------:R-:W-:Y:S06]  /*6750*/  BRA `(.L_x_2450) ;  /* 0x0000000000147947 */ /* 0x000fec0003800000 */
.L_x_2470:
[----:B------:R-:W2:Y:S02]  /*6760*/  LDG.E.64 R22, desc[UR36][R2.64] ;  /* 0x0000002402167981 */ /* 0x000ea4000c1e1b00 */
[----:B--2---:R0:W1:Y:S01]  /*6770*/  I2F.U64 R22, R22 ;  /* 0x0000001600167312 */ /* 0x0040620000301000 */
[----:B------:R-:W-:Y:S05]  /*6780*/  BRA `(.L_x_2450) ;  /* 0x0000000000087947 */ /* 0x000fea0003800000 */
.L_x_2469:
[----:B------:R-:W2:Y:S02]  /*6790*/  LDG.E R2, desc[UR36][R2.64] ;  /* 0x0000002402027981 */ /* 0x000ea4000c1e1900 */
[----:B--2---:R-:W-:-:S07]  /*67a0*/  I2FP.F32.U32 R22, R2 ;  /* 0x0000000200167245 */ /* 0x004fce0000201000 */
.L_x_2450:
[----:B------:R-:W-:Y:S05]  /*67b0*/  BSYNC B6 ;  /* 0x0000000000067941 */ /* 0x000fea0003800000 */
.L_x_2444:
[----:B------:R-:W2:Y:S01]  /*67c0*/  LDC.U8 R4, c[0x0][0x4aa] ;  /* 0x00012a80ff047b82 */ /* 0x000ea20000000000 */
[----:B------:R-:W-:Y:S01]  /*67d0*/  ULDC.64 UR4, c[0x0][0x488] ;  /* 0x0001220000047ab9 */ /* 0x000fe20000000a00 */
[----:B------:R-:W-:Y:S01]  /*67e0*/  BSSY B6, `(.L_x_2472) ;  /* 0x00000df000067945 */ /* 0x000fe20003800000 */
[----:B0---4-:R-:W-:-:S05]  /*67f0*/  IADD3 R2, P0, R18, UR4, RZ ;  /* 0x0000000412027c10 */ /* 0x011fca000ff1e0ff */
        /* <DEDUP_REMOVED lines=15> */
.L_x_2476:
[----:B------:R-:W2:Y:S02]  /*68f0*/  LDG.E.U8 R0, desc[UR36][R2.64] ;  /* 0x0000002402007981 */ /* 0x000ea4000c1e1100 */
[----:B--2---:R-:W-:Y:S01]  /*6900*/  I2FP.F32.U32 R0, R0 ;  /* 0x0000000000007245 */ /* 0x004fe20000201000 */
[----:B------:R-:W-:Y:S06]  /*6910*/  BRA `(.L_x_2478) ;  /* 0x0000000c002c7947 */ /* 0x000fec0003800000 */
.L_x_2475:
[----:B------:R-:W-:-:S13]  /*6920*/  ISETP.NE.AND P0, PT, R0, 0x2, PT ;  /* 0x000000020000780c */ /* 0x000fda0003f05270 */
[----:B------:R-:W-:Y:S05]  /*6930*/  @!P0 BRA `(.L_x_2479) ;  /* 0x0000000000288947 */ /* 0x000fea0003800000 */
[----:B------:R-:W-:-:S13]  /*6940*/  ISETP.NE.AND P0, PT, R0, 0x3, PT ;  /* 0x000000030000780c */ /* 0x000fda0003f05270 */
[----:B------:R-:W-:Y:S05]  /*6950*/  @!P0 BRA `(.L_x_2480) ;  /* 0x0000000000148947 */ /* 0x000fea0003800000 */
[----:B------:R-:W-:-:S13]  /*6960*/  ISETP.NE.AND P0, PT, R0, 0x4, PT ;  /* 0x000000040000780c */ /* 0x000fda0003f05270 */
[----:B------:R-:W-:Y:S05]  /*6970*/  @P0 BRA `(.L_x_2477) ;  /* 0x0000000800b80947 */ /* 0x000fea0003800000 */
[----:B------:R-:W2:Y:S02]  /*6980*/  LDG.E.64 R2, desc[UR36][R2.64] ;  /* 0x0000002402027981 */ /* 0x000ea4000c1e1b00 */
[----:B--2---:R0:W2:Y:S01]  /*6990*/  I2F.S64 R0, R2 ;  /* 0x0000000200007312 */ /* 0x0040a20000301400 */
[----:B------:R-:W-:Y:S05]  /*69a0*/  BRA `(.L_x_2478) ;  /* 0x0000000c00087947 */ /* 0x000fea0003800000 */
.L_x_2480:
[----:B------:R-:W2:Y:S02]  /*69b0*/  LDG.E R0, desc[UR36][R2.64] ;  /* 0x0000002402007981 */ /* 0x000ea4000c1e1900 */
[----:B--2---:R-:W-:Y:S01]  /*69c0*/  I2FP.F32.S32 R0, R0 ;  /* 0x0000000000007245 */ /* 0x004fe20000201400 */
[----:B------:R-:W-:Y:S06]  /*69d0*/  BRA `(.L_x_2478) ;  /* 0x0000000800fc7947 */ /* 0x000fec0003800000 */
.L_x_2479:
[----:B------:R-:W2:Y:S02]  /*69e0*/  LDG.E.U16 R0, desc[UR36][R2.64] ;  /* 0x0000002402007981 */ /* 0x000ea4000c1e1500 */
[----:B--2---:R-:W0:Y:S01]  /*69f0*/  I2F.S16 R0, R0 ;  /* 0x0000000000007306 */ /* 0x004e220000101400 */
[----:B------:R-:W-:Y:S05]  /*6a00*/  BRA `(.L_x_2478) ;  /* 0x0000000800f07947 */ /* 0x000fea0003800000 */
.L_x_2474:
        /* <DEDUP_REMOVED lines=8> */
.L_x_2482:
[----:B------:R-:W2:Y:S02]  /*6a90*/  LDG.E.U16 R0, desc[UR36][R2.64] ;  /* 0x0000002402007981 */ /* 0x000ea4000c1e1500 */
[----:B--2---:R-:W-:Y:S01]  /*6aa0*/  HADD2.F32 R0, -RZ, R0.H0_H0 ;  /* 0x20000000ff007230 */ /* 0x004fe20000004100 */
[----:B------:R-:W-:Y:S06]  /*6ab0*/  BRA `(.L_x_2478) ;  /* 0x0000000800c47947 */ /* 0x000fec0003800000 */
.L_x_2481:
        /* <DEDUP_REMOVED lines=8> */
.L_x_2484:
[----:B------:R-:W2:Y:S02]  /*6b40*/  LDG.E.U16 R0, desc[UR36][R2.64] ;  /* 0x0000002402007981 */ /* 0x000ea4000c1e1500 */
[----:B--2---:R-:W-:Y:S01]  /*6b50*/  HADD2.F32 R0, -RZ, R0.H0_H0 ;  /* 0x20000000ff007230 */ /* 0x004fe20000004100 */
[----:B------:R-:W-:Y:S06]  /*6b60*/  BRA `(.L_x_2478) ;  /* 0x0000000800987947 */ /* 0x000fec0003800000 */
.L_x_2483:
[----:B------:R-:W2:Y:S01]  /*6b70*/  LDG.E.64 R2, desc[UR36][R2.64] ;  /* 0x0000002402027981 */ /* 0x000ea2000c1e1b00 */
[----:B------:R-:W-:Y:S01]  /*6b80*/  UMOV UR4, 0xf0000000 ;  /* 0xf000000000047882 */ /* 0x000fe20000000000 */
[----:B------:R-:W-:Y:S01]  /*6b90*/  UMOV UR5, 0x380fffff ;  /* 0x380fffff00057882 */ /* 0x000fe20000000000 */
[----:B--2---:R-:W0:Y:S01]  /*6ba0*/  F2F.F32.F64 R0, R2 ;  /* 0x0000000200007310 */ /* 0x004e220000301000 */
[----:B------:R-:W-:-:S14]  /*6bb0*/  DSETP.GEU.AND P0, PT, |R2|, UR4, PT ;  /* 0x0000000402007e2a */ /* 0x000fdc000bf0e200 */
[----:B0-----:R-:W-:Y:S01]  /*6bc0*/  @!P0 FMUL R0, R0, 1.175494350822287508e-38 ;  /* 0x0080000000008820 */ /* 0x001fe20000400000 */
[----:B------:R-:W-:Y:S06]  /*6bd0*/  BRA `(.L_x_2478) ;  /* 0x00000008007c7947 */ /* 0x000fec0003800000 */
.L_x_2473:
        /* <DEDUP_REMOVED lines=12> */
.L_x_2487:
[----:B------:R-:W2:Y:S01]  /*6ca0*/  LDG.E.64 R2, desc[UR36][R2.64] ;  /* 0x0000002402027981 */ /* 0x000ea2000c1e1b00 */
[----:B------:R-:W-:Y:S01]  /*6cb0*/  UMOV UR4, 0xf0000000 ;  /* 0xf000000000047882 */ /* 0x000fe20000000000 */
[----:B------:R-:W-:Y:S01]  /*6cc0*/  UMOV UR5, 0x380fffff ;  /* 0x380fffff00057882 */ /* 0x000fe20000000000 */
[----:B--2---:R-:W0:Y:S01]  /*6cd0*/  F2F.F32.F64 R0, R2 ;  /* 0x0000000200007310 */ /* 0x004e220000301000 */
[----:B------:R-:W-:-:S14]  /*6ce0*/  DSETP.GEU.AND P0, PT, |R2|, UR4, PT ;  /* 0x0000000402007e2a */ /* 0x000fdc000bf0e200 */
[----:B0-----:R-:W-:Y:S01]  /*6cf0*/  @!P0 FMUL R0, R0, 1.175494350822287508e-38 ;  /* 0x0080000000008820 */ /* 0x001fe20000400000 */
[----:B------:R-:W-:Y:S06]  /*6d00*/  BRA `(.L_x_2478) ;  /* 0x0000000800307947 */ /* 0x000fec0003800000 */
.L_x_2486:
        /* <DEDUP_REMOVED lines=26> */
.L_x_2489:
        /* <DEDUP_REMOVED lines=13> */
.L_x_2488:
[----:B------:R-:W2:Y:S02]  /*6f80*/  LDG.E.U16 R0, desc[UR36][R2.64] ;  /* 0x0000002402007981 */ /* 0x000ea4000c1e1500 */
[----:B--2---:R-:W-:Y:S01]  /*6f90*/  IMAD.U32 R0, R0, 0x10000, RZ ;  /* 0x0001000000007824 */ /* 0x004fe200078e00ff */
[----:B------:R-:W-:Y:S06]  /*6fa0*/  BRA `(.L_x_2478) ;  /* 0x0000000400887947 */ /* 0x000fec0003800000 */
.L_x_2485:
        /* <DEDUP_REMOVED lines=11> */
.L_x_2492:
        /* <DEDUP_REMOVED lines=20> */
.L_x_2494:
[----:B------:R-:W-:Y:S05]  /*71a0*/  BSYNC B0 ;  /* 0x0000000000007941 */ /* 0x000fea0003800000 */
.L_x_2493:
[----:B------:R-:W-:Y:S01]  /*71b0*/  LEA R3, R0, 0x3b800000, 0x17 ;  /* 0x3b80000000037811 */ /* 0x000fe200078eb8ff */
[----:B------:R-:W-:-:S05]  /*71c0*/  IMAD.SHL.U32 R0, R2, 0x100000, RZ ;  /* 0x0010000002007824 */ /* 0x000fca00078e00ff */
[----:B------:R-:W-:Y:S01]  /*71d0*/  LOP3.LUT R0, R3, R0, R4, 0xfe, !PT ;  /* 0x0000000003007212 */ /* 0x000fe200078efe04 */
[----:B------:R-:W-:Y:S06]  /*71e0*/  BRA `(.L_x_2478) ;  /* 0x0000000000f87947 */ /* 0x000fec0003800000 */
.L_x_2491:
        /* <DEDUP_REMOVED lines=20> */
.L_x_2496:
[----:B------:R-:W-:Y:S05]  /*7330*/  BSYNC B0 ;  /* 0x0000000000007941 */ /* 0x000fea0003800000 */
.L_x_2495:
[----:B------:R-:W-:Y:S01]  /*7340*/  LEA R3, R0, 0x37800000, 0x17 ;  /* 0x3780000000037811 */ /* 0x000fe200078eb8ff */
[----:B------:R-:W-:-:S05]  /*7350*/  IMAD.SHL.U32 R0, R2, 0x200000, RZ ;  /* 0x0020000002007824 */ /* 0x000fca00078e00ff */
[----:B------:R-:W-:Y:S01]  /*7360*/  LOP3.LUT R0, R3, R0, R4, 0xfe, !PT ;  /* 0x0000000003007212 */ /* 0x000fe200078efe04 */
[----:B------:R-:W-:Y:S06]  /*7370*/  BRA `(.L_x_2478) ;  /* 0x0000000000947947 */ /* 0x000fec0003800000 */
.L_x_2490:
        /* <DEDUP_REMOVED lines=14> */
.L_x_2477:
        /* <DEDUP_REMOVED lines=15> */
[----:B01-3-5:R-:W-:Y:S05]  /*7550*/  CALL.ABS.NOINC R2 ;  /* 0x0000000002007343 */ /* 0x02bfea0003c00000 */
.L_x_2499:
[----:B------:R-:W-:Y:S01]  /*7560*/  IMAD.MOV.U32 R0, RZ, RZ, RZ ;  /* 0x000000ffff007224 */ /* 0x000fe200078e00ff */
[----:B------:R-:W-:Y:S06]  /*7570*/  BRA `(.L_x_2478) ;  /* 0x0000000000147947 */ /* 0x000fec0003800000 */
.L_x_2498:
[----:B------:R-:W2:Y:S02]  /*7580*/  LDG.E.64 R2, desc[UR36][R2.64] ;  /* 0x0000002402027981 */ /* 0x000ea4000c1e1b00 */
[----:B--2---:R0:W2:Y:S01]  /*7590*/  I2F.U64 R0, R2 ;  /* 0x0000000200007312 */ /* 0x0040a20000301000 */
[----:B------:R-:W-:Y:S05]  /*75a0*/  BRA `(.L_x_2478) ;  /* 0x0000000000087947 */ /* 0x000fea0003800000 */
.L_x_2497:
[----:B------:R-:W2:Y:S02]  /*75b0*/  LDG.E R0, desc[UR36][R2.64] ;  /* 0x0000002402007981 */ /* 0x000ea4000c1e1900 */
[----:B--2---:R-:W-:-:S07]  /*75c0*/  I2FP.F32.U32 R0, R0 ;  /* 0x0000000000007245 */ /* 0x004fce0000201000 */
.L_x_2478:
[----:B------:R-:W-:Y:S05]  /*75d0*/  BSYNC B6 ;  /* 0x0000000000067941 */ /* 0x000fea0003800000 */
.L_x_2472:
[----:B------:R-:W-:Y:S02]  /*75e0*/  ULDC.U8 UR4, c[0x0][0x49c] ;  /* 0x0001270000047ab9 */ /* 0x000fe40000000000 */
[----:B------:R-:W-:-:S13]  /*75f0*/  ISETP.NE.AND P0, PT, RZ, UR4, PT ;  /* 0x00000004ff007c0c */ /* 0x000fda000bf05270 */
[----:B------:R-:W-:Y:S05]  /*7600*/  @!P0 BRA `(.L_x_2500) ;  /* 0x0000000000248947 */ /* 0x000fea0003800000 */
[----:B0-2--5:R-:W-:-:S13]  /*7610*/  FSETP.GTU.FTZ.AND P0, PT, R0, RZ, PT ;  /* 0x000000ff0000720b */ /* 0x025fda0003f1c000 */
[----:B----4-:R-:W0:Y:S08]  /*7620*/  @!P0 LDC R3, c[0x0][0x490] ;  /* 0x00012400ff038b82 */ /* 0x010e300000000800 */
[----:B------:R-:W1:Y:S08]  /*7630*/  @!P0 LDC R7, c[0x0][0x498] ;  /* 0x00012600ff078b82 */ /* 0x000e700000000800 */
[----:B------:R-:W2:Y:S01]  /*7640*/  @P0 LDC R5, c[0x0][0x494] ;  /* 0x00012500ff050b82 */ /* 0x000ea20000000800 */
[----:B0-----:R-:W-:Y:S01]  /*7650*/  @!P0 FADD.FTZ R3, R0, R3 ;  /* 0x0000000300038221 */ /* 0x001fe20000010000 */
[C---:B-1-3--:R-:W-:Y:S01]  /*7660*/  @!P0 FMUL.FTZ R0, R22.reuse, R7 ;  /* 0x0000000716008220 */ /* 0x04afe20000410000 */
[----:B--2---:R-:W-:-:S03]  /*7670*/  @P0 FMUL.FTZ R22, R22, R5 ;  /* 0x0000000516160220 */ /* 0x004fc60000410000 */
[----:B------:R-:W-:Y:S01]  /*7680*/  @!P0 FMUL.FTZ R22, R0, R3 ;  /* 0x0000000300168220 */ /* 0x000fe20000410000 */
[----:B------:R-:W-:Y:S06]  /*7690*/  BRA `(.L_x_2501) ;  /* 0x00000000002c7947 */ /* 0x000fec0003800000 */
.L_x_2500:
[----:B0-2--5:R-:W-:-:S13]  /*76a0*/  FSETP.GTU.FTZ.AND P0, PT, R0, RZ, PT ;  /* 0x000000ff0000720b */ /* 0x025fda0003f1c000 */
[----:B------:R-:W0:Y:S08]  /*76b0*/  @!P0 LDC R7, c[0x0][0x498] ;  /* 0x00012600ff078b82 */ /* 0x000e300000000800 */
[----:B------:R-:W2:Y:S08]  /*76c0*/  @!P0 LDC R9, c[0x0][0x490] ;  /* 0x00012400ff098b82 */ /* 0x000eb00000000800 */
[----:B------:R-:W2:Y:S01]  /*76d0*/  @P0 LDC R5, c[0x0][0x494] ;  /* 0x00012500ff050b82 */ /* 0x000ea20000000800 */
[----:B0-----:R-:W-:-:S04]  /*76e0*/  @!P0 FMUL.FTZ R0, R0, R7 ;  /* 0x0000000700008220 */ /* 0x001fc80000410000 */
[----:B----4-:R-:W-:Y:S01]  /*76f0*/  @!P0 FMUL.FTZ R2, R0, 1.4426950216293334961 ;  /* 0x3fb8aa3b00028820 */ /* 0x010fe20000410000 */
[----:B-1-3--:R-:W-:-:S03]  /*7700*/  @!P0 FMUL.FTZ R0, R22, R7 ;  /* 0x0000000716008220 */ /* 0x00afc60000410000 */
[----:B------:R-:W0:Y:S01]  /*7710*/  @!P0 MUFU.EX2 R3, R2 ;  /* 0x0000000200038308 */ /* 0x000e220000000800 */
[----:B--2---:R-:W-:Y:S01]  /*7720*/  @!P0 FMUL.FTZ R0, R0, R9 ;  /* 0x0000000900008220 */ /* 0x004fe20000410000 */
[----:B------:R-:W-:-:S03]  /*7730*/  @P0 FMUL.FTZ R22, R22, R5 ;  /* 0x0000000516160220 */ /* 0x000fc60000410000 */
[----:B0-----:R-:W-:-:S07]  /*7740*/  @!P0 FMUL.FTZ R22, R0, R3 ;  /* 0x0000000300168220 */ /* 0x001fce0000410000 */
.L_x_2501:
        /* <DEDUP_REMOVED lines=15> */
.L_x_2505:
[----:B------:R-:W0:Y:S02]  /*7840*/  F2I.S64.TRUNC R22, R22 ;  /* 0x0000001600167311 */ /* 0x000e24000020d900 */
[----:B0-----:R-:W-:-:S05]  /*7850*/  IMAD.MOV.U32 R3, RZ, RZ, R22 ;  /* 0x000000ffff037224 */ /* 0x001fca00078e0016 */
[----:B------:R4:W-:Y:S01]  /*7860*/  STG.E.U8 desc[UR36][R16.64], R3 ;  /* 0x0000000310007986 */ /* 0x0009e2000c101124 */
[----:B------:R-:W-:Y:S05]  /*7870*/  BRA `(.L_x_2507) ;  /* 0x0000000c00407947 */ /* 0x000fea0003800000 */
.L_x_2504:
        /* <DEDUP_REMOVED lines=9> */
.L_x_2509:
[----:B------:R-:W0:Y:S02]  /*7910*/  F2I.FTZ.TRUNC.NTZ R3, R22 ;  /* 0x0000001600037305 */ /* 0x000e24000021f100 */
[----:B0-----:R2:W-:Y:S01]  /*7920*/  STG.E desc[UR36][R16.64], R3 ;  /* 0x0000000310007986 */ /* 0x0015e2000c101924 */
[----:B------:R-:W-:Y:S05]  /*7930*/  BRA `(.L_x_2507) ;  /* 0x0000000c00107947 */ /* 0x000fea0003800000 */
.L_x_2508:
[----:B------:R-:W0:Y:S02]  /*7940*/  F2I.FTZ.TRUNC.NTZ R3, R22 ;  /* 0x0000001600037305 */ /* 0x000e24000021f100 */
[----:B0-----:R0:W-:Y:S01]  /*7950*/  STG.E.U16 desc[UR36][R16.64], R3 ;  /* 0x0000000310007986 */ /* 0x0011e2000c101524 */
[----:B------:R-:W-:Y:S05]  /*7960*/  BRA `(.L_x_2507) ;  /* 0x0000000c00047947 */ /* 0x000fea0003800000 */
.L_x_2503:
        /* <DEDUP_REMOVED lines=8> */
.L_x_2511:
[----:B------:R-:W-:-:S05]  /*79f0*/  F2FP.F16.F32.PACK_AB R22, RZ, R22 ;  /* 0x00000016ff16723e */ /* 0x000fca00000000ff */
[----:B------:R0:W-:Y:S01]  /*7a00*/  STG.E.U16 desc[UR36][R16.64], R22 ;  /* 0x0000001610007986 */ /* 0x0001e2000c101524 */
[----:B------:R-:W-:Y:S05]  /*7a10*/  BRA `(.L_x_2507) ;  /* 0x0000000800d87947 */ /* 0x000fea0003800000 */
.L_x_2510:
        /* <DEDUP_REMOVED lines=9> */
.L_x_2513:
[----:B------:R-:W-:-:S04]  /*7ab0*/  F2FP.F16.F32.PACK_AB R3, RZ, R22 ;  /* 0x00000016ff03723e */ /* 0x000fc800000000ff */
[----:B------:R-:W-:-:S05]  /*7ac0*/  PRMT R3, R3, 0x5410, RZ ;  /* 0x0000541003037816 */ /* 0x000fca00000000ff */
[----:B------:R0:W-:Y:S01]  /*7ad0*/  STG.E desc[UR36][R16.64], R3 ;  /* 0x0000000310007986 */ /* 0x0001e2000c101924 */
[----:B------:R-:W-:Y:S05]  /*7ae0*/  BRA `(.L_x_2507) ;  /* 0x0000000800a47947 */ /* 0x000fea0003800000 */
.L_x_2512:
[----:B------:R-:W-:-:S06]  /*7af0*/  FMUL.FTZ R2, R22, 1 ;  /* 0x3f80000016027820 */ /* 0x000fcc0000410000 */
[----:B------:R-:W0:Y:S02]  /*7b00*/  F2F.F64.F32 R2, R2 ;  /* 0x0000000200027310 */ /* 0x000e240000201800 */
[----:B0-----:R0:W-:Y:S01]  /*7b10*/  STG.E.64 desc[UR36][R16.64], R2 ;  /* 0x0000000210007986 */ /* 0x0011e2000c101b24 */
[----:B------:R-:W-:Y:S05]  /*7b20*/  BRA `(.L_x_2507) ;  /* 0x0000000800947947 */ /* 0x000fea0003800000 */
.L_x_2502:
        /* <DEDUP_REMOVED lines=12> */
.L_x_2516:
[----:B------:R-:W-:Y:S01]  /*7bf0*/  FMUL.FTZ R4, R22, 1 ;  /* 0x3f80000016047820 */ /* 0x000fe20000410000 */
[----:B------:R-:W-:-:S05]  /*7c00*/  CS2R R6, SRZ ;  /* 0x0000000000067805 */ /* 0x000fca000001ff00 */
[----:B------:R-:W0:Y:S02]  /*7c10*/  F2F.F64.F32 R4, R4 ;  /* 0x0000000400047310 */ /* 0x000e240000201800 */
[----:B0-----:R0:W-:Y:S01]  /*7c20*/  STG.E.128 desc[UR36][R16.64], R4 ;  /* 0x0000000410007986 */ /* 0x0011e2000c101d24 */
[----:B------:R-:W-:Y:S05]  /*7c30*/  BRA `(.L_x_2507) ;  /* 0x0000000800507947 */ /* 0x000fea0003800000 */
.L_x_2515:
        /* <DEDUP_REMOVED lines=20> */
.L_x_2520:
[----:B------:R-:W-:Y:S05]  /*7d80*/  BSYNC B0 ;  /* 0x0000000000007941 */ /* 0x000fea0003800000 */
.L_x_2519:
[----:B------:R-:W-:-:S05]  /*7d90*/  LOP3.LUT R5, R0, R5, RZ, 0xfc, !PT ;  /* 0x0000000500057212 */ /* 0x000fca00078efcff */
[----:B------:R0:W-:Y:S01]  /*7da0*/  STG.E.U8 desc[UR36][R16.64], R5 ;  /* 0x0000000510007986 */ /* 0x0001e2000c101124 */
[----:B------:R-:W-:Y:S05]  /*7db0*/  BRA `(.L_x_2507) ;  /* 0x0000000400f07947 */ /* 0x000fea0003800000 */
.L_x_2518:
[----:B------:R-:W-:Y:S01]  /*7dc0*/  LOP3.LUT R2, R22, 0x7fffffff, RZ, 0xc0, !PT ;  /* 0x7fffffff16027812 */ /* 0x000fe200078ec0ff */
[----:B------:R-:W-:Y:S03]  /*7dd0*/  BSSY B0, `(.L_x_2521) ;  /* 0x000000e000007945 */ /* 0x000fe60003800000 */
        /* <DEDUP_REMOVED lines=10> */
.L_x_2522:
[----:B------:R-:W-:Y:S01]  /*7e80*/  IMAD.MOV.U32 R0, RZ, RZ, 0x7f ;  /* 0x0000007fff007424 */ /* 0x000fe200078e00ff */
[----:B------:R-:W-:-:S04]  /*7e90*/  ISETP.GT.U32.AND P0, PT, R2, 0x7f800000, PT ;  /* 0x7f8000000200780c */ /* 0x000fc80003f04070 */
[----:B------:R-:W-:-:S09]  /*7ea0*/  SEL R0, R0, 0x7c, P0 ;  /* 0x0000007c00007807 */ /* 0x000fd20000000000 */
.L_x_2523:
[----:B------:R-:W-:Y:S05]  /*7eb0*/  BSYNC B0 ;  /* 0x0000000000007941 */ /* 0x000fea0003800000 */
.L_x_2521:
[----:B------:R-:W-:-:S04]  /*7ec0*/  LOP3.LUT R22, R22, 0x80000000, RZ, 0xc0, !PT ;  /* 0x8000000016167812 */ /* 0x000fc800078ec0ff */
[----:B------:R-:W-:-:S04]  /*7ed0*/  SHF.R.U32.HI R3, RZ, 0x18, R22 ;  /* 0x00000018ff037819 */ /* 0x000fc80000011616 */
[----:B------:R-:W-:-:S05]  /*7ee0*/  LOP3.LUT R3, R0, R3, RZ, 0xfc, !PT ;  /* 0x0000000300037212 */ /* 0x000fca00078efcff */
[----:B------:R0:W-:Y:S01]  /*7ef0*/  STG.E.U8 desc[UR36][R16.64], R3 ;  /* 0x0000000310007986 */ /* 0x0001e2000c101124 */
[----:B------:R-:W-:Y:S05]  /*7f00*/  BRA `(.L_x_2507) ;  /* 0x00000004009c7947 */ /* 0x000fea0003800000 */
.L_x_2517:
[----:B------:R-:W-:-:S05]  /*7f10*/  F2FP.BF16.F32.PACK_AB R22, RZ, R22 ;  /* 0x00000016ff16723e */ /* 0x000fca00000010ff */
[----:B------:R0:W-:Y:S01]  /*7f20*/  STG.E.U16 desc[UR36][R16.64], R22 ;  /* 0x0000001610007986 */ /* 0x0001e2000c101524 */
[----:B------:R-:W-:Y:S05]  /*7f30*/  BRA `(.L_x_2507) ;  /* 0x0000000400907947 */ /* 0x000fea0003800000 */
.L_x_2514:
        /* <DEDUP_REMOVED lines=11> */
.L_x_2526:
        /* <DEDUP_REMOVED lines=16> */
.L_x_2529:
[----:B------:R-:W-:-:S04]  /*80f0*/  LOP3.LUT R22, R22, 0x80000000, RZ, 0xc0, !PT ;  /* 0x8000000016167812 */ /* 0x000fc800078ec0ff */
[----:B------:R-:W-:-:S04]  /*8100*/  SHF.R.U32.HI R3, RZ, 0x18, R22 ;  /* 0x00000018ff037819 */ /* 0x000fc80000011616 */
[----:B------:R-:W-:-:S04]  /*8110*/  LOP3.LUT R0, R0, R3, RZ, 0xfc, !PT ;  /* 0x0000000300007212 */ /* 0x000fc800078efcff */
[----:B------:R-:W-:-:S07]  /*8120*/  PRMT R8, R0, 0x7610, R8 ;  /* 0x0000761000087816 */ /* 0x000fce0000000008 */
.L_x_2528:
[----:B------:R-:W-:Y:S05]  /*8130*/  BSYNC B0 ;  /* 0x0000000000007941 */ /* 0x000fea0003800000 */
.L_x_2527:
[----:B------:R0:W-:Y:S01]  /*8140*/  STG.E.U8 desc[UR36][R16.64], R8 ;  /* 0x0000000810007986 */ /* 0x0001e2000c101124 */
[----:B------:R-:W-:Y:S05]  /*8150*/  BRA `(.L_x_2507) ;  /* 0x0000000400087947 */ /* 0x000fea0003800000 */
.L_x_2525:
        /* <DEDUP_REMOVED lines=16> */
.L_x_2532:
[----:B------:R-:W-:-:S04]  /*8260*/  LOP3.LUT R22, R22, 0x80000000, RZ, 0xc0, !PT ;  /* 0x8000000016167812 */ /* 0x000fc800078ec0ff */
[----:B------:R-:W-:-:S04]  /*8270*/  SHF.R.U32.HI R3, RZ, 0x18, R22 ;  /* 0x00000018ff037819 */ /* 0x000fc80000011616 */
[----:B------:R-:W-:-:S04]  /*8280*/  LOP3.LUT R0, R0, R3, RZ, 0xfc, !PT ;  /* 0x0000000300007212 */ /* 0x000fc800078efcff */
[----:B------:R-:W-:-:S07]  /*8290*/  PRMT R8, R0, 0x7610, R8 ;  /* 0x0000761000087816 */ /* 0x000fce0000000008 */
.L_x_2531:
[----:B------:R-:W-:Y:S05]  /*82a0*/  BSYNC B0 ;  /* 0x0000000000007941 */ /* 0x000fea0003800000 */
.L_x_2530:
[----:B------:R0:W-:Y:S01]  /*82b0*/  STG.E.U8 desc[UR36][R16.64], R8 ;  /* 0x0000000810007986 */ /* 0x0001e2000c101124 */
[----:B------:R-:W-:Y:S05]  /*82c0*/  BRA `(.L_x_2507) ;  /* 0x0000000000ac7947 */ /* 0x000fea0003800000 */
.L_x_2524:
        /* <DEDUP_REMOVED lines=21> */
.L_x_2506:
        /* <DEDUP_REMOVED lines=16> */
.L_x_2535:
[----:B------:R-:W-:Y:S05]  /*8520*/  BRA `(.L_x_2507) ;  /* 0x0000000000147947 */ /* 0x000fea0003800000 */
.L_x_2534:
[----:B------:R-:W0:Y:S02]  /*8530*/  F2I.U64.TRUNC R22, R22 ;  /* 0x0000001600167311 */ /* 0x000e24000020d800 */
[----:B0-----:R0:W-:Y:S01]  /*8540*/  STG.E.64 desc[UR36][R16.64], R22 ;  /* 0x0000001610007986 */ /* 0x0011e2000c101b24 */
[----:B------:R-:W-:Y:S05]  /*8550*/  BRA `(.L_x_2507) ;  /* 0x0000000000087947 */ /* 0x000fea0003800000 */
.L_x_2533:
[----:B------:R-:W0:Y:S02]  /*8560*/  F2I.FTZ.U32.TRUNC.NTZ R3, R22 ;  /* 0x0000001600037305 */ /* 0x000e24000021f000 */
[----:B0-----:R0:W-:Y:S02]  /*8570*/  STG.E desc[UR36][R16.64], R3 ;  /* 0x0000000310007986 */ /* 0x0011e4000c101924 */
.L_x_2507:
[----:B------:R-:W-:-:S07]  /*8580*/  VIADD R19, R19, 0x80 ;  /* 0x0000008013137836 */ /* 0x000fce0000000000 */
.L_x_2442:
[----:B------:R-:W-:Y:S05]  /*8590*/  BSYNC B7 ;  /* 0x0000000000077941 */ /* 0x000fea0003800000 */
.L_x_2441:
        /* <DEDUP_REMOVED lines=358> */
.L_x_2538:
        /* <DEDUP_REMOVED lines=22> */
.L_x_2543:
[----:B------:R-:W2:Y:S02]  /*9d60*/  LDG.E.U8 R2, desc[UR36][R2.64] ;  /* 0x0000002402027981 */ /* 0x000ea4000c1e1100 */
[----:B--2---:R-:W-:Y:S01]  /*9d70*/  I2FP.F32.U32 R22, R2 ;  /* 0x0000000200167245 */ /* 0x004fe20000201000 */
[----:B------:R-:W-:Y:S06]  /*9d80*/  BRA `(.L_x_2545) ;  /* 0x0000000c002c7947 */ /* 0x000fec0003800000 */
.L_x_2542:
        /* <DEDUP_REMOVED lines=9> */
.L_x_2547:
[----:B------:R-:W2:Y:S02]  /*9e20*/  LDG.E R2, desc[UR36][R2.64] ;  /* 0x0000002402027981 */ /* 0x000ea4000c1e1900 */
[----:B--2---:R-:W-:Y:S01]  /*9e30*/  I2FP.F32.S32 R22, R2 ;  /* 0x0000000200167245 */ /* 0x004fe20000201400 */
[----:B------:R-:W-:Y:S06]  /*9e40*/  BRA `(.L_x_2545) ;  /* 0x0000000800fc7947 */ /* 0x000fec0003800000 */
.L_x_2546:
[----:B------:R-:W2:Y:S02]  /*9e50*/  LDG.E.U16 R2, desc[UR36][R2.64] ;  /* 0x0000002402027981 */ /* 0x000ea4000c1e1500 */
[----:B--2---:R0:W1:Y:S01]  /*9e60*/  I2F.S16 R22, R2 ;  /* 0x0000000200167306 */ /* 0x0040620000101400 */
[----:B------:R-:W-:Y:S05]  /*9e70*/  BRA `(.L_x_2545) ;  /* 0x0000000800f07947 */ /* 0x000fea0003800000 */
.L_x_2541:
        /* <DEDUP_REMOVED lines=8> */
.L_x_2549:
[----:B------:R-:W2:Y:S02]  /*9f00*/  LDG.E.U16 R2, desc[UR36][R2.64] ;  /* 0x0000002402027981 */ /* 0x000ea4000c1e1500 */
[----:B--2---:R-:W-:Y:S01]  /*9f10*/  HADD2.F32 R22, -RZ, R2.H0_H0 ;  /* 0x20000002ff167230 */ /* 0x004fe20000004100 */
[----:B------:R-:W-:Y:S06]  /*9f20*/  BRA `(.L_x_2545) ;  /* 0x0000000800c47947 */ /* 0x000fec0003800000 */
.L_x_2548:
        /* <DEDUP_REMOVED lines=8> */
.L_x_2551:
[----:B------:R-:W2:Y:S02]  /*9fb0*/  LDG.E.U16 R2, desc[UR36][R2.64] ;  /* 0x0000002402027981 */ /* 0x000ea4000c1e1500 */
[----:B--2---:R-:W-:Y:S01]  /*9fc0*/  HADD2.F32 R22, -RZ, R2.H0_H0 ;  /* 0x20000002ff167230 */ /* 0x004fe20000004100 */
[----:B------:R-:W-:Y:S06]  /*9fd0*/  BRA `(.L_x_2545) ;  /* 0x0000000800987947 */ /* 0x000fec0003800000 */
.L_x_2550:
[----:B------:R-:W2:Y:S01]  /*9fe0*/  LDG.E.64 R2, desc[UR36][R2.64] ;  /* 0x0000002402027981 */ /* 0x000ea2000c1e1b00 */
[----:B------:R-:W-:Y:S01]  /*9ff0*/  UMOV UR4, 0xf0000000 ;  /* 0xf000000000047882 */ /* 0x000fe20000000000 */
[----:B------:R-:W-:Y:S01]  /*a000*/  UMOV UR5, 0x380fffff ;  /* 0x380fffff00057882 */ /* 0x000fe20000000000 */
[----:B--2---:R-:W0:Y:S01]  /*a010*/  F2F.F32.F64 R22, R2 ;  /* 0x0000000200167310 */ /* 0x004e220000301000 */
[----:B------:R-:W-:-:S14]  /*a020*/  DSETP.GEU.AND P0, PT, |R2|, UR4, PT ;  /* 0x0000000402007e2a */ /* 0x000fdc000bf0e200 */
[----:B0-----:R-:W-:Y:S01]  /*a030*/  @!P0 FMUL R22, R22, 1.175494350822287508e-38 ;  /* 0x0080000016168820 */ /* 0x001fe20000400000 */
[----:B------:R-:W-:Y:S06]  /*a040*/  BRA `(.L_x_2545) ;  /* 0x00000008007c7947 */ /* 0x000fec0003800000 */
.L_x_2540:
        /* <DEDUP_REMOVED lines=12> */
.L_x_2554:
[----:B------:R-:W2:Y:S01]  /*a110*/  LDG.E.64 R2, desc[UR36][R2.64] ;  /* 0x0000002402027981 */ /* 0x000ea2000c1e1b00 */
[----:B------:R-:W-:Y:S01]  /*a120*/  UMOV UR4, 0xf0000000 ;  /* 0xf000000000047882 */ /* 0x000fe20000000000 */
[----:B------:R-:W-:Y:S01]  /*a130*/  UMOV UR5, 0x380fffff ;  /* 0x380fffff00057882 */ /* 0x000fe20000000000 */
[----:B--2---:R-:W0:Y:S01]  /*a140*/  F2F.F32.F64 R22, R2 ;  /* 0x0000000200167310 */ /* 0x004e220000301000 */
[----:B------:R-:W-:-:S14]  /*a150*/  DSETP.GEU.AND P0, PT, |R2|, UR4, PT ;  /* 0x0000000402007e2a */ /* 0x000fdc000bf0e200 */
[----:B0-----:R-:W-:Y:S01]  /*a160*/  @!P0 FMUL R22, R22, 1.175494350822287508e-38 ;  /* 0x0080000016168820 */ /* 0x001fe20000400000 */
[----:B------:R-:W-:Y:S06]  /*a170*/  BRA `(.L_x_2545) ;  /* 0x0000000800307947 */ /* 0x000fec0003800000 */
.L_x_2553:
        /* <DEDUP_REMOVED lines=26> */
.L_x_2556:
        /* <DEDUP_REMOVED lines=13> */
.L_x_2555:
[----:B------:R-:W2:Y:S02]  /*a3f0*/  LDG.E.U16 R2, desc[UR36][R2.64] ;  /* 0x0000002402027981 */ /* 0x000ea4000c1e1500 */
[----:B--2---:R-:W-:Y:S01]  /*a400*/  IMAD.U32 R22, R2, 0x10000, RZ ;  /* 0x0001000002167824 */ /* 0x004fe200078e00ff */
[----:B------:R-:W-:Y:S06]  /*a410*/  BRA `(.L_x_2545) ;  /* 0x0000000400887947 */ /* 0x000fec0003800000 */
.L_x_2552:
        /* <DEDUP_REMOVED lines=11> */
.L_x_2559:
        /* <DEDUP_REMOVED lines=20> */
.L_x_2561:
[----:B------:R-:W-:Y:S05]  /*a610*/  BSYNC B0 ;  /* 0x0000000000007941 */ /* 0x000fea0003800000 */
.L_x_2560:
[----:B------:R-:W-:Y:S01]  /*a620*/  IMAD.SHL.U32 R2, R2, 0x100000, RZ ;  /* 0x0010000002027824 */ /* 0x000fe200078e00ff */
[----:B------:R-:W-:-:S04]  /*a630*/  LEA R3, R0, 0x3b800000, 0x17 ;  /* 0x3b80000000037811 */ /* 0x000fc800078eb8ff */
[----:B------:R-:W-:Y:S01]  /*a640*/  LOP3.LUT R22, R3, R2, R22, 0xfe, !PT ;  /* 0x0000000203167212 */ /* 0x000fe200078efe16 */
[----:B------:R-:W-:Y:S06]  /*a650*/  BRA `(.L_x_2545) ;  /* 0x0000000000f87947 */ /* 0x000fec0003800000 */
.L_x_2558:
        /* <DEDUP_REMOVED lines=20> */
.L_x_2563:
[----:B------:R-:W-:Y:S05]  /*a7a0*/  BSYNC B0 ;  /* 0x0000000000007941 */ /* 0x000fea0003800000 */
.L_x_2562:
[----:B------:R-:W-:Y:S01]  /*a7b0*/  IMAD.SHL.U32 R2, R2, 0x200000, RZ ;  /* 0x0020000002027824 */ /* 0x000fe200078e00ff */
[----:B------:R-:W-:-:S04]  /*a7c0*/  LEA R3, R0, 0x37800000, 0x17 ;  /* 0x3780000000037811 */ /* 0x000fc800078eb8ff */
[----:B------:R-:W-:Y:S01]  /*a7d0*/  LOP3.LUT R22, R3, R2, R22, 0xfe, !PT ;  /* 0x0000000203167212 */ /* 0x000fe200078efe16 */
[----:B------:R-:W-:Y:S06]  /*a7e0*/  BRA `(.L_x_2545) ;  /* 0x0000000000947947 */ /* 0x000fec0003800000 */
.L_x_2557:
        /* <DEDUP_REMOVED lines=14> */
.L_x_2544:
        /* <DEDUP_REMOVED lines=16> */
.L_x_2566:
[----:B------:R-:W-:Y:S01]  /*a9d0*/  IMAD.MOV.U32 R22, RZ, RZ, RZ ;  /* 0x000000ffff167224 */ /* 0x000fe200078e00ff */
[----:B------:R-:W-:Y:S06]  /*a9e0*/  BRA `(.L_x_2545) ;  /* 0x0000000000147947 */ /* 0x000fec0003800000 */
.L_x_2565:
[----:B------:R-:W2:Y:S02]  /*a9f0*/  LDG.E.64 R22, desc[UR36][R2.64] ;  /* 0x0000002402167981 */ /* 0x000ea4000c1e1b00 */
[----:B--2---:R0:W1:Y:S01]  /*aa00*/  I2F.U64 R22, R22 ;  /* 0x0000001600167312 */ /* 0x0040620000301000 */
[----:B------:R-:W-:Y:S05]  /*aa10*/  BRA `(.L_x_2545) ;  /* 0x0000000000087947 */ /* 0x000fea0003800000 */
.L_x_2564:
[----:B------:R-:W2:Y:S02]  /*aa20*/  LDG.E R2, desc[UR36][R2.64] ;  /* 0x0000002402027981 */ /* 0x000ea4000c1e1900 */
[----:B--2---:R-:W-:-:S07]  /*aa30*/  I2FP.F32.U32 R22, R2 ;  /* 0x0000000200167245 */ /* 0x004fce0000201000 */
.L_x_2545:
[----:B------:R-:W-:Y:S05]  /*aa40*/  BSYNC B6 ;  /* 0x0000000000067941 */ /* 0x000fea0003800000 */
.L_x_2539:
        /* <DEDUP_REMOVED lines=17> */
[----:B--2---:R-:W4:Y:S01]  /*ab60*/  I2F.S16 R0, R0 ;  /* 0x0000000000007306 */ /* 0x004f220000101400 */
[----:B------:R-:W-:Y:S05]  /*ab70*/  BRA `(.L_x_2573) ;  /* 0x0000000c00387947 */ /* 0x000fea0003800000 */
.L_x_2571:
[----:B------:R-:W2:Y:S02]  /*ab80*/  LDG.E.U8 R0, desc[UR36][R2.64] ;  /* 0x0000002402007981 */ /* 0x000ea4000c1e1100 */
[----:B--2---:R-:W-:Y:S01]  /*ab90*/  I2FP.F32.U32 R0, R0 ;  /* 0x0000000000007245 */ /* 0x004fe20000201000 */
[----:B------:R-:W-:Y:S06]  /*aba0*/  BRA `(.L_x_2573) ;  /* 0x0000000c002c7947 */ /* 0x000fec0003800000 */
.L_x_2570:
        /* <DEDUP_REMOVED lines=9> */
.L_x_2575:
[----:B------:R-:W2:Y:S02]  /*ac40*/  LDG.E R0, desc[UR36][R2.64] ;  /* 0x0000002402007981 */ /* 0x000ea4000c1e1900 */
[----:B--2---:R-:W-:Y:S01]  /*ac50*/  I2FP.F32.S32 R0, R0 ;  /* 0x0000000000007245 */ /* 0x004fe20000201400 */
[----:B------:R-:W-:Y:S06]  /*ac60*/  BRA `(.L_x_2573) ;  /* 0x0000000800fc7947 */ /* 0x000fec0003800000 */
.L_x_2574:
[----:B------:R-:W2:Y:S02]  /*ac70*/  LDG.E.U16 R0, desc[UR36][R2.64] ;  /* 0x0000002402007981 */ /* 0x000ea4000c1e1500 */
[----:B--2---:R-:W0:Y:S01]  /*ac80*/  I2F.S16 R0, R0 ;  /* 0x0000000000007306 */ /* 0x004e220000101400 */
[----:B------:R-:W-:Y:S05]  /*ac90*/  BRA `(.L_x_2573) ;  /* 0x0000000800f07947 */ /* 0x000fea0003800000 */
.L_x_2569:
        /* <DEDUP_REMOVED lines=8> */
.L_x_2577:
[----:B------:R-:W2:Y:S02]  /*ad20*/  LDG.E.U16 R0, desc[UR36][R2.64] ;  /* 0x0000002402007981 */ /* 0x000ea4000c1e1500 */
[----:B--2---:R-:W-:Y:S01]  /*ad30*/  HADD2.F32 R0, -RZ, R0.H0_H0 ;  /* 0x20000000ff007230 */ /* 0x004fe20000004100 */
[----:B------:R-:W-:Y:S06]  /*ad40*/  BRA `(.L_x_2573) ;  /* 0x0000000800c47947 */ /* 0x000fec0003800000 */
.L_x_2576:
        /* <DEDUP_REMOVED lines=8> */
.L_x_2579:
[----:B------:R-:W2:Y:S02]  /*add0*/  LDG.E.U16 R0, desc[UR36][R2.64] ;  /* 0x0000002402007981 */ /* 0x000ea4000c1e1500 */
[----:B--2---:R-:W-:Y:S01]  /*ade0*/  HADD2.F32 R0, -RZ, R0.H0_H0 ;  /* 0x20000000ff007230 */ /* 0x004fe20000004100 */
[----:B------:R-:W-:Y:S06]  /*adf0*/  BRA `(.L_x_2573) ;  /* 0x0000000800987947 */ /* 0x000fec0003800000 */
.L_x_2578:
[----:B------:R-:W2:Y:S01]  /*ae00*/  LDG.E.64 R2, desc[UR36][R2.64] ;  /* 0x0000002402027981 */ /* 0x000ea2000c1e1b00 */
[----:B------:R-:W-:Y:S01]  /*ae10*/  UMOV UR4, 0xf0000000 ;  /* 0xf000000000047882 */ /* 0x000fe20000000000 */
[----:B------:R-:W-:Y:S01]  /*ae20*/  UMOV UR5, 0x380fffff ;  /* 0x380fffff00057882 */ /* 0x000fe20000000000 */
[----:B--2---:R-:W0:Y:S01]  /*ae30*/  F2F.F32.F64 R0, R2 ;  /* 0x0000000200007310 */ /* 0x004e220000301000 */
[----:B------:R-:W-:-:S14]  /*ae40*/  DSETP.GEU.AND P0, PT, |R2|, UR4, PT ;  /* 0x0000000402007e2a */ /* 0x000fdc000bf0e200 */
[----:B0-----:R-:W-:Y:S01]  /*ae50*/  @!P0 FMUL R0, R0, 1.175494350822287508e-38 ;  /* 0x0080000000008820 */ /* 0x001fe20000400000 */
[----:B------:R-:W-:Y:S06]  /*ae60*/  BRA `(.L_x_2573) ;  /* 0x00000008007c7947 */ /* 0x000fec0003800000 */
.L_x_2568:
        /* <DEDUP_REMOVED lines=12> */
.L_x_2582:
[----:B------:R-:W2:Y:S01]  /*af30*/  LDG.E.64 R2, desc[UR36][R2.64] ;  /* 0x0000002402027981 */ /* 0x000ea2000c1e1b00 */
[----:B------:R-:W-:Y:S01]  /*af40*/  UMOV UR4, 0xf0000000 ;  /* 0xf000000000047882 */ /* 0x000fe20000000000 */
[----:B------:R-:W-:Y:S01]  /*af50*/  UMOV UR5, 0x380fffff ;  /* 0x380fffff00057882 */ /* 0x000fe20000000000 */
[----:B--2---:R-:W0:Y:S01]  /*af60*/  F2F.F32.F64 R0, R2 ;  /* 0x0000000200007310 */ /* 0x004e220000301000 */
[----:B------:R-:W-:-:S14]  /*af70*/  DSETP.GEU.AND P0, PT, |R2|, UR4, PT ;  /* 0x0000000402007e2a */ /* 0x000fdc000bf0e200 */
[----:B0-----:R-:W-:Y:S01]  /*af80*/  @!P0 FMUL R0, R0, 1.175494350822287508e-38 ;  /* 0x0080000000008820 */ /* 0x001fe20000400000 */
[----:B------:R-:W-:Y:S06]  /*af90*/  BRA `(.L_x_2573) ;  /* 0x0000000800307947 */ /* 0x000fec0003800000 */
.L_x_2581:
        /* <DEDUP_REMOVED lines=26> */
.L_x_2584:
        /* <DEDUP_REMOVED lines=13> */
.L_x_2583:
[----:B------:R-:W2:Y:S02]  /*b210*/  LDG.E.U16 R0, desc[UR36][R2.64] ;  /* 0x0000002402007981 */ /* 0x000ea4000c1e1500 */
[----:B--2---:R-:W-:Y:S01]  /*b220*/  IMAD.U32 R0, R0, 0x10000, RZ ;  /* 0x0001000000007824 */ /* 0x004fe200078e00ff */
[----:B------:R-:W-:Y:S06]  /*b230*/  BRA `(.L_x_2573) ;  /* 0x0000000400887947 */ /* 0x000fec0003800000 */
.L_x_2580:
        /* <DEDUP_REMOVED lines=11> */
.L_x_2587:
        /* <DEDUP_REMOVED lines=20> */
.L_x_2589:
[----:B------:R-:W-:Y:S05]  /*b430*/  BSYNC B0 ;  /* 0x0000000000007941 */ /* 0x000fea0003800000 */
.L_x_2588:
[----:B------:R-:W-:Y:S01]  /*b440*/  LEA R3, R0, 0x3b800000, 0x17 ;  /* 0x3b80000000037811 */ /* 0x000fe200078eb8ff */
[----:B------:R-:W-:-:S05]  /*b450*/  IMAD.SHL.U32 R0, R2, 0x100000, RZ ;  /* 0x0010000002007824 */ /* 0x000fca00078e00ff */
[----:B------:R-:W-:Y:S01]  /*b460*/  LOP3.LUT R0, R3, R0, R4, 0xfe, !PT ;  /* 0x0000000003007212 */ /* 0x000fe200078efe04 */
[----:B------:R-:W-:Y:S06]  /*b470*/  BRA `(.L_x_2573) ;  /* 0x0000000000f87947 */ /* 0x000fec0003800000 */
.L_x_2586:
        /* <DEDUP_REMOVED lines=20> */
.L_x_2591:
[----:B------:R-:W-:Y:S05]  /*b5c0*/  BSYNC B0 ;  /* 0x0000000000007941 */ /* 0x000fea0003800000 */
.L_x_2590:
[----:B------:R-:W-:Y:S01]  /*b5d0*/  LEA R3, R0, 0x37800000, 0x17 ;  /* 0x3780000000037811 */ /* 0x000fe200078eb8ff */
[----:B------:R-:W-:-:S05]  /*b5e0*/  IMAD.SHL.U32 R0, R2, 0x200000, RZ ;  /* 0x0020000002007824 */ /* 0x000fca00078e00ff */
[----:B------:R-:W-:Y:S01]  /*b5f0*/  LOP3.LUT R0, R3, R0, R4, 0xfe, !PT ;  /* 0x0000000003007212 */ /* 0x000fe200078efe04 */
[----:B------:R-:W-:Y:S06]  /*b600*/  BRA `(.L_x_2573) ;  /* 0x0000000000947947 */ /* 0x000fec0003800000 */
.L_x_2585:
        /* <DEDUP_REMOVED lines=14> */
.L_x_2572:
        /* <DEDUP_REMOVED lines=16> */
.L_x_2594:
[----:B------:R-:W-:Y:S01]  /*b7f0*/  IMAD.MOV.U32 R0, RZ, RZ, RZ ;  /* 0x000000ffff007224 */ /* 0x000fe200078e00ff */
[----:B------:R-:W-:Y:S06]  /*b800*/  BRA `(.L_x_2573) ;  /* 0x0000000000147947 */ /* 0x000fec0003800000 */
.L_x_2593:
[----:B------:R-:W2:Y:S02]  /*b810*/  LDG.E.64 R2, desc[UR36][R2.64] ;  /* 0x0000002402027981 */ /* 0x000ea4000c1e1b00 */
[----:B--2---:R0:W2:Y:S01]  /*b820*/  I2F.U64 R0, R2 ;  /* 0x0000000200007312 */ /* 0x0040a20000301000 */
[----:B------:R-:W-:Y:S05]  /*b830*/  BRA `(.L_x_2573) ;  /* 0x0000000000087947 */ /* 0x000fea0003800000 */
.L_x_2592:
[----:B------:R-:W2:Y:S02]  /*b840*/  LDG.E R0, desc[UR36][R2.64] ;  /* 0x0000002402007981 */ /* 0x000ea4000c1e1900 */
[----:B--2---:R-:W-:-:S07]  /*b850*/  I2FP.F32.U32 R0, R0 ;  /* 0x0000000000007245 */ /* 0x004fce0000201000 */
.L_x_2573:
[----:B------:R-:W-:Y:S05]  /*b860*/  BSYNC B6 ;  /* 0x0000000000067941 */ /* 0x000fea0003800000 */
.L_x_2567:
[----:B------:R-:W-:Y:S02]  /*b870*/  ULDC.U8 UR4, c[0x0][0x49c] ;  /* 0x0001270000047ab9 */ /* 0x000fe40000000000 */
[----:B------:R-:W-:-:S13]  /*b880*/  ISETP.NE.AND P0, PT, RZ, UR4, PT ;  /* 0x00000004ff007c0c */ /* 0x000fda000bf05270 */
[----:B------:R-:W-:Y:S05]  /*b890*/  @!P0 BRA `(.L_x_2595) ;  /* 0x0000000000248947 */ /* 0x000fea0003800000 */
[----:B0-2-45:R-:W-:-:S13]  /*b8a0*/  FSETP.GTU.FTZ.AND P0, PT, R0, RZ, PT ;  /* 0x000000ff0000720b */ /* 0x035fda0003f1c000 */
[----:B------:R-:W0:Y:S08]  /*b8b0*/  @!P0 LDC R3, c[0x0][0x490] ;  /* 0x00012400ff038b82 */ /* 0x000e300000000800 */
[----:B------:R-:W1:Y:S08]  /*b8c0*/  @!P0 LDC R7, c[0x0][0x498] ;  /* 0x00012600ff078b82 */ /* 0x000e700000000800 */
[----:B------:R-:W2:Y:S01]  /*b8d0*/  @P0 LDC R5, c[0x0][0x494] ;  /* 0x00012500ff050b82 */ /* 0x000ea20000000800 */
[----:B0-----:R-:W-:Y:S01]  /*b8e0*/  @!P0 FADD.FTZ R3, R0, R3 ;  /* 0x0000000300038221 */ /* 0x001fe20000010000 */
[C---:B-1-3--:R-:W-:Y:S01]  /*b8f0*/  @!P0 FMUL.FTZ R0, R22.reuse, R7 ;  /* 0x0000000716008220 */ /* 0x04afe20000410000 */
[----:B--2---:R-:W-:-:S03]  /*b900*/  @P0 FMUL.FTZ R22, R22, R5 ;  /* 0x0000000516160220 */ /* 0x004fc60000410000 */
[----:B------:R-:W-:Y:S01]  /*b910*/  @!P0 FMUL.FTZ R22, R0, R3 ;  /* 0x0000000300168220 */ /* 0x000fe20000410000 */
[----:B------:R-:W-:Y:S06]  /*b920*/  BRA `(.L_x_2596) ;  /* 0x00000000002c7947 */ /* 0x000fec0003800000 */
.L_x_2595:
[----:B0-2-45:R-:W-:-:S13]  /*b930*/  FSETP.GTU.FTZ.AND P0, PT, R0, RZ, PT ;  /* 0x000000ff0000720b */ /* 0x035fda0003f1c000 */
[----:B------:R-:W0:Y:S08]  /*b940*/  @!P0 LDC R7, c[0x0][0x498] ;  /* 0x00012600ff078b82 */ /* 0x000e300000000800 */
[----:B------:R-:W2:Y:S08]  /*b950*/  @!P0 LDC R9, c[0x0][0x490] ;  /* 0x00012400ff098b82 */ /* 0x000eb00000000800 */
[----:B------:R-:W4:Y:S01]  /*b960*/  @P0 LDC R5, c[0x0][0x494] ;  /* 0x00012500ff050b82 */ /* 0x000f220000000800 */
[----:B0-----:R-:W-:-:S04]  /*b970*/  @!P0 FMUL.FTZ R0, R0, R7 ;  /* 0x0000000700008220 */ /* 0x001fc80000410000 */
[----:B------:R-:W-:Y:S01]  /*b980*/  @!P0 FMUL.FTZ R2, R0, 1.4426950216293334961 ;  /* 0x3fb8aa3b00028820 */ /* 0x000fe20000410000 */
[----:B-1-3--:R-:W-:-:S03]  /*b990*/  @!P0 FMUL.FTZ R0, R22, R7 ;  /* 0x0000000716008220 */ /* 0x00afc60000410000 */
[----:B------:R-:W0:Y:S01]  /*b9a0*/  @!P0 MUFU.EX2 R3, R2 ;  /* 0x0000000200038308 */ /* 0x000e220000000800 */
[----:B--2---:R-:W-:Y:S01]  /*b9b0*/  @!P0 FMUL.FTZ R0, R0, R9 ;  /* 0x0000000900008220 */ /* 0x004fe20000410000 */
[----:B----4-:R-:W-:-:S03]  /*b9c0*/  @P0 FMUL.FTZ R22, R22, R5 ;  /* 0x0000000516160220 */ /* 0x010fc60000410000 */
[----:B0-----:R-:W-:-:S07]  /*b9d0*/  @!P0 FMUL.FTZ R22, R0, R3 ;  /* 0x0000000300168220 */ /* 0x001fce0000410000 */
.L_x_2596:
        /* <DEDUP_REMOVED lines=15> */
.L_x_2600:
[----:B------:R-:W0:Y:S02]  /*bad0*/  F2I.S64.TRUNC R22, R22 ;  /* 0x0000001600167311 */ /* 0x000e24000020d900 */
[----:B0-----:R-:W-:-:S05]  /*bae0*/  IMAD.MOV.U32 R3, RZ, RZ, R22 ;  /* 0x000000ffff037224 */ /* 0x001fca00078e0016 */
[----:B------:R0:W-:Y:S01]  /*baf0*/  STG.E.U8 desc[UR36][R16.64], R3 ;  /* 0x0000000310007986 */ /* 0x0001e2000c101124 */
[----:B------:R-:W-:Y:S05]  /*bb00*/  BRA `(.L_x_2602) ;  /* 0x0000000c00407947 */ /* 0x000fea0003800000 */
.L_x_2599:
        /* <DEDUP_REMOVED lines=9> */
.L_x_2604:
[----:B------:R-:W0:Y:S02]  /*bba0*/  F2I.FTZ.TRUNC.NTZ R3, R22 ;  /* 0x0000001600037305 */ /* 0x000e24000021f100 */
[----:B0-----:R0:W-:Y:S01]  /*bbb0*/  STG.E desc[UR36][R16.64], R3 ;  /* 0x0000000310007986 */ /* 0x0011e2000c101924 */
[----:B------:R-:W-:Y:S05]  /*bbc0*/  BRA `(.L_x_2602) ;  /* 0x0000000c00107947 */ /* 0x000fea0003800000 */
.L_x_2603:
[----:B------:R-:W0:Y:S02]  /*bbd0*/  F2I.FTZ.TRUNC.NTZ R3, R22 ;  /* 0x0000001600037305 */ /* 0x000e24000021f100 */
[----:B0-----:R0:W-:Y:S01]  /*bbe0*/  STG.E.U16 desc[UR36][R16.64], R3 ;  /* 0x0000000310007986 */ /* 0x0011e2000c101524 */
[----:B------:R-:W-:Y:S05]  /*bbf0*/  BRA `(.L_x_2602) ;  /* 0x0000000c00047947 */ /* 0x000fea0003800000 */
.L_x_2598:
        /* <DEDUP_REMOVED lines=8> */
.L_x_2606:
[----:B------:R-:W-:-:S05]  /*bc80*/  F2FP.F16.F32.PACK_AB R22, RZ, R22 ;  /* 0x00000016ff16723e */ /* 0x000fca00000000ff */
[----:B------:R0:W-:Y:S01]  /*bc90*/  STG.E.U16 desc[UR36][R16.64], R22 ;  /* 0x0000001610007986 */ /* 0x0001e2000c101524 */
[----:B------:R-:W-:Y:S05]  /*bca0*/  BRA `(.L_x_2602) ;  /* 0x0000000800d87947 */ /* 0x000fea0003800000 */
.L_x_2605:
        /* <DEDUP_REMOVED lines=9> */
.L_x_2608:
[----:B------:R-:W-:-:S04]  /*bd40*/  F2FP.F16.F32.PACK_AB R3, RZ, R22 ;  /* 0x00000016ff03723e */ /* 0x000fc800000000ff */
[----:B------:R-:W-:-:S05]  /*bd50*/  PRMT R3, R3, 0x5410, RZ ;  /* 0x0000541003037816 */ /* 0x000fca00000000ff */
[----:B------:R0:W-:Y:S01]  /*bd60*/  STG.E desc[UR36][R16.64], R3 ;  /* 0x0000000310007986 */ /* 0x0001e2000c101924 */
[----:B------:R-:W-:Y:S05]  /*bd70*/  BRA `(.L_x_2602) ;  /* 0x0000000800a47947 */ /* 0x000fea0003800000 */
.L_x_2607:
[----:B------:R-:W-:-:S06]  /*bd80*/  FMUL.FTZ R2, R22, 1 ;  /* 0x3f80000016027820 */ /* 0x000fcc0000410000 */
[----:B------:R-:W0:Y:S02]  /*bd90*/  F2F.F64.F32 R2, R2 ;  /* 0x0000000200027310 */ /* 0x000e240000201800 */
[----:B0-----:R0:W-:Y:S01]  /*bda0*/  STG.E.64 desc[UR36][R16.64], R2 ;  /* 0x0000000210007986 */ /* 0x0011e2000c101b24 */
[----:B------:R-:W-:Y:S05]  /*bdb0*/  BRA `(.L_x_2602) ;  /* 0x0000000800947947 */ /* 0x000fea0003800000 */
.L_x_2597:
        /* <DEDUP_REMOVED lines=12> */
.L_x_2611:
[----:B------:R-:W-:Y:S01]  /*be80*/  FMUL.FTZ R4, R22, 1 ;  /* 0x3f80000016047820 */ /* 0x000fe20000410000 */
[----:B------:R-:W-:-:S05]  /*be90*/  CS2R R6, SRZ ;  /* 0x0000000000067805 */ /* 0x000fca000001ff00 */
[----:B------:R-:W0:Y:S02]  /*bea0*/  F2F.F64.F32 R4, R4 ;  /* 0x0000000400047310 */ /* 0x000e240000201800 */
[----:B0-----:R0:W-:Y:S01]  /*beb0*/  STG.E.128 desc[UR36][R16.64], R4 ;  /* 0x0000000410007986 */ /* 0x0011e2000c101d24 */
[----:B------:R-:W-:Y:S05]  /*bec0*/  BRA `(.L_x_2602) ;  /* 0x0000000800507947 */ /* 0x000fea0003800000 */
.L_x_2610:
        /* <DEDUP_REMOVED lines=20> */
.L_x_2615:
[----:B------:R-:W-:Y:S05]  /*c010*/  BSYNC B0 ;  /* 0x0000000000007941 */ /* 0x000fea0003800000 */
.L_x_2614:
[----:B------:R-:W-:-:S05]  /*c020*/  LOP3.LUT R5, R0, R5, RZ, 0xfc, !PT ;  /* 0x0000000500057212 */ /* 0x000fca00078efcff */
[----:B------:R3:W-:Y:S01]  /*c030*/  STG.E.U8 desc[UR36][R16.64], R5 ;  /* 0x0000000510007986 */ /* 0x0007e2000c101124 */
[----:B------:R-:W-:Y:S05]  /*c040*/  BRA `(.L_x_2602) ;  /* 0x0000000400f07947 */ /* 0x000fea0003800000 */
.L_x_2613:
        /* <DEDUP_REMOVED lines=12> */
.L_x_2617:
[----:B------:R-:W-:Y:S01]  /*c110*/  IMAD.MOV.U32 R0, RZ, RZ, 0x7f ;  /* 0x0000007fff007424 */ /* 0x000fe200078e00ff */
[----:B------:R-:W-:-:S04]  /*c120*/  ISETP.GT.U32.AND P0, PT, R2, 0x7f800000, PT ;  /* 0x7f8000000200780c */ /* 0x000fc80003f04070 */
[----:B------:R-:W-:-:S09]  /*c130*/  SEL R0, R0, 0x7c, P0 ;  /* 0x0000007c00007807 */ /* 0x000fd20000000000 */
.L_x_2618:
[----:B------:R-:W-:Y:S05]  /*c140*/  BSYNC B0 ;  /* 0x0000000000007941 */ /* 0x000fea0003800000 */
.L_x_2616:
[----:B------:R-:W-:-:S04]  /*c150*/  LOP3.LUT R22, R22, 0x80000000, RZ, 0xc0, !PT ;  /* 0x8000000016167812 */ /* 0x000fc800078ec0ff */
[----:B------:R-:W-:-:S04]  /*c160*/  SHF.R.U32.HI R3, RZ, 0x18, R22 ;  /* 0x00000018ff037819 */ /* 0x000fc80000011616 */
[----:B------:R-:W-:-:S05]  /*c170*/  LOP3.LUT R3, R0, R3, RZ, 0xfc, !PT ;  /* 0x0000000300037212 */ /* 0x000fca00078efcff */
[----:B------:R4:W-:Y:S01]  /*c180*/  STG.E.U8 desc[UR36][R16.64], R3 ;  /* 0x0000000310007986 */ /* 0x0009e2000c101124 */
[----:B------:R-:W-:Y:S05]  /*c190*/  BRA `(.L_x_2602) ;  /* 0x00000004009c7947 */ /* 0x000fea0003800000 */
.L_x_2612:
[----:B------:R-:W-:-:S05]  /*c1a0*/  F2FP.BF16.F32.PACK_AB R22, RZ, R22 ;  /* 0x00000016ff16723e */ /* 0x000fca00000010ff */
[----:B------:R2:W-:Y:S01]  /*c1b0*/  STG.E.U16 desc[UR36][R16.64], R22 ;  /* 0x0000001610007986 */ /* 0x0005e2000c101524 */
[----:B------:R-:W-:Y:S05]  /*c1c0*/  BRA `(.L_x_2602) ;  /* 0x0000000400907947 */ /* 0x000fea0003800000 */
.L_x_2609:
        /* <DEDUP_REMOVED lines=11> */
.L_x_2621:
        /* <DEDUP_REMOVED lines=16> */
.L_x_2624:
[----:B------:R-:W-:-:S04]  /*c380*/  LOP3.LUT R22, R22, 0x80000000, RZ, 0xc0, !PT ;  /* 0x8000000016167812 */ /* 0x000fc800078ec0ff */
[----:B------:R-:W-:-:S04]  /*c390*/  SHF.R.U32.HI R3, RZ, 0x18, R22 ;  /* 0x00000018ff037819 */ /* 0x000fc80000011616 */
[----:B------:R-:W-:-:S04]  /*c3a0*/  LOP3.LUT R0, R0, R3, RZ, 0xfc, !PT ;  /* 0x0000000300007212 */ /* 0x000fc800078efcff */
[----:B------:R-:W-:-:S07]  /*c3b0*/  PRMT R8, R0, 0x7610, R8 ;  /* 0x0000761000087816 */ /* 0x000fce0000000008 */
.L_x_2623:
[----:B------:R-:W-:Y:S05]  /*c3c0*/  BSYNC B0 ;  /* 0x0000000000007941 */ /* 0x000fea0003800000 */
.L_x_2622:
[----:B------:R0:W-:Y:S01]  /*c3d0*/  STG.E.U8 desc[UR36][R16.64], R8 ;  /* 0x0000000810007986 */ /* 0x0001e2000c101124 */
[----:B------:R-:W-:Y:S05]  /*c3e0*/  BRA `(.L_x_2602) ;  /* 0x0000000400087947 */ /* 0x000fea0003800000 */
.L_x_2620:
        /* <DEDUP_REMOVED lines=16> */
.L_x_2627:
[----:B------:R-:W-:-:S04]  /*c4f0*/  LOP3.LUT R22, R22, 0x80000000, RZ, 0xc0, !PT ;  /* 0x8000000016167812 */ /* 0x000fc800078ec0ff */
[----:B------:R-:W-:-:S04]  /*c500*/  SHF.R.U32.HI R3, RZ, 0x18, R22 ;  /* 0x00000018ff037819 */ /* 0x000fc80000011616 */
[----:B------:R-:W-:-:S04]  /*c510*/  LOP3.LUT R0, R0, R3, RZ, 0xfc, !PT ;  /* 0x0000000300007212 */ /* 0x000fc800078efcff */
[----:B------:R-:W-:-:S07]  /*c520*/  PRMT R8, R0, 0x7610, R8 ;  /* 0x0000761000087816 */ /* 0x000fce0000000008 */
.L_x_2626:
[----:B------:R-:W-:Y:S05]  /*c530*/  BSYNC B0 ;  /* 0x0000000000007941 */ /* 0x000fea0003800000 */
.L_x_2625:
[----:B------:R0:W-:Y:S01]  /*c540*/  STG.E.U8 desc[UR36][R16.64], R8 ;  /* 0x0000000810007986 */ /* 0x0001e2000c101124 */
[----:B------:R-:W-:Y:S05]  /*c550*/  BRA `(.L_x_2602) ;  /* 0x0000000000ac7947 */ /* 0x000fea0003800000 */
.L_x_2619:
        /* <DEDUP_REMOVED lines=21> */
.L_x_2601:
        /* <DEDUP_REMOVED lines=16> */
.L_x_2630:
[----:B------:R-:W-:Y:S05]  /*c7b0*/  BRA `(.L_x_2602) ;  /* 0x0000000000147947 */ /* 0x000fea0003800000 */
.L_x_2629:
[----:B------:R-:W0:Y:S02]  /*c7c0*/  F2I.U64.TRUNC R22, R22 ;  /* 0x0000001600167311 */ /* 0x000e24000020d800 */
[----:B0-----:R0:W-:Y:S01]  /*c7d0*/  STG.E.64 desc[UR36][R16.64], R22 ;  /* 0x0000001610007986 */ /* 0x0011e2000c101b24 */
[----:B------:R-:W-:Y:S05]  /*c7e0*/  BRA `(.L_x_2602) ;  /* 0x0000000000087947 */ /* 0x000fea0003800000 */
.L_x_2628:
[----:B------:R-:W0:Y:S02]  /*c7f0*/  F2I.FTZ.U32.TRUNC.NTZ R3, R22 ;  /* 0x0000001600037305 */ /* 0x000e24000021f000 */
[----:B0-----:R0:W-:Y:S02]  /*c800*/  STG.E desc[UR36][R16.64], R3 ;  /* 0x0000000310007986 */ /* 0x0011e4000c101924 */
.L_x_2602:
[----:B------:R-:W-:-:S07]  /*c810*/  VIADD R19, R19, 0x80 ;  /* 0x0000008013137836 */ /* 0x000fce0000000000 */
.L_x_2537:
[----:B------:R-:W-:Y:S05]  /*c820*/  BSYNC B7 ;  /* 0x0000000000077941 */ /* 0x000fea0003800000 */
.L_x_2536:
[----:B------:R-:W-:Y:S02]  /*c830*/  ULDC UR4, c[0x0][0x210] ;  /* 0x0000840000047ab9 */ /* 0x000fe40000000800 */
[----:B------:R-:W-:-:S13]  /*c840*/  ISETP.GE.AND P0, PT, R19, UR4, PT ;  /* 0x0000000413007c0c */ /* 0x000fda000bf06270 */
[----:B------:R-:W-:Y:S05]  /*c850*/  @P0 EXIT ;  /* 0x000000000000094d */ /* 0x000fea0003800000 */
        /* <DEDUP_REMOVED lines=354> */
.L_x_2631:
        /* <DEDUP_REMOVED lines=22> */
.L_x_2636:
[----:B------:R-:W2:Y:S02]  /*dfe0*/  LDG.E.U8 R2, desc[UR36][R2.64] ;  /* 0x0000002402027981 */ /* 0x000ea4000c1e1100 */
[----:B--2---:R-:W-:Y:S01]  /*dff0*/  I2FP.F32.U32 R19, R2 ;  /* 0x0000000200137245 */ /* 0x004fe20000201000 */
[----:B------:R-:W-:Y:S06]  /*e000*/  BRA `(.L_x_2638) ;  /* 0x0000000c002c7947 */ /* 0x000fec0003800000 */
.L_x_2635:
        /* <DEDUP_REMOVED lines=9> */
.L_x_2640:
[----:B------:R-:W2:Y:S02]  /*e0a0*/  LDG.E R2, desc[UR36][R2.64] ;  /* 0x0000002402027981 */ /* 0x000ea4000c1e1900 */
[----:B--2---:R-:W-:Y:S01]  /*e0b0*/  I2FP.F32.S32 R19, R2 ;  /* 0x0000000200137245 */ /* 0x004fe20000201400 */
[----:B------:R-:W-:Y:S06]  /*e0c0*/  BRA `(.L_x_2638) ;  /* 0x0000000800fc7947 */ /* 0x000fec0003800000 */
.L_x_2639:
[----:B------:R-:W2:Y:S02]  /*e0d0*/  LDG.E.U16 R2, desc[UR36][R2.64] ;  /* 0x0000002402027981 */ /* 0x000ea4000c1e1500 */
[----:B--2---:R2:W3:Y:S01]  /*e0e0*/  I2F.S16 R19, R2 ;  /* 0x0000000200137306 */ /* 0x0044e20000101400 */
[----:B------:R-:W-:Y:S05]  /*e0f0*/  BRA `(.L_x_2638) ;  /* 0x0000000800f07947 */ /* 0x000fea0003800000 */
.L_x_2634:
        /* <DEDUP_REMOVED lines=8> */
.L_x_2642:
[----:B------:R-:W2:Y:S02]  /*e180*/  LDG.E.U16 R2, desc[UR36][R2.64] ;  /* 0x0000002402027981 */ /* 0x000ea4000c1e1500 */
[----:B--2---:R-:W-:Y:S01]  /*e190*/  HADD2.F32 R19, -RZ, R2.H0_H0 ;  /* 0x20000002ff137230 */ /* 0x004fe20000004100 */
[----:B------:R-:W-:Y:S06]  /*e1a0*/  BRA `(.L_x_2638) ;  /* 0x0000000800c47947 */ /* 0x000fec0003800000 */
.L_x_2641:
        /* <DEDUP_REMOVED lines=8> */
.L_x_2644:
[----:B------:R-:W2:Y:S02]  /*e230*/  LDG.E.U16 R2, desc[UR36][R2.64] ;  /* 0x0000002402027981 */ /* 0x000ea4000c1e1500 */
[----:B--2---:R-:W-:Y:S01]  /*e240*/  HADD2.F32 R19, -RZ, R2.H0_H0 ;  /* 0x20000002ff137230 */ /* 0x004fe20000004100 */
[----:B------:R-:W-:Y:S06]  /*e250*/  BRA `(.L_x_2638) ;  /* 0x0000000800987947 */ /* 0x000fec0003800000 */
.L_x_2643:
[----:B------:R-:W2:Y:S01]  /*e260*/  LDG.E.64 R2, desc[UR36][R2.64] ;  /* 0x0000002402027981 */ /* 0x000ea2000c1e1b00 */
[----:B------:R-:W-:Y:S01]  /*e270*/  UMOV UR4, 0xf0000000 ;  /* 0xf000000000047882 */ /* 0x000fe20000000000 */
[----:B------:R-:W-:Y:S01]  /*e280*/  UMOV UR5, 0x380fffff ;  /* 0x380fffff00057882 */ /* 0x000fe20000000000 */
[----:B--2---:R-:W0:Y:S01]  /*e290*/  F2F.F32.F64 R19, R2 ;  /* 0x0000000200137310 */ /* 0x004e220000301000 */
[----:B------:R-:W-:-:S14]  /*e2a0*/  DSETP.GEU.AND P0, PT, |R2|, UR4, PT ;  /* 0x0000000402007e2a */ /* 0x000fdc000bf0e200 */
[----:B0-----:R-:W-:Y:S01]  /*e2b0*/  @!P0 FMUL R19, R19, 1.175494350822287508e-38 ;  /* 0x0080000013138820 */ /* 0x001fe20000400000 */
[----:B------:R-:W-:Y:S06]  /*e2c0*/  BRA `(.L_x_2638) ;  /* 0x00000008007c7947 */ /* 0x000fec0003800000 */
.L_x_2633:
        /* <DEDUP_REMOVED lines=12> */
.L_x_2647:
[----:B------:R-:W2:Y:S01]  /*e390*/  LDG.E.64 R2, desc[UR36][R2.64] ;  /* 0x0000002402027981 */ /* 0x000ea2000c1e1b00 */
[----:B------:R-:W-:Y:S01]  /*e3a0*/  UMOV UR4, 0xf0000000 ;  /* 0xf000000000047882 */ /* 0x000fe20000000000 */
[----:B------:R-:W-:Y:S01]  /*e3b0*/  UMOV UR5, 0x380fffff ;  /* 0x380fffff00057882 */ /* 0x000fe20000000000 */
[----:B--2---:R-:W0:Y:S01]  /*e3c0*/  F2F.F32.F64 R19, R2 ;  /* 0x0000000200137310 */ /* 0x004e220000301000 */
[----:B------:R-:W-:-:S14]  /*e3d0*/  DSETP.GEU.AND P0, PT, |R2|, UR4, PT ;  /* 0x0000000402007e2a */ /* 0x000fdc000bf0e200 */
[----:B0-----:R-:W-:Y:S01]  /*e3e0*/  @!P0 FMUL R19, R19, 1.175494350822287508e-38 ;  /* 0x0080000013138820 */ /* 0x001fe20000400000 */
[----:B------:R-:W-:Y:S06]  /*e3f0*/  BRA `(.L_x_2638) ;  /* 0x0000000800307947 */ /* 0x000fec0003800000 */
.L_x_2646:
        /* <DEDUP_REMOVED lines=26> */
.L_x_2649:
        /* <DEDUP_REMOVED lines=13> */
.L_x_2648:
[----:B------:R-:W2:Y:S02]  /*e670*/  LDG.E.U16 R2, desc[UR36][R2.64] ;  /* 0x0000002402027981 */ /* 0x000ea4000c1e1500 */
[----:B--2---:R-:W-:Y:S01]  /*e680*/  IMAD.U32 R19, R2, 0x10000, RZ ;  /* 0x0001000002137824 */ /* 0x004fe200078e00ff */
[----:B------:R-:W-:Y:S06]  /*e690*/  BRA `(.L_x_2638) ;  /* 0x0000000400887947 */ /* 0x000fec0003800000 */
.L_x_2645:
        /* <DEDUP_REMOVED lines=11> */
.L_x_2652:
        /* <DEDUP_REMOVED lines=20> */
.L_x_2654:
[----:B------:R-:W-:Y:S05]  /*e890*/  BSYNC B0 ;  /* 0x0000000000007941 */ /* 0x000fea0003800000 */
.L_x_2653:
[----:B------:R-:W-:Y:S01]  /*e8a0*/  IMAD.SHL.U32 R2, R2, 0x100000, RZ ;  /* 0x0010000002027824 */ /* 0x000fe200078e00ff */
[----:B------:R-:W-:-:S04]  /*e8b0*/  LEA R0, R0, 0x3b800000, 0x17 ;  /* 0x3b80000000007811 */ /* 0x000fc800078eb8ff */
[----:B------:R-:W-:Y:S01]  /*e8c0*/  LOP3.LUT R19, R0, R2, R19, 0xfe, !PT ;  /* 0x0000000200137212 */ /* 0x000fe200078efe13 */
[----:B------:R-:W-:Y:S06]  /*e8d0*/  BRA `(.L_x_2638) ;  /* 0x0000000000f87947 */ /* 0x000fec0003800000 */
.L_x_2651:
        /* <DEDUP_REMOVED lines=20> */
.L_x_2656:
[----:B------:R-:W-:Y:S05]  /*ea20*/  BSYNC B0 ;  /* 0x0000000000007941 */ /* 0x000fea0003800000 */
.L_x_2655:
[----:B------:R-:W-:Y:S01]  /*ea30*/  IMAD.SHL.U32 R2, R2, 0x200000, RZ ;  /* 0x0020000002027824 */ /* 0x000fe200078e00ff */
[----:B------:R-:W-:-:S04]  /*ea40*/  LEA R0, R0, 0x37800000, 0x17 ;  /* 0x3780000000007811 */ /* 0x000fc800078eb8ff */
[----:B------:R-:W-:Y:S01]  /*ea50*/  LOP3.LUT R19, R0, R2, R19, 0xfe, !PT ;  /* 0x0000000200137212 */ /* 0x000fe200078efe13 */
[----:B------:R-:W-:Y:S06]  /*ea60*/  BRA `(.L_x_2638) ;  /* 0x0000000000947947 */ /* 0x000fec0003800000 */
.L_x_2650:
        /* <DEDUP_REMOVED lines=14> */
.L_x_2637:
        /* <DEDUP_REMOVED lines=16> */
.L_x_2659:
[----:B------:R-:W-:Y:S01]  /*ec50*/  IMAD.MOV.U32 R19, RZ, RZ, RZ ;  /* 0x000000ffff137224 */ /* 0x000fe200078e00ff */
[----:B------:R-:W-:Y:S06]  /*ec60*/  BRA `(.L_x_2638) ;  /* 0x0000000000147947 */ /* 0x000fec0003800000 */
.L_x_2658:
[----:B------:R-:W2:Y:S02]  /*ec70*/  LDG.E.64 R2, desc[UR36][R2.64] ;  /* 0x0000002402027981 */ /* 0x000ea4000c1e1b00 */
[----:B--2---:R0:W1:Y:S01]  /*ec80*/  I2F.U64 R19, R2 ;  /* 0x0000000200137312 */ /* 0x0040620000301000 */
[----:B------:R-:W-:Y:S05]  /*ec90*/  BRA `(.L_x_2638) ;  /* 0x0000000000087947 */ /* 0x000fea0003800000 */
.L_x_2657:
[----:B------:R-:W2:Y:S02]  /*eca0*/  LDG.E R2, desc[UR36][R2.64] ;  /* 0x0000002402027981 */ /* 0x000ea4000c1e1900 */
[----:B--2---:R-:W-:-:S07]  /*ecb0*/  I2FP.F32.U32 R19, R2 ;  /* 0x0000000200137245 */ /* 0x004fce0000201000 */
.L_x_2638:
[----:B------:R-:W-:Y:S05]  /*ecc0*/  BSYNC B6 ;  /* 0x0000000000067941 */ /* 0x000fea0003800000 */
.L_x_2632:
[----:B------:R-:W3:Y:S01]  /*ecd0*/  LDC.U8 R4, c[0x0][0x4aa] ;  /* 0x00012a80ff047b82 */ /* 0x000ee20000000000 */
[----:B------:R-:W-:Y:S01]  /*ece0*/  ULDC.64 UR4, c[0x0][0x488] ;  /* 0x0001220000047ab9 */ /* 0x000fe20000000a00 */
[----:B------:R-:W-:Y:S01]  /*ecf0*/  BSSY B6, `(.L_x_2660) ;  /* 0x00000df000067945 */ /* 0x000fe20003800000 */
[----:B012-4-:R-:W-:-:S05]  /*ed00*/  IADD3 R2, P0, R18, UR4, RZ ;  /* 0x0000000412027c10 */ /* 0x017fca000ff1e0ff */
[----:B------:R-:W-:Y:S01]  /*ed10*/  IMAD.X R3, RZ, RZ, UR5, P0 ;  /* 0x00000005ff037e24 */ /* 0x000fe200080e06ff */
[----:B---3--:R-:W-:-:S04]  /*ed20*/  PRMT R0, R4, 0x9910, RZ ;  /* 0x0000991004007816 */ /* 0x008fc800000000ff */
        /* <DEDUP_REMOVED lines=13> */
.L_x_2664:
[----:B------:R-:W2:Y:S02]  /*ee00*/  LDG.E.U8 R0, desc[UR36][R2.64] ;  /* 0x0000002402007981 */ /* 0x000ea4000c1e1100 */
[----:B--2---:R-:W-:Y:S01]  /*ee10*/  I2FP.F32.U32 R0, R0 ;  /* 0x0000000000007245 */ /* 0x004fe20000201000 */
[----:B------:R-:W-:Y:S06]  /*ee20*/  BRA `(.L_x_2666) ;  /* 0x0000000c002c7947 */ /* 0x000fec0003800000 */
.L_x_2663:
        /* <DEDUP_REMOVED lines=9> */
.L_x_2668:
[----:B------:R-:W2:Y:S02]  /*eec0*/  LDG.E R0, desc[UR36][R2.64] ;  /* 0x0000002402007981 */ /* 0x000ea4000c1e1900 */
[----:B--2---:R-:W-:Y:S01]  /*eed0*/  I2FP.F32.S32 R0, R0 ;  /* 0x0000000000007245 */ /* 0x004fe20000201400 */
[----:B------:R-:W-:Y:S06]  /*eee0*/  BRA `(.L_x_2666) ;  /* 0x0000000800fc7947 */ /* 0x000fec0003800000 */
.L_x_2667:
[----:B------:R-:W2:Y:S02]  /*eef0*/  LDG.E.U16 R0, desc[UR36][R2.64] ;  /* 0x0000002402007981 */ /* 0x000ea4000c1e1500 */
[----:B--2---:R-:W1:Y:S01]  /*ef00*/  I2F.S16 R0, R0 ;  /* 0x0000000000007306 */ /* 0x004e620000101400 */
[----:B------:R-:W-:Y:S05]  /*ef10*/  BRA `(.L_x_2666) ;  /* 0x0000000800f07947 */ /* 0x000fea0003800000 */
.L_x_2662:
        /* <DEDUP_REMOVED lines=8> */
.L_x_2670:
[----:B------:R-:W2:Y:S02]  /*efa0*/  LDG.E.U16 R0, desc[UR36][R2.64] ;  /* 0x0000002402007981 */ /* 0x000ea4000c1e1500 */
[----:B--2---:R-:W-:Y:S01]  /*efb0*/  HADD2.F32 R0, -RZ, R0.H0_H0 ;  /* 0x20000000ff007230 */ /* 0x004fe20000004100 */
[----:B------:R-:W-:Y:S06]  /*efc0*/  BRA `(.L_x_2666) ;  /* 0x0000000800c47947 */ /* 0x000fec0003800000 */
.L_x_2669:
        /* <DEDUP_REMOVED lines=8> */
.L_x_2672:
[----:B------:R-:W2:Y:S02]  /*f050*/  LDG.E.U16 R0, desc[UR36][R2.64] ;  /* 0x0000002402007981 */ /* 0x000ea4000c1e1500 */
[----:B--2---:R-:W-:Y:S01]  /*f060*/  HADD2.F32 R0, -RZ, R0.H0_H0 ;  /* 0x20000000ff007230 */ /* 0x004fe20000004100 */
[----:B------:R-:W-:Y:S06]  /*f070*/  BRA `(.L_x_2666) ;  /* 0x0000000800987947 */ /* 0x000fec0003800000 */
.L_x_2671:
[----:B------:R-:W2:Y:S01]  /*f080*/  LDG.E.64 R2, desc[UR36][R2.64] ;  /* 0x0000002402027981 */ /* 0x000ea2000c1e1b00 */
[----:B------:R-:W-:Y:S01]  /*f090*/  UMOV UR4, 0xf0000000 ;  /* 0xf000000000047882 */ /* 0x000fe20000000000 */
[----:B------:R-:W-:Y:S01]  /*f0a0*/  UMOV UR5, 0x380fffff ;  /* 0x380fffff00057882 */ /* 0x000fe20000000000 */
[----:B--2---:R-:W0:Y:S01]  /*f0b0*/  F2F.F32.F64 R0, R2 ;  /* 0x0000000200007310 */ /* 0x004e220000301000 */
[----:B------:R-:W-:-:S14]  /*f0c0*/  DSETP.GEU.AND P0, PT, |R2|, UR4, PT ;  /* 0x0000000402007e2a */ /* 0x000fdc000bf0e200 */
[----:B0-----:R-:W-:Y:S01]  /*f0d0*/  @!P0 FMUL R0, R0, 1.175494350822287508e-38 ;  /* 0x0080000000008820 */ /* 0x001fe20000400000 */
[----:B------:R-:W-:Y:S06]  /*f0e0*/  BRA `(.L_x_2666) ;  /* 0x00000008007c7947 */ /* 0x000fec0003800000 */
.L_x_2661:
        /* <DEDUP_REMOVED lines=12> */
.L_x_2675:
[----:B------:R-:W2:Y:S01]  /*f1b0*/  LDG.E.64 R2, desc[UR36][R2.64] ;  /* 0x0000002402027981 */ /* 0x000ea2000c1e1b00 */
[----:B------:R-:W-:Y:S01]  /*f1c0*/  UMOV UR4, 0xf0000000 ;  /* 0xf000000000047882 */ /* 0x000fe20000000000 */
[----:B------:R-:W-:Y:S01]  /*f1d0*/  UMOV UR5, 0x380fffff ;  /* 0x380fffff00057882 */ /* 0x000fe20000000000 */
[----:B--2---:R-:W0:Y:S01]  /*f1e0*/  F2F.F32.F64 R0, R2 ;  /* 0x0000000200007310 */ /* 0x004e220000301000 */
[----:B------:R-:W-:-:S14]  /*f1f0*/  DSETP.GEU.AND P0, PT, |R2|, UR4, PT ;  /* 0x0000000402007e2a */ /* 0x000fdc000bf0e200 */
[----:B0-----:R-:W-:Y:S01]  /*f200*/  @!P0 FMUL R0, R0, 1.175494350822287508e-38 ;  /* 0x0080000000008820 */ /* 0x001fe20000400000 */
[----:B------:R-:W-:Y:S06]  /*f210*/  BRA `(.L_x_2666) ;  /* 0x0000000800307947 */ /* 0x000fec0003800000 */
.L_x_2674:
        /* <DEDUP_REMOVED lines=26> */
.L_x_2677:
        /* <DEDUP_REMOVED lines=13> */
.L_x_2676:
[----:B------:R-:W2:Y:S02]  /*f490*/  LDG.E.U16 R0, desc[UR36][R2.64] ;  /* 0x0000002402007981 */ /* 0x000ea4000c1e1500 */
[----:B--2---:R-:W-:Y:S01]  /*f4a0*/  IMAD.U32 R0, R0, 0x10000, RZ ;  /* 0x0001000000007824 */ /* 0x004fe200078e00ff */
[----:B------:R-:W-:Y:S06]  /*f4b0*/  BRA `(.L_x_2666) ;  /* 0x0000000400887947 */ /* 0x000fec0003800000 */
.L_x_2673:
        /* <DEDUP_REMOVED lines=11> */
.L_x_2680:
        /* <DEDUP_REMOVED lines=20> */
.L_x_2682:
[----:B------:R-:W-:Y:S05]  /*f6b0*/  BSYNC B0 ;  /* 0x0000000000007941 */ /* 0x000fea0003800000 */
.L_x_2681:
[----:B------:R-:W-:Y:S01]  /*f6c0*/  LEA R3, R0, 0x3b800000, 0x17 ;  /* 0x3b80000000037811 */ /* 0x000fe200078eb8ff */
[----:B------:R-:W-:-:S05]  /*f6d0*/  IMAD.SHL.U32 R0, R2, 0x100000, RZ ;  /* 0x0010000002007824 */ /* 0x000fca00078e00ff */
[----:B------:R-:W-:Y:S01]  /*f6e0*/  LOP3.LUT R0, R3, R0, R4, 0xfe, !PT ;  /* 0x0000000003007212 */ /* 0x000fe200078efe04 */
[----:B------:R-:W-:Y:S06]  /*f6f0*/  BRA `(.L_x_2666) ;  /* 0x0000000000f87947 */ /* 0x000fec0003800000 */
.L_x_2679:
        /* <DEDUP_REMOVED lines=20> */
.L_x_2684:
[----:B------:R-:W-:Y:S05]  /*f840*/  BSYNC B0 ;  /* 0x0000000000007941 */ /* 0x000fea0003800000 */
.L_x_2683:
[----:B------:R-:W-:Y:S01]  /*f850*/  LEA R3, R0, 0x37800000, 0x17 ;  /* 0x3780000000037811 */ /* 0x000fe200078eb8ff */
[----:B------:R-:W-:-:S05]  /*f860*/  IMAD.SHL.U32 R0, R2, 0x200000, RZ ;  /* 0x0020000002007824 */ /* 0x000fca00078e00ff */
[----:B------:R-:W-:Y:S01]  /*f870*/  LOP3.LUT R0, R3, R0, R4, 0xfe, !PT ;  /* 0x0000000003007212 */ /* 0x000fe200078efe04 */
[----:B------:R-:W-:Y:S06]  /*f880*/  BRA `(.L_x_2666) ;  /* 0x0000000000947947 */ /* 0x000fec0003800000 */
.L_x_2678:
        /* <DEDUP_REMOVED lines=14> */
.L_x_2665:
        /* <DEDUP_REMOVED lines=16> */
.L_x_2687:
[----:B------:R-:W-:Y:S01]  /*fa70*/  IMAD.MOV.U32 R0, RZ, RZ, RZ ;  /* 0x000000ffff007224 */ /* 0x000fe200078e00ff */
[----:B------:R-:W-:Y:S06]  /*fa80*/  BRA `(.L_x_2666) ;  /* 0x0000000000147947 */ /* 0x000fec0003800000 */
.L_x_2686:
[----:B------:R-:W2:Y:S02]  /*fa90*/  LDG.E.64 R2, desc[UR36][R2.64] ;  /* 0x0000002402027981 */ /* 0x000ea4000c1e1b00 */
[----:B--2---:R0:W1:Y:S01]  /*faa0*/  I2F.U64 R0, R2 ;  /* 0x0000000200007312 */ /* 0x0040620000301000 */
[----:B------:R-:W-:Y:S05]  /*fab0*/  BRA `(.L_x_2666) ;  /* 0x0000000000087947 */ /* 0x000fea0003800000 */
.L_x_2685:
[----:B------:R-:W2:Y:S02]  /*fac0*/  LDG.E R0, desc[UR36][R2.64] ;  /* 0x0000002402007981 */ /* 0x000ea4000c1e1900 */
[----:B--2---:R-:W-:-:S07]  /*fad0*/  I2FP.F32.U32 R0, R0 ;  /* 0x0000000000007245 */ /* 0x004fce0000201000 */
.L_x_2666:
[----:B------:R-:W-:Y:S05]  /*fae0*/  BSYNC B6 ;  /* 0x0000000000067941 */ /* 0x000fea0003800000 */
.L_x_2660:
[----:B------:R-:W-:Y:S02]  /*faf0*/  ULDC.U8 UR4, c[0x0][0x49c] ;  /* 0x0001270000047ab9 */ /* 0x000fe40000000000 */
[----:B------:R-:W-:-:S13]  /*fb00*/  ISETP.NE.AND P0, PT, RZ, UR4, PT ;  /* 0x00000004ff007c0c */ /* 0x000fda000bf05270 */
[----:B------:R-:W-:Y:S05]  /*fb10*/  @!P0 BRA `(.L_x_2688) ;  /* 0x0000000000248947 */ /* 0x000fea0003800000 */
[----:B01-3-5:R-:W-:-:S13]  /*fb20*/  FSETP.GTU.FTZ.AND P0, PT, R0, RZ, PT ;  /* 0x000000ff0000720b */ /* 0x02bfda0003f1c000 */
[----:B--2-4-:R-:W0:Y:S08]  /*fb30*/  @!P0 LDC R3, c[0x0][0x490] ;  /* 0x00012400ff038b82 */ /* 0x014e300000000800 */
[----:B------:R-:W1:Y:S08]  /*fb40*/  @!P0 LDC R4, c[0x0][0x498] ;  /* 0x00012600ff048b82 */ /* 0x000e700000000800 */
[----:B------:R-:W2:Y:S01]  /*fb50*/  @P0 LDC R2, c[0x0][0x494] ;  /* 0x00012500ff020b82 */ /* 0x000ea20000000800 */
[----:B0-----:R-:W-:Y:S01]  /*fb60*/  @!P0 FADD.FTZ R3, R0, R3 ;  /* 0x0000000300038221 */ /* 0x001fe20000010000 */
[C---:B-1----:R-:W-:Y:S01]  /*fb70*/  @!P0 FMUL.FTZ R0, R19.reuse, R4 ;  /* 0x0000000413008220 */ /* 0x042fe20000410000 */
[----:B--2---:R-:W-:-:S03]  /*fb80*/  @P0 FMUL.FTZ R2, R19, R2 ;  /* 0x0000000213020220 */ /* 0x004fc60000410000 */
[----:B------:R-:W-:Y:S01]  /*fb90*/  @!P0 FMUL.FTZ R2, R0, R3 ;  /* 0x0000000300028220 */ /* 0x000fe20000410000 */
[----:B------:R-:W-:Y:S06]  /*fba0*/  BRA `(.L_x_2689) ;  /* 0x00000000002c7947 */ /* 0x000fec0003800000 */
.L_x_2688:
[----:B01-3-5:R-:W-:-:S13]  /*fbb0*/  FSETP.GTU.FTZ.AND P0, PT, R0, RZ, PT ;  /* 0x000000ff0000720b */ /* 0x02bfda0003f1c000 */
[----:B------:R-:W0:Y:S08]  /*fbc0*/  @!P0 LDC R4, c[0x0][0x498] ;  /* 0x00012600ff048b82 */ /* 0x000e300000000800 */
[----:B------:R-:W1:Y:S08]  /*fbd0*/  @!P0 LDC R5, c[0x0][0x490] ;  /* 0x00012400ff058b82 */ /* 0x000e700000000800 */
[----:B--2-4-:R-:W2:Y:S01]  /*fbe0*/  @P0 LDC R2, c[0x0][0x494] ;  /* 0x00012500ff020b82 */ /* 0x014ea20000000800 */
[----:B0-----:R-:W-:-:S04]  /*fbf0*/  @!P0 FMUL.FTZ R0, R0, R4 ;  /* 0x0000000400008220 */ /* 0x001fc80000410000 */
[----:B------:R-:W-:Y:S01]  /*fc00*/  @!P0 FMUL.FTZ R3, R0, 1.4426950216293334961 ;  /* 0x3fb8aa3b00038820 */ /* 0x000fe20000410000 */
[----:B------:R-:W-:-:S04]  /*fc10*/  @!P0 FMUL.FTZ R0, R19, R4 ;  /* 0x0000000413008220 */ /* 0x000fc80000410000 */
[----:B-1----:R-:W-:Y:S01]  /*fc20*/  @!P0 FMUL.FTZ R0, R0, R5 ;  /* 0x0000000500008220 */ /* 0x002fe20000410000 */
[----:B------:R-:W0:Y:S01]  /*fc30*/  @!P0 MUFU.EX2 R3, R3 ;  /* 0x0000000300038308 */ /* 0x000e220000000800 */
[----:B--2---:R-:W-:Y:S02]  /*fc40*/  @P0 FMUL.FTZ R2, R19, R2 ;  /* 0x0000000213020220 */ /* 0x004fe40000410000 */
[----:B0-----:R-:W-:-:S07]  /*fc50*/  @!P0 FMUL.FTZ R2, R0, R3 ;  /* 0x0000000300028220 */ /* 0x001fce0000410000 */
.L_x_2689:
        /* <DEDUP_REMOVED lines=13> */
[----:B0-----:R-:W-:Y:S01]  /*fd30*/  STG.E.U8 desc[UR36][R16.64], R3 ;  /* 0x0000000310007986 */ /* 0x001fe2000c101124 */
[----:B------:R-:W-:Y:S05]  /*fd40*/  EXIT ;  /* 0x000000000000794d */ /* 0x000fea0003800000 */
.L_x_2693:
[----:B------:R-:W0:Y:S02]  /*fd50*/  F2I.S64.TRUNC R2, R2 ;  /* 0x0000000200027311 */ /* 0x000e24000020d900 */
[----:B0-----:R-:W-:-:S05]  /*fd60*/  IMAD.MOV.U32 R5, RZ, RZ, R2 ;  /* 0x000000ffff057224 */ /* 0x001fca00078e0002 */
[----:B------:R-:W-:Y:S01]  /*fd70*/  STG.E.U8 desc[UR36][R16.64], R5 ;  /* 0x0000000510007986 */ /* 0x000fe2000c101124 */
[----:B------:R-:W-:Y:S05]  /*fd80*/  EXIT ;  /* 0x000000000000794d */ /* 0x000fea0003800000 */
.L_x_2692:
[----:B------:R-:W-:-:S13]  /*fd90*/  ISETP.NE.AND P0, PT, R0, 0x2, PT ;  /* 0x000000020000780c */ /* 0x000fda0003f05270 */
[----:B------:R-:W-:Y:S05]  /*fda0*/  @!P0 BRA `(.L_x_2695) ;  /* 0x0000000000288947 */ /* 0x000fea0003800000 */
[----:B------:R-:W-:-:S13]  /*fdb0*/  ISETP.NE.AND P0, PT, R0, 0x3, PT ;  /* 0x000000030000780c */ /* 0x000fda0003f05270 */
[----:B------:R-:W-:Y:S05]  /*fdc0*/  @!P0 BRA `(.L_x_2696) ;  /* 0x0000000000148947 */ /* 0x000fea0003800000 */
[----:B------:R-:W-:-:S13]  /*fdd0*/  ISETP.NE.AND P0, PT, R0, 0x4, PT ;  /* 0x000000040000780c */ /* 0x000fda0003f05270 */
[----:B------:R-:W-:Y:S05]  /*fde0*/  @P0 BRA `(.L_x_2694) ;  /* 0x0000000800d00947 */ /* 0x000fea0003800000 */
[----:B------:R-:W0:Y:S02]  /*fdf0*/  F2I.S64.TRUNC R2, R2 ;  /* 0x0000000200027311 */ /* 0x000e24000020d900 */
[----:B0-----:R-:W-:Y:S01]  /*fe00*/  STG.E.64 desc[UR36][R16.64], R2 ;  /* 0x0000000210007986 */ /* 0x001fe2000c101b24 */
[----:B------:R-:W-:Y:S05]  /*fe10*/  EXIT ;  /* 0x000000000000794d */ /* 0x000fea0003800000 */
.L_x_2696:
[----:B------:R-:W0:Y:S02]  /*fe20*/  F2I.FTZ.TRUNC.NTZ R3, R2 ;  /* 0x0000000200037305 */ /* 0x000e24000021f100 */
[----:B0-----:R-:W-:Y:S01]  /*fe30*/  STG.E desc[UR36][R16.64], R3 ;  /* 0x0000000310007986 */ /* 0x001fe2000c101924 */
[----:B------:R-:W-:Y:S05]  /*fe40*/  EXIT ;  /* 0x000000000000794d */ /* 0x000fea0003800000 */
.L_x_2695:
[----:B------:R-:W0:Y:S02]  /*fe50*/  F2I.FTZ.TRUNC.NTZ R3, R2 ;  /* 0x0000000200037305 */ /* 0x000e24000021f100 */
[----:B0-----:R-:W-:Y:S01]  /*fe60*/  STG.E.U16 desc[UR36][R16.64], R3 ;  /* 0x0000000310007986 */ /* 0x001fe2000c101524 */
[----:B------:R-:W-:Y:S05]  /*fe70*/  EXIT ;  /* 0x000000000000794d */ /* 0x000fea0003800000 */
.L_x_2691:
[----:B------:R-:W-:-:S13]  /*fe80*/  ISETP.GT.AND P0, PT, R0, 0x6, PT ;  /* 0x000000060000780c */ /* 0x000fda0003f04270 */
[----:B------:R-:W-:Y:S05]  /*fe90*/  @P0 BRA `(.L_x_2697) ;  /* 0x0000000000240947 */ /* 0x000fea0003800000 */
[----:B------:R-:W-:-:S13]  /*fea0*/  ISETP.NE.AND P0, PT, R0, 0x5, PT ;  /* 0x000000050000780c */ /* 0x000fda0003f05270 */
[----:B------:R-:W-:Y:S05]  /*feb0*/  @!P0 BRA `(.L_x_2698) ;  /* 0x0000000000108947 */ /* 0x000fea0003800000 */
[----:B------:R-:W-:-:S13]  /*fec0*/  ISETP.NE.AND P0, PT, R0, 0x6, PT ;  /* 0x000000060000780c */ /* 0x000fda0003f05270 */
[----:B------:R-:W-:Y:S05]  /*fed0*/  @P0 BRA `(.L_x_2694) ;  /* 0x0000000800940947 */ /* 0x000fea0003800000 */
[----:B------:R-:W-:Y:S01]  /*fee0*/  STG.E desc[UR36][R16.64], R2 ;  /* 0x0000000210007986 */ /* 0x000fe2000c101924 */
[----:B------:R-:W-:Y:S05]  /*fef0*/  EXIT ;  /* 0x000000000000794d */ /* 0x000fea0003800000 */
.L_x_2698:
[----:B------:R-:W-:-:S05]  /*ff00*/  F2FP.F16.F32.PACK_AB R2, RZ, R2 ;  /* 0x00000002ff02723e */ /* 0x000fca00000000ff */
[----:B------:R-:W-:Y:S01]  /*ff10*/  STG.E.U16 desc[UR36][R16.64], R2 ;  /* 0x0000000210007986 */ /* 0x000fe2000c101524 */
[----:B------:R-:W-:Y:S05]  /*ff20*/  EXIT ;  /* 0x000000000000794d */ /* 0x000fea0003800000 */
.L_x_2697:
[----:B------:R-:W-:-:S13]  /*ff30*/  ISETP.NE.AND P0, PT, R0, 0x7, PT ;  /* 0x000000070000780c */ /* 0x000fda0003f05270 */
[----:B------:R-:W-:Y:S05]  /*ff40*/  @!P0 BRA `(.L_x_2699) ;  /* 0x00000000002c8947 */ /* 0x000fea0003800000 */
[----:B------:R-:W-:-:S13]  /*ff50*/  ISETP.NE.AND P0, PT, R0, 0x8, PT ;  /* 0x000000080000780c */ /* 0x000fda0003f05270 */
[----:B------:R-:W-:Y:S05]  /*ff60*/  @!P0 BRA `(.L_x_2700) ;  /* 0x0000000000148947 */ /* 0x000fea0003800000 */
[----:B------:R-:W-:-:S13]  /*ff70*/  ISETP.NE.AND P0, PT, R0, 0x9, PT ;  /* 0x000000090000780c */ /* 0x000fda0003f05270 */
[----:B------:R-:W-:Y:S05]  /*ff80*/  @P0 BRA `(.L_x_2694) ;  /* 0x0000000800680947 */ /* 0x000fea0003800000 */
[----:B------:R-:W-:-:S05]  /*ff90*/  IMAD.MOV.U32 R3, RZ, RZ, RZ ;  /* 0x000000ffff037224 */ /* 0x000fca00078e00ff */
[----:B------:R-:W-:Y:S01]  /*ffa0*/  STG.E.64 desc[UR36][R16.64], R2 ;  /* 0x0000000210007986 */ /* 0x000fe2000c101b24 */
[----:B------:R-:W-:Y:S05]  /*ffb0*/  EXIT ;  /* 0x000000000000794d */ /* 0x000fea0003800000 */
.L_x_2700:
[----:B------:R-:W-:-:S04]  /*ffc0*/  F2FP.F16.F32.PACK_AB R3, RZ, R2 ;  /* 0x00000002ff03723e */ /* 0x000fc800000000ff */
[----:B------:R-:W-:-:S05]  /*ffd0*/  PRMT R3, R3, 0x5410, RZ ;  /* 0x0000541003037816 */ /* 0x000fca00000000ff */
[----:B------:R-:W-:Y:S01]  /*ffe0*/  STG.E desc[UR36][R16.64], R3 ;  /* 0x0000000310007986 */ /* 0x000fe2000c101924 */
[----:B------:R-:W-:Y:S05]  /*fff0*/  EXIT ;  /* 0x000000000000794d */ /* 0x000fea0003800000 */
.L_x_2699:
[----:B------:R-:W-:-:S06]  /*10000*/  FMUL.FTZ R2, R2, 1 ;  /* 0x3f80000002027820 */ /* 0x000fcc0000410000 */
[----:B------:R-:W0:Y:S02]  /*10010*/  F2F.F64.F32 R2, R2 ;  /* 0x0000000200027310 */ /* 0x000e240000201800 */
[----:B0-----:R-:W-:Y:S01]  /*10020*/  STG.E.64 desc[UR36][R16.64], R2 ;  /* 0x0000000210007986 */ /* 0x001fe2000c101b24 */
[----:B------:R-:W-:Y:S05]  /*10030*/  EXIT ;  /* 0x000000000000794d */ /* 0x000fea0003800000 */
.L_x_2690:
        /* <DEDUP_REMOVED lines=10> */
[----:B------:R-:W-:Y:S01]  /*100e0*/  STG.E.U8 desc[UR36][R16.64], R3 ;  /* 0x0000000310007986 */ /* 0x000fe2000c101124 */
[----:B------:R-:W-:Y:S05]  /*100f0*/  EXIT ;  /* 0x000000000000794d */ /* 0x000fea0003800000 */
.L_x_2703:
[----:B------:R-:W-:Y:S01]  /*10100*/  FMUL.FTZ R4, R2, 1 ;  /* 0x3f80000002047820 */ /* 0x000fe20000410000 */
[----:B------:R-:W-:-:S05]  /*10110*/  CS2R R6, SRZ ;  /* 0x0000000000067805 */ /* 0x000fca000001ff00 */
[----:B------:R-:W0:Y:S02]  /*10120*/  F2F.F64.F32 R4, R4 ;  /* 0x0000000400047310 */ /* 0x000e240000201800 */
[----:B0-----:R-:W-:Y:S01]  /*10130*/  STG.E.128 desc[UR36][R16.64], R4 ;  /* 0x0000000410007986 */ /* 0x001fe2000c101d24 */
[----:B------:R-:W-:Y:S05]  /*10140*/  EXIT ;  /* 0x000000000000794d */ /* 0x000fea0003800000 */
.L_x_2702:
        /* <DEDUP_REMOVED lines=20> */
.L_x_2707:
[----:B------:R-:W-:Y:S05]  /*10290*/  BSYNC B0 ;  /* 0x0000000000007941 */ /* 0x000fea0003800000 */
.L_x_2706:
[----:B------:R-:W-:-:S05]  /*102a0*/  LOP3.LUT R5, R0, R5, RZ, 0xfc, !PT ;  /* 0x0000000500057212 */ /* 0x000fca00078efcff */
[----:B------:R-:W-:Y:S01]  /*102b0*/  STG.E.U8 desc[UR36][R16.64], R5 ;  /* 0x0000000510007986 */ /* 0x000fe2000c101124 */
[----:B------:R-:W-:Y:S05]  /*102c0*/  EXIT ;  /* 0x000000000000794d */ /* 0x000fea0003800000 */
.L_x_2705:
        /* <DEDUP_REMOVED lines=12> */
.L_x_2709:
[----:B------:R-:W-:Y:S01]  /*10390*/  IMAD.MOV.U32 R0, RZ, RZ, 0x7f ;  /* 0x0000007fff007424 */ /* 0x000fe200078e00ff */
[----:B------:R-:W-:-:S04]  /*103a0*/  ISETP.GT.U32.AND P0, PT, R4, 0x7f800000, PT ;  /* 0x7f8000000400780c */ /* 0x000fc80003f04070 */
[----:B------:R-:W-:-:S09]  /*103b0*/  SEL R0, R0, 0x7c, P0 ;  /* 0x0000007c00007807 */ /* 0x000fd20000000000 */
.L_x_2710:
[----:B------:R-:W-:Y:S05]  /*103c0*/  BSYNC B0 ;  /* 0x0000000000007941 */ /* 0x000fea0003800000 */
.L_x_2708:
[----:B------:R-:W-:-:S04]  /*103d0*/  LOP3.LUT R2, R2, 0x80000000, RZ, 0xc0, !PT ;  /* 0x8000000002027812 */ /* 0x000fc800078ec0ff */
[----:B------:R-:W-:-:S04]  /*103e0*/  SHF.R.U32.HI R3, RZ, 0x18, R2 ;  /* 0x00000018ff037819 */ /* 0x000fc80000011602 */
[----:B------:R-:W-:-:S05]  /*103f0*/  LOP3.LUT R3, R0, R3, RZ, 0xfc, !PT ;  /* 0x0000000300037212 */ /* 0x000fca00078efcff */
[----:B------:R-:W-:Y:S01]  /*10400*/  STG.E.U8 desc[UR36][R16.64], R3 ;  /* 0x0000000310007986 */ /* 0x000fe2000c101124 */
[----:B------:R-:W-:Y:S05]  /*10410*/  EXIT ;  /* 0x000000000000794d */ /* 0x000fea0003800000 */
.L_x_2704:
[----:B------:R-:W-:-:S05]  /*10420*/  F2FP.BF16.F32.PACK_AB R2, RZ, R2 ;  /* 0x00000002ff02723e */ /* 0x000fca00000010ff */
[----:B------:R-:W-:Y:S01]  /*10430*/  STG.E.U16 desc[UR36][R16.64], R2 ;  /* 0x0000000210007986 */ /* 0x000fe2000c101524 */
[----:B------:R-:W-:Y:S05]  /*10440*/  EXIT ;  /* 0x000000000000794d */ /* 0x000fea0003800000 */
.L_x_2701:
        /* <DEDUP_REMOVED lines=9> */
[----:B0-----:R-:W-:Y:S01]  /*104e0*/  STG.E.U16 desc[UR36][R16.64], R3 ;  /* 0x0000000310007986 */ /* 0x001fe2000c101524 */
[----:B------:R-:W-:Y:S05]  /*104f0*/  EXIT ;  /* 0x000000000000794d */ /* 0x000fea0003800000 */
.L_x_2713:
        /* <DEDUP_REMOVED lines=16> */
.L_x_2716:
[----:B------:R-:W-:-:S04]  /*10600*/  LOP3.LUT R2, R2, 0x80000000, RZ, 0xc0, !PT ;  /* 0x8000000002027812 */ /* 0x000fc800078ec0ff */
[----:B------:R-:W-:-:S04]  /*10610*/  SHF.R.U32.HI R3, RZ, 0x18, R2 ;  /* 0x00000018ff037819 */ /* 0x000fc80000011602 */
[----:B------:R-:W-:-:S04]  /*10620*/  LOP3.LUT R0, R0, R3, RZ, 0xfc, !PT ;  /* 0x0000000300007212 */ /* 0x000fc800078efcff */
[----:B------:R-:W-:-:S07]  /*10630*/  PRMT R8, R0, 0x7610, R8 ;  /* 0x0000761000087816 */ /* 0x000fce0000000008 */
.L_x_2715:
[----:B------:R-:W-:Y:S05]  /*10640*/  BSYNC B0 ;  /* 0x0000000000007941 */ /* 0x000fea0003800000 */
.L_x_2714:
[----:B------:R-:W-:Y:S01]  /*10650*/  STG.E.U8 desc[UR36][R16.64], R8 ;  /* 0x0000000810007986 */ /* 0x000fe2000c101124 */
[----:B------:R-:W-:Y:S05]  /*10660*/  EXIT ;  /* 0x000000000000794d */ /* 0x000fea0003800000 */
.L_x_2712:
        /* <DEDUP_REMOVED lines=16> */
.L_x_2719:
[----:B------:R-:W-:-:S04]  /*10770*/  LOP3.LUT R2, R2, 0x80000000, RZ, 0xc0, !PT ;  /* 0x8000000002027812 */ /* 0x000fc800078ec0ff */
[----:B------:R-:W-:-:S04]  /*10780*/  SHF.R.U32.HI R3, RZ, 0x18, R2 ;  /* 0x00000018ff037819 */ /* 0x000fc80000011602 */
[----:B------:R-:W-:-:S04]  /*10790*/  LOP3.LUT R0, R0, R3, RZ, 0xfc, !PT ;  /* 0x0000000300007212 */ /* 0x000fc800078efcff */
[----:B------:R-:W-:-:S07]  /*107a0*/  PRMT R8, R0, 0x7610, R8 ;  /* 0x0000761000087816 */ /* 0x000fce0000000008 */
.L_x_2718:
[----:B------:R-:W-:Y:S05]  /*107b0*/  BSYNC B0 ;  /* 0x0000000000007941 */ /* 0x000fea0003800000 */
.L_x_2717:
[----:B------:R-:W-:Y:S01]  /*107c0*/  STG.E.U8 desc[UR36][R16.64], R8 ;  /* 0x0000000810007986 */ /* 0x000fe2000c101124 */
[----:B------:R-:W-:Y:S05]  /*107d0*/  EXIT ;  /* 0x000000000000794d */ /* 0x000fea0003800000 */
.L_x_2711:
        /* <DEDUP_REMOVED lines=21> */
.L_x_2694:
        /* <DEDUP_REMOVED lines=16> */
.L_x_2722:
[----:B------:R-:W-:Y:S05]  /*10a30*/  EXIT ;  /* 0x000000000000794d */ /* 0x000fea0003800000 */
.L_x_2721:
[----:B------:R-:W0:Y:S02]  /*10a40*/  F2I.U64.TRUNC R2, R2 ;  /* 0x0000000200027311 */ /* 0x000e24000020d800 */
[----:B0-----:R-:W-:Y:S01]  /*10a50*/  STG.E.64 desc[UR36][R16.64], R2 ;  /* 0x0000000210007986 */ /* 0x001fe2000c101b24 */
[----:B------:R-:W-:Y:S05]  /*10a60*/  EXIT ;  /* 0x000000000000794d */ /* 0x000fea0003800000 */
.L_x_2720:
[----:B------:R-:W0:Y:S02]  /*10a70*/  F2I.FTZ.U32.TRUNC.NTZ R3, R2 ;  /* 0x0000000200037305 */ /* 0x000e24000021f000 */
[----:B0-----:R-:W-:Y:S01]  /*10a80*/  STG.E desc[UR36][R16.64], R3 ;  /* 0x0000000310007986 */ /* 0x001fe2000c101924 */
[----:B------:R-:W-:Y:S05]  /*10a90*/  EXIT ;  /* 0x000000000000794d */ /* 0x000fea0003800000 */
.L_x_2723:
        /* <DEDUP_REMOVED lines=14> */
.L_x_7839:


//--------------------- .text._ZN2at6native27unrolled_elementwise_kernelIZZZNS0_60_GLOBAL__N__171e0b9f_22_ActivationEluKernel_cu_f5210f67_353819elu_backward_kernelERNS_18TensorIteratorBaseERKN3c106ScalarES8_S8_bENKUlvE_clEvENKUlvE0_clEvEUlffE_St5arrayIPcLm3EELi4E23TrivialOffsetCalculatorILi2EjESF_ILi1EjENS0_6memory12LoadWithCastILi2EEENSI_13StoreWithCastILi1EEEEEviT_T0_T2_T3_T4_T5_ --------------------------
	.section	.text._ZN2at6native27unrolled_elementwise_kernelIZZZNS0_60_GLOBAL__N__171e0b9f_22_ActivationEluKernel_cu_f5210f67_353819elu_backward_kernelERNS_18TensorIteratorBaseERKN3c106ScalarES8_S8_bENKUlvE_clEvENKUlvE0_clEvEUlffE_St5arrayIPcLm3EELi4E23TrivialOffsetCalculatorILi2EjESF_ILi1EjENS0_6memory12LoadWithCastILi2EEENSI_13StoreWithCastILi1EEEEEviT_T0_T2_T3_T4_T5_,"ax",@progbits
	.align	128
        .global         _ZN2at6native27unrolled_elementwise_kernelIZZZNS0_60_GLOBAL__N__171e0b9f_22_ActivationEluKernel_cu_f5210f67_353819elu_backward_kernelERNS_18TensorIteratorBaseERKN3c106ScalarES8_S8_bENKUlvE_clEvENKUlvE0_clEvEUlffE_St5arrayIPcLm3EELi4E23TrivialOffsetCalculatorILi2EjESF_ILi1EjENS0_6memory12LoadWithCastILi2EEENSI_13StoreWithCastILi1EEEEEviT_T0_T2_T3_T4_T5_
        .type           _ZN2at6native27unrolled_elementwise_kernelIZZZNS0_60_GLOBAL__N__171e0b9f_22_ActivationEluKernel_cu_f5210f67_353819elu_backward_kernelERNS_18TensorIteratorBaseERKN3c106ScalarES8_S8_bENKUlvE_clEvENKUlvE0_clEvEUlffE_St5arrayIPcLm3EELi4E23TrivialOffsetCalculatorILi2EjESF_ILi1EjENS0_6memory12LoadWithCastILi2EEENSI_13StoreWithCastILi1EEEEEviT_T0_T2_T3_T4_T5_,@function
        .size           _ZN2at6native27unrolled_elementwise_kernelIZZZNS0_60_GLOBAL__N__171e0b9f_22_ActivationEluKernel_cu_f5210f67_353819elu_backward_kernelERNS_18TensorIteratorBaseERKN3c106ScalarES8_S8_bENKUlvE_clEvENKUlvE0_clEvEUlffE_St5arrayIPcLm3EELi4E23TrivialOffsetCalculatorILi2EjESF_ILi1EjENS0_6memory12LoadWithCastILi2EEENSI_13StoreWithCastILi1EEEEEviT_T0_T2_T3_T4_T5_,(.L_x_7840 - _ZN2at6native27unrolled_elementwise_kernelIZZZNS0_60_GLOBAL__N__171e0b9f_22_ActivationEluKernel_cu_f5210f67_353819elu_backward_kernelERNS_18TensorIteratorBaseERKN3c106ScalarES8_S8_bENKUlvE_clEvENKUlvE0_clEvEUlffE_St5arrayIPcLm3EELi4E23TrivialOffsetCalculatorILi2EjESF_ILi1EjENS0_6memory12LoadWithCastILi2EEENSI_13StoreWithCastILi1EEEEEviT_T0_T2_T3_T4_T5_)
        .other          _ZN2at6native27unrolled_elementwise_kernelIZZZNS0_60_GLOBAL__N__171e0b9f_22_ActivationEluKernel_cu_f5210f67_353819elu_backward_kernelERNS_18TensorIteratorBaseERKN3c106ScalarES8_S8_bENKUlvE_clEvENKUlvE0_clEvEUlffE_St5arrayIPcLm3EELi4E23TrivialOffsetCalculatorILi2EjESF_ILi1EjENS0_6memory12LoadWithCastILi2EEENSI_13StoreWithCastILi1EEEEEviT_T0_T2_T3_T4_T5_,@"STO_CUDA_ENTRY STV_DEFAULT"
_ZN2at6native27unrolled_elementwise_kernelIZZZNS0_60_GLOBAL__N__171e0b9f_22_ActivationEluKernel_cu_f5210f67_353819elu_backward_kernelERNS_18TensorIteratorBaseERKN3c106ScalarES8_S8_bENKUlvE_clEvENKUlvE0_clEvEUlffE_St5arrayIPcLm3EELi4E23TrivialOffsetCalculatorILi2EjESF_ILi1EjENS0_6memory12LoadWithCastILi2EEENSI_13StoreWithCastILi1EEEEEviT_T0_T2_T3_T4_T5_:
.text._ZN2at6native27unrolled_elementwise_kernelIZZZNS0_60_GLOBAL__N__171e0b9f_22_ActivationEluKernel_cu_f5210f67_353819elu_backward_kernelERNS_18TensorIteratorBaseERKN3c106ScalarES8_S8_bENKUlvE_clEvENKUlvE0_clEvEUlffE_St5arrayIPcLm3EELi4E23TrivialOffsetCalculatorILi2EjESF_ILi1EjENS0_6memory12LoadWithCastILi2EEENSI_13StoreWithCastILi1EEEEEviT_T0_T2_T3_T4_T5_:
[----:B------:R-:W0:Y:S01]  /*0000*/  LDC R1, c[0x0][0x28] ;  /* 0x00000a00ff017b82 */ /* 0x000e220000000800 */
[----:B------:R-:W1:Y:S07]  /*0010*/  S2R R16, SR_CTAID.X ;  /* 0x0000000000107919 */ /* 0x000e6e0000002500 */
[----:B------:R-:W1:Y:S01]  /*0020*/  LDC R3, c[0x0][0x210] ;  /* 0x00008400ff037b82 */ /* 0x000e620000000800 */
[----:B------:R-:W-:Y:S01]  /*0030*/  ULDC.64 UR36, c[0x0][0x208] ;  /* 0x0000820000247ab9 */ /* 0x000fe20000000a00 */
[----:B------:R-:W-:Y:S01]  /*0040*/  BSSY B7, `(.L_x_2724) ;  /* 0x00001d4000077945 */ /* 0x000fe20003800000 */
[----:B------:R-:W2:Y:S01]  /*0050*/  S2R R17, SR_TID.X ;  /* 0x0000000000117919 */ /* 0x000ea20000002100 */
[----:B------:R-:W-:-:S02]  /*0060*/  IMAD.MOV.U32 R18, RZ, RZ, RZ ;  /* 0x000000ffff127224 */ /* 0x000fc400078e00ff */
[----:B------:R-:W-:Y:S02]  /*0070*/  IMAD.MOV.U32 R24, RZ, RZ, RZ ;  /* 0x000000ffff187224 */ /* 0x000fe400078e00ff */
[----:B------:R-:W3:Y:S01]  /*0080*/  LDC.U8 R28, c[0x0][0x24c] ;  /* 0x00009300ff1c7b82 */ /* 0x000ee20000000000 */
[----:B------:R-:W-:-:S07]  /*0090*/  IMAD.MOV.U32 R29, RZ, RZ, RZ ;  /* 0x000000ffff1d7224 */ /* 0x000fce00078e00ff */
[----:B------:R-:W4:Y:S01]  /*00a0*/  LDC.U8 R19, c[0x0][0x24d] ;  /* 0x00009340ff137b82 */ /* 0x000f220000000000 */
[----:B-1----:R-:W-:-:S05]  /*00b0*/  IMAD R2, R16, -0x200, R3 ;  /* 0xfffffe0010027824 */ /* 0x002fca00078e0203 */
[----:B--2---:R-:W-:-:S13]  /*00c0*/  ISETP.GE.AND P0, PT, R17, R2, PT ;  /* 0x000000021100720c */ /* 0x004fda0003f06270 */
[----:B0--34-:R-:W-:Y:S05]  /*00d0*/  @P0 BRA `(.L_x_2725) ;  /* 0x0000001c00280947 */ /* 0x019fea0003800000 */
[----:B------:R-:W0:Y:S01]  /*00e0*/  LDC.64 R4, c[0x0][0x238] ;  /* 0x00008e00ff047b82 */ /* 0x000e220000000a00 */
[----:B------:R-:W-:Y:S01]  /*00f0*/  PRMT R0, R28, 0x9910, RZ ;  /* 0x000099101c007816 */ /* 0x000fe200000000ff */
[----:B------:R-:W-:Y:S01]  /*0100*/  IMAD R17, R16, 0x200, R17 ;  /* 0x0000020010117824 */ /* 0x000fe200078e0211 */
[----:B------:R-:W-:Y:S01]  /*0110*/  ULDC UR4, c[0x0][0x250] ;  /* 0x0000940000047ab9 */ /* 0x000fe20000000800 */
[----:B------:R-:W-:Y:S01]  /*0120*/  BSSY B6, `(.L_x_2726) ;  /* 0x00000e0000067945 */ /* 0x000fe20003800000 */
        /* <DEDUP_REMOVED lines=16> */
.L_x_2730:
[----:B------:R-:W2:Y:S02]  /*0230*/  LDG.E.U8 R4, desc[UR36][R4.64] ;  /* 0x0000002404047981 */ /* 0x000ea4000c1e1100 */
[----:B--2---:R-:W-:Y:S01]  /*0240*/  I2FP.F32.U32 R24, R4 ;  /* 0x0000000400187245 */ /* 0x004fe20000201000 */
[----:B------:R-:W-:Y:S06]  /*0250*/  BRA `(.L_x_2732) ;  /* 0x0000000c00307947 */ /* 0x000fec0003800000 */
.L_x_2729:
        /* <DEDUP_REMOVED lines=9> */
.L_x_2734:
[----:B------:R-:W2:Y:S02]  /*02f0*/  LDG.E R4, desc[UR36][R4.64] ;  /* 0x0000002404047981 */ /* 0x000ea4000c1e1900 */
[----:B--2---:R-:W-:Y:S01]  /*0300*/  I2FP.F32.S32 R24, R4 ;  /* 0x0000000400187245 */ /* 0x004fe20000201400 */
[----:B------:R-:W-:Y:S06]  /*0310*/  BRA `(.L_x_2732) ;  /* 0x0000000c00007947 */ /* 0x000fec0003800000 */
.L_x_2733:
[----:B------:R-:W2:Y:S02]  /*0320*/  LDG.E.U16 R4, desc[UR36][R4.64] ;  /* 0x0000002404047981 */ /* 0x000ea4000c1e1500 */
[----:B--2---:R2:W3:Y:S01]  /*0330*/  I2F.S16 R24, R4 ;  /* 0x0000000400187306 */ /* 0x0044e20000101400 */
[----:B------:R-:W-:Y:S05]  /*0340*/  BRA `(.L_x_2732) ;  /* 0x0000000800f47947 */ /* 0x000fea0003800000 */
.L_x_2728:
        /* <DEDUP_REMOVED lines=8> */
.L_x_2736:
[----:B------:R-:W2:Y:S02]  /*03d0*/  LDG.E.U16 R4, desc[UR36][R4.64] ;  /* 0x0000002404047981 */ /* 0x000ea4000c1e1500 */
[----:B--2---:R-:W-:Y:S01]  /*03e0*/  HADD2.F32 R24, -RZ, R4.H0_H0 ;  /* 0x20000004ff187230 */ /* 0x004fe20000004100 */
[----:B------:R-:W-:Y:S06]  /*03f0*/  BRA `(.L_x_2732) ;  /* 0x0000000800c87947 */ /* 0x000fec0003800000 */
.L_x_2735:
        /* <DEDUP_REMOVED lines=8> */
.L_x_2738:
[----:B------:R-:W2:Y:S02]  /*0480*/  LDG.E.U16 R4, desc[UR36][R4.64] ;  /* 0x0000002404047981 */ /* 0x000ea4000c1e1500 */
[----:B--2---:R-:W-:Y:S01]  /*0490*/  HADD2.F32 R24, -RZ, R4.H0_H0 ;  /* 0x20000004ff187230 */ /* 0x004fe20000004100 */
[----:B------:R-:W-:Y:S06]  /*04a0*/  BRA `(.L_x_2732) ;  /* 0x00000008009c7947 */ /* 0x000fec0003800000 */
.L_x_2737:
[----:B------:R-:W2:Y:S01]  /*04b0*/  LDG.E.64 R4, desc[UR36][R4.64] ;  /* 0x0000002404047981 */ /* 0x000ea2000c1e1b00 */
[----:B------:R-:W-:Y:S01]  /*04c0*/  UMOV UR4, 0xf0000000 ;  /* 0xf000000000047882 */ /* 0x000fe20000000000 */
[----:B------:R-:W-:Y:S01]  /*04d0*/  UMOV UR5, 0x380fffff ;  /* 0x380fffff00057882 */ /* 0x000fe20000000000 */
[----:B--2---:R-:W0:Y:S01]  /*04e0*/  F2F.F32.F64 R24, R4 ;  /* 0x0000000400187310 */ /* 0x004e220000301000 */
[----:B------:R-:W-:-:S14]  /*04f0*/  DSETP.GEU.AND P0, PT, |R4|, UR4, PT ;  /* 0x0000000404007e2a */ /* 0x000fdc000bf0e200 */
[----:B0-----:R-:W-:Y:S01]  /*0500*/  @!P0 FMUL R24, R24, 1.175494350822287508e-38 ;  /* 0x0080000018188820 */ /* 0x001fe20000400000 */
[----:B------:R-:W-:Y:S06]  /*0510*/  BRA `(.L_x_2732) ;  /* 0x0000000800807947 */ /* 0x000fec0003800000 */
.L_x_2727:
        /* <DEDUP_REMOVED lines=12> */
.L_x_2741:
[----:B------:R-:W2:Y:S01]  /*05e0*/  LDG.E.64 R4, desc[UR36][R4.64] ;  /* 0x0000002404047981 */ /* 0x000ea2000c1e1b00 */
[----:B------:R-:W-:Y:S01]  /*05f0*/  UMOV UR4, 0xf0000000 ;  /* 0xf000000000047882 */ /* 0x000fe20000000000 */
[----:B------:R-:W-:Y:S01]  /*0600*/  UMOV UR5, 0x380fffff ;  /* 0x380fffff00057882 */ /* 0x000fe20000000000 */
[----:B--2---:R-:W0:Y:S01]  /*0610*/  F2F.F32.F64 R24, R4 ;  /* 0x0000000400187310 */ /* 0x004e220000301000 */
[----:B------:R-:W-:-:S14]  /*0620*/  DSETP.GEU.AND P0, PT, |R4|, UR4, PT ;  /* 0x0000000404007e2a */ /* 0x000fdc000bf0e200 */
[----:B0-----:R-:W-:Y:S01]  /*0630*/  @!P0 FMUL R24, R24, 1.175494350822287508e-38 ;  /* 0x0080000018188820 */ /* 0x001fe20000400000 */
[----:B------:R-:W-:Y:S06]  /*0640*/  BRA `(.L_x_2732) ;  /* 0x0000000800347947 */ /* 0x000fec0003800000 */
.L_x_2740:
        /* <DEDUP_REMOVED lines=24> */
[----:B------:R-:W-:Y:S01]  /*07d0*/  LOP3.LUT R24, R3, 0x80000000, R24, 0xf8, !PT ;  /* 0x8000000003187812 */ /* 0x000fe200078ef818 */
[----:B------:R-:W-:Y:S06]  /*07e0*/  BRA `(.L_x_2732) ;  /* 0x0000000400cc7947 */ /* 0x000fec0003800000 */
.L_x_2743:
        /* <DEDUP_REMOVED lines=9> */
[----:B------:R-:W-:Y:S01]  /*0880*/  @P0 FMUL.FTZ R24, R3, 1.9259299443872358531e-34 ;  /* 0x0780000003180820 */ /* 0x000fe20000410000 */
[----:B------:R-:W-:Y:S02]  /*0890*/  IMAD.SHL.U32 R3, R4, 0x1000000, RZ ;  /* 0x0100000004037824 */ /* 0x000fe400078e00ff */
[----:B------:R-:W-:-:S05]  /*08a0*/  @!P0 FADD.FTZ R24, R0, -0.5 ;  /* 0xbf00000000188421 */ /* 0x000fca0000010000 */
[----:B------:R-:W-:Y:S01]  /*08b0*/  LOP3.LUT R24, R24, 0x80000000, R3, 0xf8, !PT ;  /* 0x8000000018187812 */ /* 0x000fe200078ef803 */
[----:B------:R-:W-:Y:S06]  /*08c0*/  BRA `(.L_x_2732) ;  /* 0x0000000400947947 */ /* 0x000fec0003800000 */
.L_x_2742:
[----:B------:R-:W2:Y:S02]  /*08d0*/  LDG.E.U16 R4, desc[UR36][R4.64] ;  /* 0x0000002404047981 */ /* 0x000ea4000c1e1500 */
[----:B--2---:R-:W-:Y:S01]  /*08e0*/  IMAD.U32 R24, R4, 0x10000, RZ ;  /* 0x0001000004187824 */ /* 0x004fe200078e00ff */
[----:B------:R-:W-:Y:S06]  /*08f0*/  BRA `(.L_x_2732) ;  /* 0x0000000400887947 */ /* 0x000fec0003800000 */
.L_x_2739:
        /* <DEDUP_REMOVED lines=11> */
.L_x_2746:
        /* <DEDUP_REMOVED lines=20> */
.L_x_2748:
[----:B------:R-:W-:Y:S05]  /*0af0*/  BSYNC B0 ;  /* 0x0000000000007941 */ /* 0x000fea0003800000 */
.L_x_2747:
[----:B------:R-:W-:Y:S01]  /*0b00*/  IMAD.SHL.U32 R3, R3, 0x100000, RZ ;  /* 0x0010000003037824 */ /* 0x000fe200078e00ff */
[----:B------:R-:W-:-:S04]  /*0b10*/  LEA R5, R0, 0x3b800000, 0x17 ;  /* 0x3b80000000057811 */ /* 0x000fc800078eb8ff */
[----:B------:R-:W-:Y:S01]  /*0b20*/  LOP3.LUT R24, R5, R3, R24, 0xfe, !PT ;  /* 0x0000000305187212 */ /* 0x000fe200078efe18 */
[----:B------:R-:W-:Y:S06]  /*0b30*/  BRA `(.L_x_2732) ;  /* 0x0000000000f87947 */ /* 0x000fec0003800000 */
.L_x_2745:
        /* <DEDUP_REMOVED lines=20> */
.L_x_2750:
[----:B------:R-:W-:Y:S05]  /*0c80*/  BSYNC B0 ;  /* 0x0000000000007941 */ /* 0x000fea0003800000 */
.L_x_2749:
[----:B------:R-:W-:Y:S01]  /*0c90*/  IMAD.SHL.U32 R3, R3, 0x200000, RZ ;  /* 0x0020000003037824 */ /* 0x000fe200078e00ff */
[----:B------:R-:W-:-:S04]  /*0ca0*/  LEA R5, R0, 0x37800000, 0x17 ;  /* 0x3780000000057811 */ /* 0x000fc800078eb8ff */
[----:B------:R-:W-:Y:S01]  /*0cb0*/  LOP3.LUT R24, R5, R3, R24, 0xfe, !PT ;  /* 0x0000000305187212 */ /* 0x000fe200078efe18 */
[----:B------:R-:W-:Y:S06]  /*0cc0*/  BRA `(.L_x_2732) ;  /* 0x0000000000947947 */ /* 0x000fec0003800000 */
.L_x_2744:
        /* <DEDUP_REMOVED lines=14> */
.L_x_2731:
        /* <DEDUP_REMOVED lines=16> */
.L_x_2753:
[----:B------:R-:W-:Y:S01]  /*0eb0*/  IMAD.MOV.U32 R24, RZ, RZ, RZ ;  /* 0x000000ffff187224 */ /* 0x000fe200078e00ff */
[----:B------:R-:W-:Y:S06]  /*0ec0*/  BRA `(.L_x_2732) ;  /* 0x0000000000147947 */ /* 0x000fec0003800000 */
.L_x_2752:
[----:B------:R-:W2:Y:S02]  /*0ed0*/  LDG.E.64 R24, desc[UR36][R4.64] ;  /* 0x0000002404187981 */ /* 0x000ea4000c1e1b00 */
[----:B--2---:R0:W1:Y:S01]  /*0ee0*/  I2F.U64 R24, R24 ;  /* 0x0000001800187312 */ /* 0x0040620000301000 */
[----:B------:R-:W-:Y:S05]  /*0ef0*/  BRA `(.L_x_2732) ;  /* 0x0000000000087947 */ /* 0x000fea0003800000 */
.L_x_2751:
[----:B------:R-:W2:Y:S02]  /*0f00*/  LDG.E R4, desc[UR36][R4.64] ;  /* 0x0000002404047981 */ /* 0x000ea4000c1e1900 */
[----:B--2---:R-:W-:-:S07]  /*0f10*/  I2FP.F32.U32 R24, R4 ;  /* 0x0000000400187245 */ /* 0x004fce0000201000 */
.L_x_2732:
[----:B------:R-:W-:Y:S05]  /*0f20*/  BSYNC B6 ;  /* 0x0000000000067941 */ /* 0x000fea0003800000 */
.L_x_2726:
[----:B0-2-4-:R-:W0:Y:S01]  /*0f30*/  LDC.64 R4, c[0x0][0x240] ;  /* 0x00009000ff047b82 */ /* 0x015e220000000a00 */
[----:B------:R-:W-:Y:S01]  /*0f40*/  PRMT R0, R19, 0x9910, RZ ;  /* 0x0000991013007816 */ /* 0x000fe200000000ff */
[----:B------:R-:W-:Y:S01]  /*0f50*/  ULDC UR4, c[0x0][0x254] ;  /* 0x0000950000047ab9 */ /* 0x000fe20000000800 */
[----:B------:R-:W-:Y:S01]  /*0f60*/  BSSY B6, `(.L_x_2754) ;  /* 0x00000df000067945 */ /* 0x000fe20003800000 */
        /* <DEDUP_REMOVED lines=14> */
[----:B--2---:R0:W2:Y:S01]  /*1050*/  I2F.S16 R29, R4 ;  /* 0x00000004001d7306 */ /* 0x0040a20000101400 */
[----:B------:R-:W-:Y:S05]  /*1060*/  BRA `(.L_x_2760) ;  /* 0x0000000c00387947 */ /* 0x000fea0003800000 */
.L_x_2758:
[----:B------:R-:W2:Y:S02]  /*1070*/  LDG.E.U8 R4, desc[UR36][R4.64] ;  /* 0x0000002404047981 */ /* 0x000ea4000c1e1100 */
[----:B--2---:R-:W-:Y:S01]  /*1080*/  I2FP.F32.U32 R29, R4 ;  /* 0x00000004001d7245 */ /* 0x004fe20000201000 */
[----:B------:R-:W-:Y:S06]  /*1090*/  BRA `(.L_x_2760) ;  /* 0x0000000c002c7947 */ /* 0x000fec0003800000 */
.L_x_2757:
        /* <DEDUP_REMOVED lines=9> */
.L_x_2762:
[----:B------:R-:W2:Y:S02]  /*1130*/  LDG.E R4, desc[UR36][R4.64] ;  /* 0x0000002404047981 */ /* 0x000ea4000c1e1900 */
[----:B--2---:R-:W-:Y:S01]  /*1140*/  I2FP.F32.S32 R29, R4 ;  /* 0x00000004001d7245 */ /* 0x004fe20000201400 */
[----:B------:R-:W-:Y:S06]  /*1150*/  BRA `(.L_x_2760) ;  /* 0x0000000800fc7947 */ /* 0x000fec0003800000 */
.L_x_2761:
[----:B------:R-:W2:Y:S02]  /*1160*/  LDG.E.U16 R4, desc[UR36][R4.64] ;  /* 0x0000002404047981 */ /* 0x000ea4000c1e1500 */
[----:B--2---:R0:W2:Y:S01]  /*1170*/  I2F.S16 R29, R4 ;  /* 0x00000004001d7306 */ /* 0x0040a20000101400 */
[----:B------:R-:W-:Y:S05]  /*1180*/  BRA `(.L_x_2760) ;  /* 0x0000000800f07947 */ /* 0x000fea0003800000 */
.L_x_2756:
        /* <DEDUP_REMOVED lines=8> */
.L_x_2764:
[----:B------:R-:W2:Y:S02]  /*1210*/  LDG.E.U16 R4, desc[UR36][R4.64] ;  /* 0x0000002404047981 */ /* 0x000ea4000c1e1500 */
[----:B--2---:R-:W-:Y:S01]  /*1220*/  HADD2.F32 R29, -RZ, R4.H0_H0 ;  /* 0x20000004ff1d7230 */ /* 0x004fe20000004100 */
[----:B------:R-:W-:Y:S06]  /*1230*/  BRA `(.L_x_2760) ;  /* 0x0000000800c47947 */ /* 0x000fec0003800000 */
.L_x_2763:
        /* <DEDUP_REMOVED lines=8> */
.L_x_2766:
[----:B------:R-:W2:Y:S02]  /*12c0*/  LDG.E.U16 R4, desc[UR36][R4.64] ;  /* 0x0000002404047981 */ /* 0x000ea4000c1e1500 */
[----:B--2---:R-:W-:Y:S01]  /*12d0*/  HADD2.F32 R29, -RZ, R4.H0_H0 ;  /* 0x20000004ff1d7230 */ /* 0x004fe20000004100 */
[----:B------:R-:W-:Y:S06]  /*12e0*/  BRA `(.L_x_2760) ;  /* 0x0000000800987947 */ /* 0x000fec0003800000 */
.L_x_2765:
[----:B------:R-:W2:Y:S01]  /*12f0*/  LDG.E.64 R4, desc[UR36][R4.64] ;  /* 0x0000002404047981 */ /* 0x000ea2000c1e1b00 */
[----:B------:R-:W-:Y:S01]  /*1300*/  UMOV UR4, 0xf0000000 ;  /* 0xf000000000047882 */ /* 0x000fe20000000000 */
[----:B------:R-:W-:Y:S01]  /*1310*/  UMOV UR5, 0x380fffff ;  /* 0x380fffff00057882 */ /* 0x000fe20000000000 */
[----:B--2---:R-:W0:Y:S01]  /*1320*/  F2F.F32.F64 R29, R4 ;  /* 0x00000004001d7310 */ /* 0x004e220000301000 */
[----:B------:R-:W-:-:S14]  /*1330*/  DSETP.GEU.AND P0, PT, |R4|, UR4, PT ;  /* 0x0000000404007e2a */ /* 0x000fdc000bf0e200 */
[----:B0-----:R-:W-:Y:S01]  /*1340*/  @!P0 FMUL R29, R29, 1.175494350822287508e-38 ;  /* 0x008000001d1d8820 */ /* 0x001fe20000400000 */
[----:B------:R-:W-:Y:S06]  /*1350*/  BRA `(.L_x_2760) ;  /* 0x00000008007c7947 */ /* 0x000fec0003800000 */
.L_x_2755:
        /* <DEDUP_REMOVED lines=12> */
.L_x_2769:
[----:B------:R-:W2:Y:S01]  /*1420*/  LDG.E.64 R4, desc[UR36][R4.64] ;  /* 0x0000002404047981 */ /* 0x000ea2000c1e1b00 */
[----:B------:R-:W-:Y:S01]  /*1430*/  UMOV UR4, 0xf0000000 ;  /* 0xf000000000047882 */ /* 0x000fe20000000000 */
[----:B------:R-:W-:Y:S01]  /*1440*/  UMOV UR5, 0x380fffff ;  /* 0x380fffff00057882 */ /* 0x000fe20000000000 */
[----:B--2---:R-:W0:Y:S01]  /*1450*/  F2F.F32.F64 R29, R4 ;  /* 0x00000004001d7310 */ /* 0x004e220000301000 */
[----:B------:R-:W-:-:S14]  /*1460*/  DSETP.GEU.AND P0, PT, |R4|, UR4, PT ;  /* 0x0000000404007e2a */ /* 0x000fdc000bf0e200 */
[----:B0-----:R-:W-:Y:S01]  /*1470*/  @!P0 FMUL R29, R29, 1.175494350822287508e-38 ;  /* 0x008000001d1d8820 */ /* 0x001fe20000400000 */
[----:B------:R-:W-:Y:S06]  /*1480*/  BRA `(.L_x_2760) ;  /* 0x0000000800307947 */ /* 0x000fec0003800000 */
.L_x_2768:
        /* <DEDUP_REMOVED lines=26> */
.L_x_2771:
        /* <DEDUP_REMOVED lines=13> */
.L_x_2770:
[----:B------:R-:W2:Y:S02]  /*1700*/  LDG.E.U16 R4, desc[UR36][R4.64] ;  /* 0x0000002404047981 */ /* 0x000ea4000c1e1500 */
[----:B--2---:R-:W-:Y:S01]  /*1710*/  IMAD.U32 R29, R4, 0x10000, RZ ;  /* 0x00010000041d7824 */ /* 0x004fe200078e00ff */
[----:B------:R-:W-:Y:S06]  /*1720*/  BRA `(.L_x_2760) ;  /* 0x0000000400887947 */ /* 0x000fec0003800000 */
.L_x_2767:
        /* <DEDUP_REMOVED lines=11> */
.L_x_2774:
        /* <DEDUP_REMOVED lines=20> */
.L_x_2776:
[----:B------:R-:W-:Y:S05]  /*1920*/  BSYNC B0 ;  /* 0x0000000000007941 */ /* 0x000fea0003800000 */
.L_x_2775:
[----:B------:R-:W-:Y:S01]  /*1930*/  IMAD.SHL.U32 R3, R3, 0x100000, RZ ;  /* 0x0010000003037824 */ /* 0x000fe200078e00ff */
[----:B------:R-:W-:-:S04]  /*1940*/  LEA R0, R0, 0x3b800000, 0x17 ;  /* 0x3b80000000007811 */ /* 0x000fc800078eb8ff */
[----:B------:R-:W-:Y:S01]  /*1950*/  LOP3.LUT R29, R0, R3, R29, 0xfe, !PT ;  /* 0x00000003001d7212 */ /* 0x000fe200078efe1d */
[----:B------:R-:W-:Y:S06]  /*1960*/  BRA `(.L_x_2760) ;  /* 0x0000000000f87947 */ /* 0x000fec0003800000 */
.L_x_2773:
        /* <DEDUP_REMOVED lines=20> */
.L_x_2778:
[----:B------:R-:W-:Y:S05]  /*1ab0*/  BSYNC B0 ;  /* 0x0000000000007941 */ /* 0x000fea0003800000 */
.L_x_2777:
[----:B------:R-:W-:Y:S01]  /*1ac0*/  IMAD.SHL.U32 R3, R3, 0x200000, RZ ;  /* 0x0020000003037824 */ /* 0x000fe200078e00ff */
[----:B------:R-:W-:-:S04]  /*1ad0*/  LEA R0, R0, 0x37800000, 0x17 ;  /* 0x3780000000007811 */ /* 0x000fc800078eb8ff */
[----:B------:R-:W-:Y:S01]  /*1ae0*/  LOP3.LUT R29, R0, R3, R29, 0xfe, !PT ;  /* 0x00000003001d7212 */ /* 0x000fe200078efe1d */
[----:B------:R-:W-:Y:S06]  /*1af0*/  BRA `(.L_x_2760) ;  /* 0x0000000000947947 */ /* 0x000fec0003800000 */
.L_x_2772:
        /* <DEDUP_REMOVED lines=14> */
.L_x_2759:
        /* <DEDUP_REMOVED lines=16> */
.L_x_2781:
[----:B------:R-:W-:Y:S01]  /*1ce0*/  IMAD.MOV.U32 R29, RZ, RZ, RZ ;  /* 0x000000ffff1d7224 */ /* 0x000fe200078e00ff */
[----:B------:R-:W-:Y:S06]  /*1cf0*/  BRA `(.L_x_2760) ;  /* 0x0000000000147947 */ /* 0x000fec0003800000 */
.L_x_2780:
[----:B------:R-:W2:Y:S02]  /*1d00*/  LDG.E.64 R4, desc[UR36][R4.64] ;  /* 0x0000002404047981 */ /* 0x000ea4000c1e1b00 */
[----:B--2---:R0:W2:Y:S01]  /*1d10*/  I2F.U64 R29, R4 ;  /* 0x00000004001d7312 */ /* 0x0040a20000301000 */
[----:B------:R-:W-:Y:S05]  /*1d20*/  BRA `(.L_x_2760) ;  /* 0x0000000000087947 */ /* 0x000fea0003800000 */
.L_x_2779:
[----:B------:R-:W2:Y:S02]  /*1d30*/  LDG.E R4, desc[UR36][R4.64] ;  /* 0x0000002404047981 */ /* 0x000ea4000c1e1900 */
[----:B--2---:R-:W-:-:S07]  /*1d40*/  I2FP.F32.U32 R29, R4 ;  /* 0x00000004001d7245 */ /* 0x004fce0000201000 */
.L_x_2760:
[----:B------:R-:W-:Y:S05]  /*1d50*/  BSYNC B6 ;  /* 0x0000000000067941 */ /* 0x000fea0003800000 */
.L_x_2754:
[----:B------:R-:W0:Y:S02]  /*1d60*/  S2R R17, SR_TID.X ;  /* 0x0000000000117919 */ /* 0x000e240000002100 */
[----:B0-----:R-:W-:-:S07]  /*1d70*/  VIADD R17, R17, 0x80 ;  /* 0x0000008011117836 */ /* 0x001fce0000000000 */
.L_x_2725:
[----:B------:R-:W-:Y:S05]  /*1d80*/  BSYNC B7 ;  /* 0x0000000000077941 */ /* 0x000fea0003800000 */
.L_x_2724:
[----:B------:R-:W-:Y:S01]  /*1d90*/  ISETP.GE.AND P0, PT, R17, R2, PT ;  /* 0x000000021100720c */ /* 0x000fe20003f06270 */
[----:B------:R-:W-:Y:S01]  /*1da0*/  BSSY B7, `(.L_x_2782) ;  /* 0x00001cb000077945 */ /* 0x000fe20003800000 */
[----:B------:R-:W-:-:S11]  /*1db0*/  IMAD.MOV.U32 R27, RZ, RZ, RZ ;  /* 0x000000ffff1b7224 */ /* 0x000fd600078e00ff */
[----:B------:R-:W-:Y:S05]  /*1dc0*/  @P0 BRA `(.L_x_2783) ;  /* 0x0000001c00200947 */ /* 0x000fea0003800000 */
[----:B----4-:R-:W0:Y:S01]  /*1dd0*/  LDC.64 R4, c[0x0][0x238] ;  /* 0x00008e00ff047b82 */ /* 0x010e220000000a00 */
        /* <DEDUP_REMOVED lines=17> */
[----:B------:R-:W4:Y:S02]  /*1ef0*/  LDG.E.S8 R4, desc[UR36][R4.64] ;  /* 0x0000002404047981 */ /* 0x000f24000c1e1300 */
[----:B----4-:R0:W4:Y:S01]  /*1f00*/  I2F.S16 R18, R4 ;  /* 0x0000000400127306 */ /* 0x0101220000101400 */
[----:B------:R-:W-:Y:S05]  /*1f10*/  BRA `(.L_x_2790) ;  /* 0x0000000c00387947 */ /* 0x000fea0003800000 */
.L_x_2788:
[----:B------:R-:W4:Y:S02]  /*1f20*/  LDG.E.U8 R4, desc[UR36][R4.64] ;  /* 0x0000002404047981 */ /* 0x000f24000c1e1100 */
[----:B----4-:R-:W-:Y:S01]  /*1f30*/  I2FP.F32.U32 R18, R4 ;  /* 0x0000000400127245 */ /* 0x010fe20000201000 */
[----:B------:R-:W-:Y:S06]  /*1f40*/  BRA `(.L_x_2790) ;  /* 0x0000000c002c7947 */ /* 0x000fec0003800000 */
.L_x_2787:
[----:B------:R-:W-:-:S13]  /*1f50*/  ISETP.NE.AND P0, PT, R0, 0x2, PT ;  /* 0x000000020000780c */ /* 0x000fda0003f05270 */
[----:B------:R-:W-:Y:S05]  /*1f60*/  @!P0 BRA `(.L_x_2791) ;  /* 0x0000000000288947 */ /* 0x000fea0003800000 */
[----:B------:R-:W-:-:S13]  /*1f70*/  ISETP.NE.AND P0, PT, R0, 0x3, PT ;  /* 0x000000030000780c */ /* 0x000fda0003f05270 */
[----:B------:R-:W-:Y:S05]  /*1f80*/  @!P0 BRA `(.L_x_2792) ;  /* 0x0000000000148947 */ /* 0x000fea0003800000 */
[----:B------:R-:W-:-:S13]  /*1f90*/  ISETP.NE.AND P0, PT, R0, 0x4, PT ;  /* 0x000000040000780c */ /* 0x000fda0003f05270 */
[----:B------:R-:W-:Y:S05]  /*1fa0*/  @P0 BRA `(.L_x_2789) ;  /* 0x0000000800b80947 */ /* 0x000fea0003800000 */
[----:B------:R-:W4:Y:S02]  /*1fb0*/  LDG.E.64 R4, desc[UR36][R4.64] ;  /* 0x0000002404047981 */ /* 0x000f24000c1e1b00 */
[----:B----4-:R0:W4:Y:S01]  /*1fc0*/  I2F.S64 R18, R4 ;  /* 0x0000000400127312 */ /* 0x0101220000301400 */
[----:B------:R-:W-:Y:S05]  /*1fd0*/  BRA `(.L_x_2790) ;  /* 0x0000000c00087947 */ /* 0x000fea0003800000 */
.L_x_2792:
[----:B------:R-:W4:Y:S02]  /*1fe0*/  LDG.E R4, desc[UR36][R4.64] ;  /* 0x0000002404047981 */ /* 0x000f24000c1e1900 */
[----:B----4-:R-:W-:Y:S01]  /*1ff0*/  I2FP.F32.S32 R18, R4 ;  /* 0x0000000400127245 */ /* 0x010fe20000201400 */
[----:B------:R-:W-:Y:S06]  /*2000*/  BRA `(.L_x_2790) ;  /* 0x0000000800fc7947 */ /* 0x000fec0003800000 */
.L_x_2791:
[----:B------:R-:W4:Y:S02]  /*2010*/  LDG.E.U16 R4, desc[UR36][R4.64] ;  /* 0x0000002404047981 */ /* 0x000f24000c1e1500 */
[----:B----4-:R0:W4:Y:S01]  /*2020*/  I2F.S16 R18, R4 ;  /* 0x0000000400127306 */ /* 0x0101220000101400 */
[----:B------:R-:W-:Y:S05]  /*2030*/  BRA `(.L_x_2790) ;  /* 0x0000000800f07947 */ /* 0x000fea0003800000 */
.L_x_2786:
        /* <DEDUP_REMOVED lines=8> */
.L_x_2794:
[----:B------:R-:W4:Y:S02]  /*20c0*/  LDG.E.U16 R4, desc[UR36][R4.64] ;  /* 0x0000002404047981 */ /* 0x000f24000c1e1500 */
[----:B----4-:R-:W-:Y:S01]  /*20d0*/  HADD2.F32 R18, -RZ, R4.H0_H0 ;  /* 0x20000004ff127230 */ /* 0x010fe20000004100 */
[----:B------:R-:W-:Y:S06]  /*20e0*/  BRA `(.L_x_2790) ;  /* 0x0000000800c47947 */ /* 0x000fec0003800000 */
.L_x_2793:
        /* <DEDUP_REMOVED lines=8> */
.L_x_2796:
[----:B------:R-:W4:Y:S02]  /*2170*/  LDG.E.U16 R4, desc[UR36][R4.64] ;  /* 0x0000002404047981 */ /* 0x000f24000c1e1500 */
[----:B----4-:R-:W-:Y:S01]  /*2180*/  HADD2.F32 R18, -RZ, R4.H0_H0 ;  /* 0x20000004ff127230 */ /* 0x010fe20000004100 */
[----:B------:R-:W-:Y:S06]  /*2190*/  BRA `(.L_x_2790) ;  /* 0x0000000800987947 */ /* 0x000fec0003800000 */
.L_x_2795:
[----:B------:R-:W4:Y:S01]  /*21a0*/  LDG.E.64 R4, desc[UR36][R4.64] ;  /* 0x0000002404047981 */ /* 0x000f22000c1e1b00 */
[----:B------:R-:W-:Y:S01]  /*21b0*/  UMOV UR4, 0xf0000000 ;  /* 0xf000000000047882 */ /* 0x000fe20000000000 */
[----:B------:R-:W-:Y:S01]  /*21c0*/  UMOV UR5, 0x380fffff ;  /* 0x380fffff00057882 */ /* 0x000fe20000000000 */
[----:B----4-:R-:W0:Y:S01]  /*21d0*/  F2F.F32.F64 R18, R4 ;  /* 0x0000000400127310 */ /* 0x010e220000301000 */
[----:B------:R-:W-:-:S14]  /*21e0*/  DSETP.GEU.AND P0, PT, |R4|, UR4, PT ;  /* 0x0000000404007e2a */ /* 0x000fdc000bf0e200 */
[----:B0-----:R-:W-:Y:S01]  /*21f0*/  @!P0 FMUL R18, R18, 1.175494350822287508e-38 ;  /* 0x0080000012128820 */ /* 0x001fe20000400000 */
[----:B------:R-:W-:Y:S06]  /*2200*/  BRA `(.L_x_2790) ;  /* 0x00000008007c7947 */ /* 0x000fec0003800000 */
.L_x_2785:
        /* <DEDUP_REMOVED lines=8> */
[----:B------:R-:W4:Y:S02]  /*2290*/  LDG.E.U8 R4, desc[UR36][R4.64] ;  /* 0x0000002404047981 */ /* 0x000f24000c1e1100 */
[----:B----4-:R-:W-:-:S04]  /*22a0*/  ISETP.NE.AND P0, PT, R4, RZ, PT ;  /* 0x000000ff0400720c */ /* 0x010fc80003f05270 */
[----:B------:R-:W-:Y:S01]  /*22b0*/  FSEL R18, RZ, 1, !P0 ;  /* 0x3f800000ff127808 */ /* 0x000fe20004000000 */
[----:B------:R-:W-:Y:S08]  /*22c0*/  BRA `(.L_x_2790) ;  /* 0x00000008004c7947 */ /* 0x000ff00003800000 */
.L_x_2799:
[----:B------:R-:W4:Y:S01]  /*22d0*/  LDG.E.64 R4, desc[UR36][R4.64] ;  /* 0x0000002404047981 */ /* 0x000f22000c1e1b00 */
[----:B------:R-:W-:Y:S01]  /*22e0*/  UMOV UR4, 0xf0000000 ;  /* 0xf000000000047882 */ /* 0x000fe20000000000 */
[----:B------:R-:W-:Y:S01]  /*22f0*/  UMOV UR5, 0x380fffff ;  /* 0x380fffff00057882 */ /* 0x000fe20000000000 */
[----:B----4-:R-:W0:Y:S01]  /*2300*/  F2F.F32.F64 R18, R4 ;  /* 0x0000000400127310 */ /* 0x010e220000301000 */
[----:B------:R-:W-:-:S14]  /*2310*/  DSETP.GEU.AND P0, PT, |R4|, UR4, PT ;  /* 0x0000000404007e2a */ /* 0x000fdc000bf0e200 */
[----:B0-----:R-:W-:Y:S01]  /*2320*/  @!P0 FMUL R18, R18, 1.175494350822287508e-38 ;  /* 0x0080000012128820 */ /* 0x001fe20000400000 */
[----:B------:R-:W-:Y:S06]  /*2330*/  BRA `(.L_x_2790) ;  /* 0x0000000800307947 */ /* 0x000fec0003800000 */
.L_x_2798:
[----:B------:R-:W-:-:S13]  /*2340*/  ISETP.NE.AND P0, PT, R0, 0xf, PT ;  /* 0x0000000f0000780c */ /* 0x000fda0003f05270 */
[----:B------:R-:W-:Y:S05]  /*2350*/  @!P0 BRA `(.L_x_2800) ;  /* 0x0000000000948947 */ /* 0x000fea0003800000 */
[----:B------:R-:W-:-:S13]  /*2360*/  ISETP.NE.AND P0, PT, R0, 0x17, PT ;  /* 0x000000170000780c */ /* 0x000fda0003f05270 */
[----:B------:R-:W-:Y:S05]  /*2370*/  @!P0 BRA `(.L_x_2801) ;  /* 0x0000000000588947 */ /* 0x000fea0003800000 */
[----:B------:R-:W-:-:S13]  /*2380*/  ISETP.NE.AND P0, PT, R0, 0x18, PT ;  /* 0x000000180000780c */ /* 0x000fda0003f05270 */
[----:B------:R-:W-:Y:S05]  /*2390*/  @P0 BRA `(.L_x_2789) ;  /* 0x0000000400bc0947 */ /* 0x000fea0003800000 */
[----:B------:R-:W4:Y:S01]  /*23a0*/  LDG.E.U8 R18, desc[UR36][R4.64] ;  /* 0x0000002404127981 */ /* 0x000f22000c1e1100 */
[----:B------:R-:W-:Y:S02]  /*23b0*/  IMAD.MOV.U32 R8, RZ, RZ, -0x800000 ;  /* 0xff800000ff087424 */ /* 0x000fe400078e00ff */
[----:B----4-:R-:W-:-:S05]  /*23c0*/  IMAD.SHL.U32 R18, R18, 0x1000000, RZ ;  /* 0x0100000012127824 */ /* 0x010fca00078e00ff */
        /* <DEDUP_REMOVED lines=17> */
.L_x_2801:
[----:B------:R-:W4:Y:S02]  /*24e0*/  LDG.E.U8 R4, desc[UR36][R4.64] ;  /* 0x0000002404047981 */ /* 0x000f24000c1e1100 */
[----:B----4-:R-:W-:-:S05]  /*24f0*/  IMAD.SHL.U32 R0, R4, 0x2000000, RZ ;  /* 0x0200000004007824 */ /* 0x010fca00078e00ff */
[----:B------:R-:W-:-:S13]  /*2500*/  ISETP.GE.U32.AND P0, PT, R0, 0x8000000, PT ;  /* 0x080000000000780c */ /* 0x000fda0003f06070 */
[C---:B------:R-:W-:Y:S02]  /*2510*/  @!P0 IMAD.SHL.U32 R0, R4.reuse, 0x100, RZ ;  /* 0x0000010004008824 */ /* 0x040fe400078e00ff */
[----:B------:R-:W-:-:S03]  /*2520*/  @P0 IMAD.SHL.U32 R3, R4, 0x200000, RZ ;  /* 0x0020000004030824 */ /* 0x000fc600078e00ff */
        /* <DEDUP_REMOVED lines=8> */
.L_x_2800:
[----:B------:R-:W4:Y:S02]  /*25b0*/  LDG.E.U16 R4, desc[UR36][R4.64] ;  /* 0x0000002404047981 */ /* 0x000f24000c1e1500 */
[----:B----4-:R-:W-:Y:S01]  /*25c0*/  IMAD.U32 R18, R4, 0x10000, RZ ;  /* 0x0001000004127824 */ /* 0x010fe200078e00ff */
[----:B------:R-:W-:Y:S06]  /*25d0*/  BRA `(.L_x_2790) ;  /* 0x0000000400887947 */ /* 0x000fec0003800000 */
.L_x_2797:
        /* <DEDUP_REMOVED lines=8> */
[----:B------:R-:W4:Y:S02]  /*2660*/  LDG.E.U16 R4, desc[UR36][R4.64] ;  /* 0x0000002404047981 */ /* 0x000f24000c1e1500 */
[----:B----4-:R-:W-:Y:S01]  /*2670*/  I2FP.F32.U32 R18, R4 ;  /* 0x0000000400127245 */ /* 0x010fe20000201000 */
[----:B------:R-:W-:Y:S06]  /*2680*/  BRA `(.L_x_2790) ;  /* 0x00000004005c7947 */ /* 0x000fec0003800000 */
.L_x_2804:
[----:B------:R-:W4:Y:S01]  /*2690*/  LDG.E.U8 R3, desc[UR36][R4.64] ;  /* 0x0000002404037981 */ /* 0x000f22000c1e1100 */
[----:B------:R-:W-:Y:S01]  /*26a0*/  IMAD.MOV.U32 R18, RZ, RZ, RZ ;  /* 0x000000ffff127224 */ /* 0x000fe200078e00ff */
[----:B----4-:R-:W-:-:S13]  /*26b0*/  ISETP.NE.AND P0, PT, R3, RZ, PT ;  /* 0x000000ff0300720c */ /* 0x010fda0003f05270 */
        /* <DEDUP_REMOVED lines=17> */
.L_x_2806:
[----:B------:R-:W-:Y:S05]  /*27d0*/  BSYNC B0 ;  /* 0x0000000000007941 */ /* 0x000fea0003800000 */
.L_x_2805:
[----:B------:R-:W-:Y:S01]  /*27e0*/  IMAD.SHL.U32 R3, R3, 0x100000, RZ ;  /* 0x0010000003037824 */ /* 0x000fe200078e00ff */
[----:B------:R-:W-:-:S04]  /*27f0*/  LEA R5, R0, 0x3b800000, 0x17 ;  /* 0x3b80000000057811 */ /* 0x000fc800078eb8ff */
[----:B------:R-:W-:Y:S01]  /*2800*/  LOP3.LUT R18, R5, R3, R18, 0xfe, !PT ;  /* 0x0000000305127212 */ /* 0x000fe200078efe12 */
[----:B------:R-:W-:Y:S06]  /*2810*/  BRA `(.L_x_2790) ;  /* 0x0000000000f87947 */ /* 0x000fec0003800000 */
.L_x_2803:
        /* <DEDUP_REMOVED lines=20> */
.L_x_2808:
[----:B------:R-:W-:Y:S05]  /*2960*/  BSYNC B0 ;  /* 0x0000000000007941 */ /* 0x000fea0003800000 */
.L_x_2807:
[----:B------:R-:W-:Y:S01]  /*2970*/  IMAD.SHL.U32 R3, R3, 0x200000, RZ ;  /* 0x0020000003037824 */ /* 0x000fe200078e00ff */
[----:B------:R-:W-:-:S04]  /*2980*/  LEA R5, R0, 0x37800000, 0x17 ;  /* 0x3780000000057811 */ /* 0x000fc800078eb8ff */
[----:B------:R-:W-:Y:S01]  /*2990*/  LOP3.LUT R18, R5, R3, R18, 0xfe, !PT ;  /* 0x0000000305127212 */ /* 0x000fe200078efe12 */
[----:B------:R-:W-:Y:S06]  /*29a0*/  BRA `(.L_x_2790) ;  /* 0x0000000000947947 */ /* 0x000fec0003800000 */
.L_x_2802:
[----:B------:R-:W-:-:S13]  /*29b0*/  ISETP.NE.AND P0, PT, R0, 0x1c, PT ;  /* 0x0000001c0000780c */ /* 0x000fda0003f05270 */
[----:B------:R-:W-:Y:S05]  /*29c0*/  @!P0 BRA `(.L_x_2809) ;  /* 0x0000000000848947 */ /* 0x000fea0003800000 */
[----:B------:R-:W-:-:S13]  /*29d0*/  ISETP.NE.AND P0, PT, R0, 0x1d, PT ;  /* 0x0000001d0000780c */ /* 0x000fda0003f05270 */
[----:B------:R-:W-:Y:S05]  /*29e0*/  @!P0 BRA `(.L_x_2810) ;  /* 0x0000000000708947 */ /* 0x000fea0003800000 */
[----:B------:R-:W-:-:S13]  /*29f0*/  ISETP.NE.AND P0, PT, R0, 0x2c, PT ;  /* 0x0000002c0000780c */ /* 0x000fda0003f05270 */
[----:B------:R-:W-:Y:S05]  /*2a00*/  @P0 BRA `(.L_x_2789) ;  /* 0x0000000000200947 */ /* 0x000fea0003800000 */
[----:B------:R-:W4:Y:S01]  /*2a10*/  LDG.E.U8 R4, desc[UR36][R4.64] ;  /* 0x0000002404047981 */ /* 0x000f22000c1e1100 */
[----:B------:R-:W-:Y:S01]  /*2a20*/  IMAD.MOV.U32 R18, RZ, RZ, 0x400000 ;  /* 0x00400000ff127424 */ /* 0x000fe200078e00ff */
[----:B----4-:R-:W-:-:S13]  /*2a30*/  ISETP.NE.AND P0, PT, R4, RZ, PT ;  /* 0x000000ff0400720c */ /* 0x010fda0003f05270 */
[----:B------:R-:W-:Y:S05]  /*2a40*/  @!P0 BRA `(.L_x_2790) ;  /* 0x00000000006c8947 */ /* 0x000fea0003800000 */
[----:B------:R-:W-:-:S13]  /*2a50*/  ISETP.NE.AND P0, PT, R4, 0xff, PT ;  /* 0x000000ff0400780c */ /* 0x000fda0003f05270 */
[----:B------:R-:W-:Y:S02]  /*2a60*/  @!P0 IMAD.MOV.U32 R18, RZ, RZ, 0x7f800001 ;  /* 0x7f800001ff128424 */ /* 0x000fe400078e00ff */
[----:B------:R-:W-:Y:S01]  /*2a70*/  @P0 IMAD.SHL.U32 R18, R4, 0x800000, RZ ;  /* 0x0080000004120824 */ /* 0x000fe200078e00ff */
[----:B------:R-:W-:Y:S06]  /*2a80*/  BRA `(.L_x_2790) ;  /* 0x00000000005c7947 */ /* 0x000fec0003800000 */
.L_x_2789:
        /* <DEDUP_REMOVED lines=15> */
[----:B0123-5:R-:W-:Y:S05]  /*2b80*/  CALL.ABS.NOINC R14 ;  /* 0x000000000e007343 */ /* 0x02ffea0003c00000 */
.L_x_2811:
[----:B------:R-:W-:Y:S01]  /*2b90*/  IMAD.MOV.U32 R18, RZ, RZ, RZ ;  /* 0x000000ffff127224 */ /* 0x000fe200078e00ff */
[----:B------:R-:W-:Y:S06]  /*2ba0*/  BRA `(.L_x_2790) ;  /* 0x0000000000147947 */ /* 0x000fec0003800000 */
.L_x_2810:
[----:B------:R-:W4:Y:S02]  /*2bb0*/  LDG.E.64 R4, desc[UR36][R4.64] ;  /* 0x0000002404047981 */ /* 0x000f24000c1e1b00 */
[----:B----4-:R0:W4:Y:S01]  /*2bc0*/  I2F.U64 R18, R4 ;  /* 0x0000000400127312 */ /* 0x0101220000301000 */
[----:B------:R-:W-:Y:S05]  /*2bd0*/  BRA `(.L_x_2790) ;  /* 0x0000000000087947 */ /* 0x000fea0003800000 */
.L_x_2809:
[----:B------:R-:W4:Y:S02]  /*2be0*/  LDG.E R4, desc[UR36][R4.64] ;  /* 0x0000002404047981 */ /* 0x000f24000c1e1900 */
[----:B----4-:R-:W-:-:S07]  /*2bf0*/  I2FP.F32.U32 R18, R4 ;  /* 0x0000000400127245 */ /* 0x010fce0000201000 */
.L_x_2790:
[----:B------:R-:W-:Y:S05]  /*2c00*/  BSYNC B6 ;  /* 0x0000000000067941 */ /* 0x000fea0003800000 */
.L_x_2784:
[----:B0-----:R-:W0:Y:S01]  /*2c10*/  LDC.64 R4, c[0x0][0x240] ;  /* 0x00009000ff047b82 */ /* 0x001e220000000a00 */
        /* <DEDUP_REMOVED lines=19> */
.L_x_2816:
[----:B------:R-:W2:Y:S02]  /*2d50*/  LDG.E.U8 R4, desc[UR36][R4.64] ;  /* 0x0000002404047981 */ /* 0x000ea4000c1e1100 */
[----:B--2---:R-:W-:Y:S01]  /*2d60*/  I2FP.F32.U32 R27, R4 ;  /* 0x00000004001b7245 */ /* 0x004fe20000201000 */
[----:B------:R-:W-:Y:S06]  /*2d70*/  BRA `(.L_x_2818) ;  /* 0x0000000c002c7947 */ /* 0x000fec0003800000 */
.L_x_2815:
        /* <DEDUP_REMOVED lines=9> */
.L_x_2820:
[----:B------:R-:W2:Y:S02]  /*2e10*/  LDG.E R4, desc[UR36][R4.64] ;  /* 0x0000002404047981 */ /* 0x000ea4000c1e1900 */
[----:B--2---:R-:W-:Y:S01]  /*2e20*/  I2FP.F32.S32 R27, R4 ;  /* 0x00000004001b7245 */ /* 0x004fe20000201400 */
[----:B------:R-:W-:Y:S06]  /*2e30*/  BRA `(.L_x_2818) ;  /* 0x0000000800fc7947 */ /* 0x000fec0003800000 */
.L_x_2819:
[----:B------:R-:W2:Y:S02]  /*2e40*/  LDG.E.U16 R4, desc[UR36][R4.64] ;  /* 0x0000002404047981 */ /* 0x000ea4000c1e1500 */
[----:B--2---:R0:W2:Y:S01]  /*2e50*/  I2F.S16 R27, R4 ;  /* 0x00000004001b7306 */ /* 0x0040a20000101400 */
[----:B------:R-:W-:Y:S05]  /*2e60*/  BRA `(.L_x_2818) ;  /* 0x0000000800f07947 */ /* 0x000fea0003800000 */
.L_x_2814:
        /* <DEDUP_REMOVED lines=8> */
.L_x_2822:
[----:B------:R-:W2:Y:S02]  /*2ef0*/  LDG.E.U16 R4, desc[UR36][R4.64] ;  /* 0x0000002404047981 */ /* 0x000ea4000c1e1500 */
[----:B--2---:R-:W-:Y:S01]  /*2f00*/  HADD2.F32 R27, -RZ, R4.H0_H0 ;  /* 0x20000004ff1b7230 */ /* 0x004fe20000004100 */
[----:B------:R-:W-:Y:S06]  /*2f10*/  BRA `(.L_x_2818) ;  /* 0x0000000800c47947 */ /* 0x000fec0003800000 */
.L_x_2821:
        /* <DEDUP_REMOVED lines=8> */
.L_x_2824:
[----:B------:R-:W2:Y:S02]  /*2fa0*/  LDG.E.U16 R4, desc[UR36][R4.64] ;  /* 0x0000002404047981 */ /* 0x000ea4000c1e1500 */
[----:B--2---:R-:W-:Y:S01]  /*2fb0*/  HADD2.F32 R27, -RZ, R4.H0_H0 ;  /* 0x20000004ff1b7230 */ /* 0x004fe20000004100 */
[----:B------:R-:W-:Y:S06]  /*2fc0*/  BRA `(.L_x_2818) ;  /* 0x0000000800987947 */ /* 0x000fec0003800000 */
.L_x_2823:
[----:B------:R-:W2:Y:S01]  /*2fd0*/  LDG.E.64 R4, desc[UR36][R4.64] ;  /* 0x0000002404047981 */ /* 0x000ea2000c1e1b00 */
[----:B------:R-:W-:Y:S01]  /*2fe0*/  UMOV UR4, 0xf0000000 ;  /* 0xf000000000047882 */ /* 0x000fe20000000000 */
[----:B------:R-:W-:Y:S01]  /*2ff0*/  UMOV UR5, 0x380fffff ;  /* 0x380fffff00057882 */ /* 0x000fe20000000000 */
[----:B--2---:R-:W0:Y:S01]  /*3000*/  F2F.F32.F64 R27, R4 ;  /* 0x00000004001b7310 */ /* 0x004e220000301000 */
[----:B------:R-:W-:-:S14]  /*3010*/  DSETP.GEU.AND P0, PT, |R4|, UR4, PT ;  /* 0x0000000404007e2a */ /* 0x000fdc000bf0e200 */
[----:B0-----:R-:W-:Y:S01]  /*3020*/  @!P0 FMUL R27, R27, 1.175494350822287508e-38 ;  /* 0x008000001b1b8820 */ /* 0x001fe20000400000 */
[----:B------:R-:W-:Y:S06]  /*3030*/  BRA `(.L_x_2818) ;  /* 0x00000008007c7947 */ /* 0x000fec0003800000 */
.L_x_2813:
        /* <DEDUP_REMOVED lines=12> */
.L_x_2827:
[----:B------:R-:W2:Y:S01]  /*3100*/  LDG.E.64 R4, desc[UR36][R4.64] ;  /* 0x0000002404047981 */ /* 0x000ea2000c1e1b00 */
[----:B------:R-:W-:Y:S01]  /*3110*/  UMOV UR4, 0xf0000000 ;  /* 0xf000000000047882 */ /* 0x000fe20000000000 */
[----:B------:R-:W-:Y:S01]  /*3120*/  UMOV UR5, 0x380fffff ;  /* 0x380fffff00057882 */ /* 0x000fe20000000000 */
[----:B--2---:R-:W0:Y:S01]  /*3130*/  F2F.F32.F64 R27, R4 ;  /* 0x00000004001b7310 */ /* 0x004e220000301000 */
[----:B------:R-:W-:-:S14]  /*3140*/  DSETP.GEU.AND P0, PT, |R4|, UR4, PT ;  /* 0x0000000404007e2a */ /* 0x000fdc000bf0e200 */
[----:B0-----:R-:W-:Y:S01]  /*3150*/  @!P0 FMUL R27, R27, 1.175494350822287508e-38 ;  /* 0x008000001b1b8820 */ /* 0x001fe20000400000 */
[----:B------:R-:W-:Y:S06]  /*3160*/  BRA `(.L_x_2818) ;  /* 0x0000000800307947 */ /* 0x000fec0003800000 */
.L_x_2826:
        /* <DEDUP_REMOVED lines=26> */
.L_x_2829:
        /* <DEDUP_REMOVED lines=13> */
.L_x_2828:
[----:B------:R-:W2:Y:S02]  /*33e0*/  LDG.E.U16 R4, desc[UR36][R4.64] ;  /* 0x0000002404047981 */ /* 0x000ea4000c1e1500 */
[----:B--2---:R-:W-:Y:S01]  /*33f0*/  IMAD.U32 R27, R4, 0x10000, RZ ;  /* 0x00010000041b7824 */ /* 0x004fe200078e00ff */
[----:B------:R-:W-:Y:S06]  /*3400*/  BRA `(.L_x_2818) ;  /* 0x0000000400887947 */ /* 0x000fec0003800000 */
.L_x_2825:
        /* <DEDUP_REMOVED lines=11> */
.L_x_2832:
        /* <DEDUP_REMOVED lines=20> */
.L_x_2834:
[----:B------:R-:W-:Y:S05]  /*3600*/  BSYNC B0 ;  /* 0x0000000000007941 */ /* 0x000fea0003800000 */
.L_x_2833:
[----:B------:R-:W-:Y:S01]  /*3610*/  IMAD.SHL.U32 R3, R3, 0x100000, RZ ;  /* 0x0010000003037824 */ /* 0x000fe200078e00ff */
[----:B------:R-:W-:-:S04]  /*3620*/  LEA R0, R0, 0x3b800000, 0x17 ;  /* 0x3b80000000007811 */ /* 0x000fc800078eb8ff */
[----:B------:R-:W-:Y:S01]  /*3630*/  LOP3.LUT R27, R0, R3, R27, 0xfe, !PT ;  /* 0x00000003001b7212 */ /* 0x000fe200078efe1b */
[----:B------:R-:W-:Y:S06]  /*3640*/  BRA `(.L_x_2818) ;  /* 0x0000000000f87947 */ /* 0x000fec0003800000 */
.L_x_2831:
        /* <DEDUP_REMOVED lines=20> */
.L_x_2836:
[----:B------:R-:W-:Y:S05]  /*3790*/  BSYNC B0 ;  /* 0x0000000000007941 */ /* 0x000fea0003800000 */
.L_x_2835:
[----:B------:R-:W-:Y:S01]  /*37a0*/  IMAD.SHL.U32 R3, R3, 0x200000, RZ ;  /* 0x0020000003037824 */ /* 0x000fe200078e00ff */
[----:B------:R-:W-:-:S04]  /*37b0*/  LEA R0, R0, 0x37800000, 0x17 ;  /* 0x3780000000007811 */ /* 0x000fc800078eb8ff */
[----:B------:R-:W-:Y:S01]  /*37c0*/  LOP3.LUT R27, R0, R3, R27, 0xfe, !PT ;  /* 0x00000003001b7212 */ /* 0x000fe200078efe1b */
[----:B------:R-:W-:Y:S06]  /*37d0*/  BRA `(.L_x_2818) ;  /* 0x0000000000947947 */ /* 0x000fec0003800000 */
.L_x_2830:
        /* <DEDUP_REMOVED lines=14> */
.L_x_2817:
        /* <DEDUP_REMOVED lines=15> */
[----:B012345:R-:W-:Y:S05]  /*39b0*/  CALL.ABS.NOINC R14 ;  /* 0x000000000e007343 */ /* 0x03ffea0003c00000 */
.L_x_2839:
[----:B------:R-:W-:Y:S01]  /*39c0*/  IMAD.MOV.U32 R27, RZ, RZ, RZ ;  /* 0x000000ffff1b7224 */ /* 0x000fe200078e00ff */
[----:B------:R-:W-:Y:S06]  /*39d0*/  BRA `(.L_x_2818) ;  /* 0x0000000000147947 */ /* 0x000fec0003800000 */
.L_x_2838:
[----:B------:R-:W2:Y:S02]  /*39e0*/  LDG.E.64 R4, desc[UR36][R4.64] ;  /* 0x0000002404047981 */ /* 0x000ea4000c1e1b00 */
[----:B--2---:R0:W2:Y:S01]  /*39f0*/  I2F.U64 R27, R4 ;  /* 0x00000004001b7312 */ /* 0x0040a20000301000 */
[----:B------:R-:W-:Y:S05]  /*3a00*/  BRA `(.L_x_2818) ;  /* 0x0000000000087947 */ /* 0x000fea0003800000 */
.L_x_2837:
[----:B------:R-:W2:Y:S02]  /*3a10*/  LDG.E R4, desc[UR36][R4.64] ;  /* 0x0000002404047981 */ /* 0x000ea4000c1e1900 */
[----:B--2---:R-:W-:-:S07]  /*3a20*/  I2FP.F32.U32 R27, R4 ;  /* 0x00000004001b7245 */ /* 0x004fce0000201000 */
.L_x_2818:
[----:B------:R-:W-:Y:S05]  /*3a30*/  BSYNC B6 ;  /* 0x0000000000067941 */ /* 0x000fea0003800000 */
.L_x_2812:
[----:B------:R-:W-:-:S07]  /*3a40*/  VIADD R17, R17, 0x80 ;  /* 0x0000008011117836 */ /* 0x000fce0000000000 */
.L_x_2783:
[----:B------:R-:W-:Y:S05]  /*3a50*/  BSYNC B7 ;  /* 0x0000000000077941 */ /* 0x000fea0003800000 */
.L_x_2782:
[----:B------:R-:W-:Y:S01]  /*3a60*/  ISETP.GE.AND P0, PT, R17, R2, PT ;  /* 0x000000021100720c */ /* 0x000fe20003f06270 */
[----:B------:R-:W-:Y:S01]  /*3a70*/  BSSY B7, `(.L_x_2840) ;  /* 0x00001cd000077945 */ /* 0x000fe20003800000 */
[----:B------:R-:W-:Y:S01]  /*3a80*/  CS2R R22, SRZ ;  /* 0x0000000000167805 */ /* 0x000fe2000001ff00 */
[----:B------:R-:W-:-:S10]  /*3a90*/  IMAD.MOV.U32 R25, RZ, RZ, RZ ;  /* 0x000000ffff197224 */ /* 0x000fd400078e00ff */
[----:B------:R-:W-:Y:S05]  /*3aa0*/  @P0 BRA `(.L_x_2841) ;  /* 0x0000001c00240947 */ /* 0x000fea0003800000 */
[----:B0---4-:R-:W0:Y:S01]  /*3ab0*/  LDC.64 R4, c[0x0][0x238] ;  /* 0x00008e00ff047b82 */ /* 0x011e220000000a00 */
        /* <DEDUP_REMOVED lines=20> */
.L_x_2846:
[----:B------:R-:W4:Y:S02]  /*3c00*/  LDG.E.U8 R4, desc[UR36][R4.64] ;  /* 0x0000002404047981 */ /* 0x000f24000c1e1100 */
[----:B----4-:R-:W-:Y:S01]  /*3c10*/  I2FP.F32.U32 R22, R4 ;  /* 0x0000000400167245 */ /* 0x010fe20000201000 */
[----:B------:R-:W-:Y:S06]  /*3c20*/  BRA `(.L_x_2848) ;  /* 0x0000000c002c7947 */ /* 0x000fec0003800000 */
.L_x_2845:
        /* <DEDUP_REMOVED lines=9> */
.L_x_2850:
[----:B------:R-:W4:Y:S02]  /*3cc0*/  LDG.E R4, desc[UR36][R4.64] ;  /* 0x0000002404047981 */ /* 0x000f24000c1e1900 */
[----:B----4-:R-:W-:Y:S01]  /*3cd0*/  I2FP.F32.S32 R22, R4 ;  /* 0x0000000400167245 */ /* 0x010fe20000201400 */
[----:B------:R-:W-:Y:S06]  /*3ce0*/  BRA `(.L_x_2848) ;  /* 0x0000000800fc7947 */ /* 0x000fec0003800000 */
.L_x_2849:
[----:B------:R-:W4:Y:S02]  /*3cf0*/  LDG.E.U16 R4, desc[UR36][R4.64] ;  /* 0x0000002404047981 */ /* 0x000f24000c1e1500 */
[----:B----4-:R0:W4:Y:S01]  /*3d00*/  I2F.S16 R22, R4 ;  /* 0x0000000400167306 */ /* 0x0101220000101400 */
[----:B------:R-:W-:Y:S05]  /*3d10*/  BRA `(.L_x_2848) ;  /* 0x0000000800f07947 */ /* 0x000fea0003800000 */
.L_x_2844:
        /* <DEDUP_REMOVED lines=8> */
.L_x_2852:
[----:B------:R-:W4:Y:S02]  /*3da0*/  LDG.E.U16 R4, desc[UR36][R4.64] ;  /* 0x0000002404047981 */ /* 0x000f24000c1e1500 */
[----:B----4-:R-:W-:Y:S01]  /*3db0*/  HADD2.F32 R22, -RZ, R4.H0_H0 ;  /* 0x20000004ff167230 */ /* 0x010fe20000004100 */
[----:B------:R-:W-:Y:S06]  /*3dc0*/  BRA `(.L_x_2848) ;  /* 0x0000000800c47947 */ /* 0x000fec0003800000 */
.L_x_2851:
        /* <DEDUP_REMOVED lines=8> */
.L_x_2854:
[----:B------:R-:W4:Y:S02]  /*3e50*/  LDG.E.U16 R4, desc[UR36][R4.64] ;  /* 0x0000002404047981 */ /* 0x000f24000c1e1500 */
[----:B----4-:R-:W-:Y:S01]  /*3e60*/  HADD2.F32 R22, -RZ, R4.H0_H0 ;  /* 0x20000004ff167230 */ /* 0x010fe20000004100 */
[----:B------:R-:W-:Y:S06]  /*3e70*/  BRA `(.L_x_2848) ;  /* 0x0000000800987947 */ /* 0x000fec0003800000 */
.L_x_2853:
[----:B------:R-:W4:Y:S01]  /*3e80*/  LDG.E.64 R4, desc[UR36][R4.64] ;  /* 0x0000002404047981 */ /* 0x000f22000c1e1b00 */
[----:B------:R-:W-:Y:S01]  /*3e90*/  UMOV UR4, 0xf0000000 ;  /* 0xf000000000047882 */ /* 0x000fe20000000000 */
[----:B------:R-:W-:Y:S01]  /*3ea0*/  UMOV UR5, 0x380fffff ;  /* 0x380fffff00057882 */ /* 0x000fe20000000000 */
[----:B----4-:R-:W0:Y:S01]  /*3eb0*/  F2F.F32.F64 R22, R4 ;  /* 0x0000000400167310 */ /* 0x010e220000301000 */
[----:B------:R-:W-:-:S14]  /*3ec0*/  DSETP.GEU.AND P0, PT, |R4|, UR4, PT ;  /* 0x0000000404007e2a */ /* 0x000fdc000bf0e200 */
[----:B0-----:R-:W-:Y:S01]  /*3ed0*/  @!P0 FMUL R22, R22, 1.175494350822287508e-38 ;  /* 0x0080000016168820 */ /* 0x001fe20000400000 */
[----:B------:R-:W-:Y:S06]  /*3ee0*/  BRA `(.L_x_2848) ;  /* 0x00000008007c7947 */ /* 0x000fec0003800000 */
.L_x_2843:
        /* <DEDUP_REMOVED lines=12> */
.L_x_2857:
[----:B------:R-:W4:Y:S01]  /*3fb0*/  LDG.E.64 R4, desc[UR36][R4.64] ;  /* 0x0000002404047981 */ /* 0x000f22000c1e1b00 */
[----:B------:R-:W-:Y:S01]  /*3fc0*/  UMOV UR4, 0xf0000000 ;  /* 0xf000000000047882 */ /* 0x000fe20000000000 */
[----:B------:R-:W-:Y:S01]  /*3fd0*/  UMOV UR5, 0x380fffff ;  /* 0x380fffff00057882 */ /* 0x000fe20000000000 */
[----:B----4-:R-:W0:Y:S01]  /*3fe0*/  F2F.F32.F64 R22, R4 ;  /* 0x0000000400167310 */ /* 0x010e220000301000 */
[----:B------:R-:W-:-:S14]  /*3ff0*/  DSETP.GEU.AND P0, PT, |R4|, UR4, PT ;  /* 0x0000000404007e2a */ /* 0x000fdc000bf0e200 */
[----:B0-----:R-:W-:Y:S01]  /*4000*/  @!P0 FMUL R22, R22, 1.175494350822287508e-38 ;  /* 0x0080000016168820 */ /* 0x001fe20000400000 */
[----:B------:R-:W-:Y:S06]  /*4010*/  BRA `(.L_x_2848) ;  /* 0x0000000800307947 */ /* 0x000fec0003800000 */
.L_x_2856:
        /* <DEDUP_REMOVED lines=26> */
.L_x_2859:
        /* <DEDUP_REMOVED lines=13> */
.L_x_2858:
[----:B------:R-:W4:Y:S02]  /*4290*/  LDG.E.U16 R4, desc[UR36][R4.64] ;  /* 0x0000002404047981 */ /* 0x000f24000c1e1500 */
[----:B----4-:R-:W-:Y:S01]  /*42a0*/  IMAD.U32 R22, R4, 0x10000, RZ ;  /* 0x0001000004167824 */ /* 0x010fe200078e00ff */
[----:B------:R-:W-:Y:S06]  /*42b0*/  BRA `(.L_x_2848) ;  /* 0x0000000400887947 */ /* 0x000fec0003800000 */
.L_x_2855:
        /* <DEDUP_REMOVED lines=11> */
.L_x_2862:
        /* <DEDUP_REMOVED lines=20> */
.L_x_2864:
[----:B------:R-:W-:Y:S05]  /*44b0*/  BSYNC B0 ;  /* 0x0000000000007941 */ /* 0x000fea0003800000 */
.L_x_2863:
[----:B------:R-:W-:Y:S01]  /*44c0*/  IMAD.SHL.U32 R3, R3, 0x100000, RZ ;  /* 0x0010000003037824 */ /* 0x000fe200078e00ff */
[----:B------:R-:W-:-:S04]  /*44d0*/  LEA R5, R0, 0x3b800000, 0x17 ;  /* 0x3b80000000057811 */ /* 0x000fc800078eb8ff */
[----:B------:R-:W-:Y:S01]  /*44e0*/  LOP3.LUT R22, R5, R3, R22, 0xfe, !PT ;  /* 0x0000000305167212 */ /* 0x000fe200078efe16 */
[----:B------:R-:W-:Y:S06]  /*44f0*/  BRA `(.L_x_2848) ;  /* 0x0000000000f87947 */ /* 0x000fec0003800000 */
.L_x_2861:
        /* <DEDUP_REMOVED lines=20> */
.L_x_2866:
[----:B------:R-:W-:Y:S05]  /*4640*/  BSYNC B0 ;  /* 0x0000000000007941 */ /* 0x000fea0003800000 */
.L_x_2865:
[----:B------:R-:W-:Y:S01]  /*4650*/  IMAD.SHL.U32 R3, R3, 0x200000, RZ ;  /* 0x0020000003037824 */ /* 0x000fe200078e00ff */
[----:B------:R-:W-:-:S04]  /*4660*/  LEA R5, R0, 0x37800000, 0x17 ;  /* 0x3780000000057811 */ /* 0x000fc800078eb8ff */
[----:B------:R-:W-:Y:S01]  /*4670*/  LOP3.LUT R22, R5, R3, R22, 0xfe, !PT ;  /* 0x0000000305167212 */ /* 0x000fe200078efe16 */
[----:B------:R-:W-:Y:S06]  /*4680*/  BRA `(.L_x_2848) ;  /* 0x0000000000947947 */ /* 0x000fec0003800000 */
.L_x_2860:
        /* <DEDUP_REMOVED lines=14> */
.L_x_2847:
        /* <DEDUP_REMOVED lines=16> */
.L_x_2869:
[----:B------:R-:W-:Y:S01]  /*4870*/  IMAD.MOV.U32 R22, RZ, RZ, RZ ;  /* 0x000000ffff167224 */ /* 0x000fe200078e00ff */
[----:B------:R-:W-:Y:S06]  /*4880*/  BRA `(.L_x_2848) ;  /* 0x0000000000147947 */ /* 0x000fec0003800000 */
.L_x_2868:
[----:B------:R-:W4:Y:S02]  /*4890*/  LDG.E.64 R4, desc[UR36][R4.64] ;  /* 0x0000002404047981 */ /* 0x000f24000c1e1b00 */
[----:B----4-:R0:W4:Y:S01]  /*48a0*/  I2F.U64 R22, R4 ;  /* 0x0000000400167312 */ /* 0x0101220000301000 */
[----:B------:R-:W-:Y:S05]  /*48b0*/  BRA `(.L_x_2848) ;  /* 0x0000000000087947 */ /* 0x000fea0003800000 */
.L_x_2867:
[----:B------:R-:W4:Y:S02]  /*48c0*/  LDG.E R4, desc[UR36][R4.64] ;  /* 0x0000002404047981 */ /* 0x000f24000c1e1900 */
[----:B----4-:R-:W-:-:S07]  /*48d0*/  I2FP.F32.U32 R22, R4 ;  /* 0x0000000400167245 */ /* 0x010fce0000201000 */
.L_x_2848:
[----:B------:R-:W-:Y:S05]  /*48e0*/  BSYNC B6 ;  /* 0x0000000000067941 */ /* 0x000fea0003800000 */
.L_x_2842:
[----:B------:R-:W1:Y:S01]  /*48f0*/  LDC.U8 R3, c[0x0][0x24d] ;  /* 0x00009340ff037b82 */ /* 0x000e620000000000 */
[----:B------:R-:W-:Y:S01]  /*4900*/  ULDC UR4, c[0x0][0x254] ;  /* 0x0000950000047ab9 */ /* 0x000fe20000000800 */
[----:B------:R-:W-:Y:S01]  /*4910*/  BSSY B6, `(.L_x_2870) ;  /* 0x00000e1000067945 */ /* 0x000fe20003800000 */
        /* <DEDUP_REMOVED lines=18> */
.L_x_2874:
[----:B------:R-:W2:Y:S02]  /*4a40*/  LDG.E.U8 R4, desc[UR36][R4.64] ;  /* 0x0000002404047981 */ /* 0x000ea4000c1e1100 */
[----:B--2---:R-:W-:Y:S01]  /*4a50*/  I2FP.F32.U32 R25, R4 ;  /* 0x0000000400197245 */ /* 0x004fe20000201000 */
[----:B------:R-:W-:Y:S06]  /*4a60*/  BRA `(.L_x_2876) ;  /* 0x0000000c002c7947 */ /* 0x000fec0003800000 */
.L_x_2873:
        /* <DEDUP_REMOVED lines=9> */
.L_x_2878:
[----:B------:R-:W2:Y:S02]  /*4b00*/  LDG.E R4, desc[UR36][R4.64] ;  /* 0x0000002404047981 */ /* 0x000ea4000c1e1900 */
[----:B--2---:R-:W-:Y:S01]  /*4b10*/  I2FP.F32.S32 R25, R4 ;  /* 0x0000000400197245 */ /* 0x004fe20000201400 */
[----:B------:R-:W-:Y:S06]  /*4b20*/  BRA `(.L_x_2876) ;  /* 0x0000000800fc7947 */ /* 0x000fec0003800000 */
.L_x_2877:
[----:B------:R-:W2:Y:S02]  /*4b30*/  LDG.E.U16 R4, desc[UR36][R4.64] ;  /* 0x0000002404047981 */ /* 0x000ea4000c1e1500 */
[----:B--2---:R0:W1:Y:S01]  /*4b40*/  I2F.S16 R25, R4 ;  /* 0x0000000400197306 */ /* 0x0040620000101400 */
[----:B------:R-:W-:Y:S05]  /*4b50*/  BRA `(.L_x_2876) ;  /* 0x0000000800f07947 */ /* 0x000fea0003800000 */
.L_x_2872:
        /* <DEDUP_REMOVED lines=8> */
.L_x_2880:
[----:B------:R-:W2:Y:S02]  /*4be0*/  LDG.E.U16 R4, desc[UR36][R4.64] ;  /* 0x0000002404047981 */ /* 0x000ea4000c1e1500 */
[----:B--2---:R-:W-:Y:S01]  /*4bf0*/  HADD2.F32 R25, -RZ, R4.H0_H0 ;  /* 0x20000004ff197230 */ /* 0x004fe20000004100 */
[----:B------:R-:W-:Y:S06]  /*4c00*/  BRA `(.L_x_2876) ;  /* 0x0000000800c47947 */ /* 0x000fec0003800000 */
.L_x_2879:
        /* <DEDUP_REMOVED lines=8> */
.L_x_2882:
[----:B------:R-:W2:Y:S02]  /*4c90*/  LDG.E.U16 R4, desc[UR36][R4.64] ;  /* 0x0000002404047981 */ /* 0x000ea4000c1e1500 */
[----:B--2---:R-:W-:Y:S01]  /*4ca0*/  HADD2.F32 R25, -RZ, R4.H0_H0 ;  /* 0x20000004ff197230 */ /* 0x004fe20000004100 */
[----:B------:R-:W-:Y:S06]  /*4cb0*/  BRA `(.L_x_2876) ;  /* 0x0000000800987947 */ /* 0x000fec0003800000 */
.L_x_2881:
[----:B------:R-:W2:Y:S01]  /*4cc0*/  LDG.E.64 R4, desc[UR36][R4.64] ;  /* 0x0000002404047981 */ /* 0x000ea2000c1e1b00 */
[----:B------:R-:W-:Y:S01]  /*4cd0*/  UMOV UR4, 0xf0000000 ;  /* 0xf000000000047882 */ /* 0x000fe20000000000 */
[----:B------:R-:W-:Y:S01]  /*4ce0*/  UMOV UR5, 0x380fffff ;  /* 0x380fffff00057882 */ /* 0x000fe20000000000 */
[----:B--2---:R-:W0:Y:S01]  /*4cf0*/  F2F.F32.F64 R25, R4 ;  /* 0x0000000400197310 */ /* 0x004e220000301000 */
[----:B------:R-:W-:-:S14]  /*4d00*/  DSETP.GEU.AND P0, PT, |R4|, UR4, PT ;  /* 0x0000000404007e2a */ /* 0x000fdc000bf0e200 */
[----:B0-----:R-:W-:Y:S01]  /*4d10*/  @!P0 FMUL R25, R25, 1.175494350822287508e-38 ;  /* 0x0080000019198820 */ /* 0x001fe20000400000 */
[----:B------:R-:W-:Y:S06]  /*4d20*/  BRA `(.L_x_2876) ;  /* 0x00000008007c7947 */ /* 0x000fec0003800000 */
.L_x_2871:
        /* <DEDUP_REMOVED lines=12> */
.L_x_2885:
[----:B------:R-:W2:Y:S01]  /*4df0*/  LDG.E.64 R4, desc[UR36][R4.64] ;  /* 0x0000002404047981 */ /* 0x000ea2000c1e1b00 */
[----:B------:R-:W-:Y:S01]  /*4e00*/  UMOV UR4, 0xf0000000 ;  /* 0xf000000000047882 */ /* 0x000fe20000000000 */
[----:B------:R-:W-:Y:S01]  /*4e10*/  UMOV UR5, 0x380fffff ;  /* 0x380fffff00057882 */ /* 0x000fe20000000000 */
[----:B--2---:R-:W0:Y:S01]  /*4e20*/  F2F.F32.F64 R25, R4 ;  /* 0x0000000400197310 */ /* 0x004e220000301000 */
[----:B------:R-:W-:-:S14]  /*4e30*/  DSETP.GEU.AND P0, PT, |R4|, UR4, PT ;  /* 0x0000000404007e2a */ /* 0x000fdc000bf0e200 */
[----:B0-----:R-:W-:Y:S01]  /*4e40*/  @!P0 FMUL R25, R25, 1.175494350822287508e-38 ;  /* 0x0080000019198820 */ /* 0x001fe20000400000 */
[----:B------:R-:W-:Y:S06]  /*4e50*/  BRA `(.L_x_2876) ;  /* 0x0000000800307947 */ /* 0x000fec0003800000 */
.L_x_2884:
        /* <DEDUP_REMOVED lines=26> */
.L_x_2887:
        /* <DEDUP_REMOVED lines=13> */
.L_x_2886:
[----:B------:R-:W2:Y:S02]  /*50d0*/  LDG.E.U16 R4, desc[UR36][R4.64] ;  /* 0x0000002404047981 */ /* 0x000ea4000c1e1500 */
[----:B--2---:R-:W-:Y:S01]  /*50e0*/  IMAD.U32 R25, R4, 0x10000, RZ ;  /* 0x0001000004197824 */ /* 0x004fe200078e00ff */
[----:B------:R-:W-:Y:S06]  /*50f0*/  BRA `(.L_x_2876) ;  /* 0x0000000400887947 */ /* 0x000fec0003800000 */
.L_x_2883:
        /* <DEDUP_REMOVED lines=11> */
.L_x_2890:
        /* <DEDUP_REMOVED lines=20> */
.L_x_2892:
[----:B------:R-:W-:Y:S05]  /*52f0*/  BSYNC B0 ;  /* 0x0000000000007941 */ /* 0x000fea0003800000 */
.L_x_2891:
[----:B------:R-:W-:Y:S01]  /*5300*/  IMAD.SHL.U32 R3, R3, 0x100000, RZ ;  /* 0x0010000003037824 */ /* 0x000fe200078e00ff */
[----:B------:R-:W-:-:S04]  /*5310*/  LEA R0, R0, 0x3b800000, 0x17 ;  /* 0x3b80000000007811 */ /* 0x000fc800078eb8ff */
[----:B------:R-:W-:Y:S01]  /*5320*/  LOP3.LUT R25, R0, R3, R25, 0xfe, !PT ;  /* 0x0000000300197212 */ /* 0x000fe200078efe19 */
[----:B------:R-:W-:Y:S06]  /*5330*/  BRA `(.L_x_2876) ;  /* 0x0000000000f87947 */ /* 0x000fec0003800000 */
.L_x_2889:
        /* <DEDUP_REMOVED lines=20> */
.L_x_2894:
[----:B------:R-:W-:Y:S05]  /*5480*/  BSYNC B0 ;  /* 0x0000000000007941 */ /* 0x000fea0003800000 */
.L_x_2893:
[----:B------:R-:W-:Y:S01]  /*5490*/  IMAD.SHL.U32 R3, R3, 0x200000, RZ ;  /* 0x0020000003037824 */ /* 0x000fe200078e00ff */
[----:B------:R-:W-:-:S04]  /*54a0*/  LEA R0, R0, 0x37800000, 0x17 ;  /* 0x3780000000007811 */ /* 0x000fc800078eb8ff */
[----:B------:R-:W-:Y:S01]  /*54b0*/  LOP3.LUT R25, R0, R3, R25, 0xfe, !PT ;  /* 0x0000000300197212 */ /* 0x000fe200078efe19 */
[----:B------:R-:W-:Y:S06]  /*54c0*/  BRA `(.L_x_2876) ;  /* 0x0000000000947947 */ /* 0x000fec0003800000 */
.L_x_2888:
        /* <DEDUP_REMOVED lines=14> */
.L_x_2875:
        /* <DEDUP_REMOVED lines=16> */
.L_x_2897:
[----:B------:R-:W-:Y:S01]  /*56b0*/  IMAD.MOV.U32 R25, RZ, RZ, RZ ;  /* 0x000000ffff197224 */ /* 0x000fe200078e00ff */
[----:B------:R-:W-:Y:S06]  /*56c0*/  BRA `(.L_x_2876) ;  /* 0x0000000000147947 */ /* 0x000fec0003800000 */
.L_x_2896:
[----:B------:R-:W2:Y:S02]  /*56d0*/  LDG.E.64 R4, desc[UR36][R4.64] ;  /* 0x0000002404047981 */ /* 0x000ea4000c1e1b00 */
[----:B--2---:R0:W1:Y:S01]  /*56e0*/  I2F.U64 R25, R4 ;  /* 0x0000000400197312 */ /* 0x0040620000301000 */
[----:B------:R-:W-:Y:S05]  /*56f0*/  BRA `(.L_x_2876) ;  /* 0x0000000000087947 */ /* 0x000fea0003800000 */
.L_x_2895:
[----:B------:R-:W2:Y:S02]  /*5700*/  LDG.E R4, desc[UR36][R4.64] ;  /* 0x0000002404047981 */ /* 0x000ea4000c1e1900 */
[----:B--2---:R-:W-:-:S07]  /*5710*/  I2FP.F32.U32 R25, R4 ;  /* 0x0000000400197245 */ /* 0x004fce0000201000 */
.L_x_2876:
[----:B------:R-:W-:Y:S05]  /*5720*/  BSYNC B6 ;  /* 0x0000000000067941 */ /* 0x000fea0003800000 */
.L_x_2870:
[----:B------:R-:W-:-:S07]  /*5730*/  VIADD R17, R17, 0x80 ;  /* 0x0000008011117836 */ /* 0x000fce0000000000 */
.L_x_2841:
[----:B------:R-:W-:Y:S05]  /*5740*/  BSYNC B7 ;  /* 0x0000000000077941 */ /* 0x000fea0003800000 */
.L_x_2840:
[----:B------:R-:W0:Y:S01]  /*5750*/  LDC.U8 R26, c[0x0][0x224] ;  /* 0x00008900ff1a7b82 */ /* 0x000e220000000000 */
[----:B------:R-:W-:Y:S01]  /*5760*/  ISETP.GE.AND P0, PT, R17, R2, PT ;  /* 0x000000021100720c */ /* 0x000fe20003f06270 */
[----:B------:R-:W-:Y:S01]  /*5770*/  BSSY B7, `(.L_x_2898) ;  /* 0x00001c6000077945 */ /* 0x000fe20003800000 */
[----:B------:R-:W-:-:S11]  /*5780*/  IMAD.MOV.U32 R19, RZ, RZ, RZ ;  /* 0x000000ffff137224 */ /* 0x000fd600078e00ff */
        /* <DEDUP_REMOVED lines=22> */
.L_x_2904:
[----:B------:R-:W4:Y:S02]  /*58f0*/  LDG.E.U8 R4, desc[UR36][R4.64] ;  /* 0x0000002404047981 */ /* 0x000f24000c1e1100 */
[----:B----4-:R-:W-:Y:S01]  /*5900*/  I2FP.F32.U32 R19, R4 ;  /* 0x0000000400137245 */ /* 0x010fe20000201000 */
[----:B------:R-:W-:Y:S06]  /*5910*/  BRA `(.L_x_2906) ;  /* 0x0000000c002c7947 */ /* 0x000fec0003800000 */
.L_x_2903:
        /* <DEDUP_REMOVED lines=9> */
.L_x_2908:
[----:B------:R-:W4:Y:S02]  /*59b0*/  LDG.E R4, desc[UR36][R4.64] ;  /* 0x0000002404047981 */ /* 0x000f24000c1e1900 */
[----:B----4-:R-:W-:Y:S01]  /*59c0*/  I2FP.F32.S32 R19, R4 ;  /* 0x0000000400137245 */ /* 0x010fe20000201400 */
[----:B------:R-:W-:Y:S06]  /*59d0*/  BRA `(.L_x_2906) ;  /* 0x0000000800fc7947 */ /* 0x000fec0003800000 */
.L_x_2907:
[----:B------:R-:W4:Y:S02]  /*59e0*/  LDG.E.U16 R4, desc[UR36][R4.64] ;  /* 0x0000002404047981 */ /* 0x000f24000c1e1500 */
[----:B----4-:R0:W4:Y:S01]  /*59f0*/  I2F.S16 R19, R4 ;  /* 0x0000000400137306 */ /* 0x0101220000101400 */
[----:B------:R-:W-:Y:S05]  /*5a00*/  BRA `(.L_x_2906) ;  /* 0x0000000800f07947 */ /* 0x000fea0003800000 */
.L_x_2902:
        /* <DEDUP_REMOVED lines=8> */
.L_x_2910:
[----:B------:R-:W4:Y:S02]  /*5a90*/  LDG.E.U16 R4, desc[UR36][R4.64] ;  /* 0x0000002404047981 */ /* 0x000f24000c1e1500 */
[----:B----4-:R-:W-:Y:S01]  /*5aa0*/  HADD2.F32 R19, -RZ, R4.H0_H0 ;  /* 0x20000004ff137230 */ /* 0x010fe20000004100 */
[----:B------:R-:W-:Y:S06]  /*5ab0*/  BRA `(.L_x_2906) ;  /* 0x0000000800c47947 */ /* 0x000fec0003800000 */
.L_x_2909:
        /* <DEDUP_REMOVED lines=8> */
.L_x_2912:
[----:B------:R-:W4:Y:S02]  /*5b40*/  LDG.E.U16 R4, desc[UR36][R4.64] ;  /* 0x0000002404047981 */ /* 0x000f24000c1e1500 */
[----:B----4-:R-:W-:Y:S01]  /*5b50*/  HADD2.F32 R19, -RZ, R4.H0_H0 ;  /* 0x20000004ff137230 */ /* 0x010fe20000004100 */
[----:B------:R-:W-:Y:S06]  /*5b60*/  BRA `(.L_x_2906) ;  /* 0x0000000800987947 */ /* 0x000fec0003800000 */
.L_x_2911:
[----:B------:R-:W4:Y:S01]  /*5b70*/  LDG.E.64 R4, desc[UR36][R4.64] ;  /* 0x0000002404047981 */ /* 0x000f22000c1e1b00 */
[----:B------:R-:W-:Y:S01]  /*5b80*/  UMOV UR4, 0xf0000000 ;  /* 0xf000000000047882 */ /* 0x000fe20000000000 */
[----:B------:R-:W-:Y:S01]  /*5b90*/  UMOV UR5, 0x380fffff ;  /* 0x380fffff00057882 */ /* 0x000fe20000000000 */
[----:B----4-:R-:W0:Y:S01]  /*5ba0*/  F2F.F32.F64 R19, R4 ;  /* 0x0000000400137310 */ /* 0x010e220000301000 */
[----:B------:R-:W-:-:S14]  /*5bb0*/  DSETP.GEU.AND P0, PT, |R4|, UR4, PT ;  /* 0x0000000404007e2a */ /* 0x000fdc000bf0e200 */
[----:B0-----:R-:W-:Y:S01]  /*5bc0*/  @!P0 FMUL R19, R19, 1.175494350822287508e-38 ;  /* 0x0080000013138820 */ /* 0x001fe20000400000 */
[----:B------:R-:W-:Y:S06]  /*5bd0*/  BRA `(.L_x_2906) ;  /* 0x00000008007c7947 */ /* 0x000fec0003800000 */
.L_x_2901:
        /* <DEDUP_REMOVED lines=12> */
.L_x_2915:
[----:B------:R-:W4:Y:S01]  /*5ca0*/  LDG.E.64 R4, desc[UR36][R4.64] ;  /* 0x0000002404047981 */ /* 0x000f22000c1e1b00 */
[----:B------:R-:W-:Y:S01]  /*5cb0*/  UMOV UR4, 0xf0000000 ;  /* 0xf000000000047882 */ /* 0x000fe20000000000 */
[----:B------:R-:W-:Y:S01]  /*5cc0*/  UMOV UR5, 0x380fffff ;  /* 0x380fffff00057882 */ /* 0x000fe20000000000 */
[----:B----4-:R-:W0:Y:S01]  /*5cd0*/  F2F.F32.F64 R19, R4 ;  /* 0x0000000400137310 */ /* 0x010e220000301000 */
[----:B------:R-:W-:-:S14]  /*5ce0*/  DSETP.GEU.AND P0, PT, |R4|, UR4, PT ;  /* 0x0000000404007e2a */ /* 0x000fdc000bf0e200 */
[----:B0-----:R-:W-:Y:S01]  /*5cf0*/  @!P0 FMUL R19, R19, 1.175494350822287508e-38 ;  /* 0x0080000013138820 */ /* 0x001fe20000400000 */
[----:B------:R-:W-:Y:S06]  /*5d00*/  BRA `(.L_x_2906) ;  /* 0x0000000800307947 */ /* 0x000fec0003800000 */
.L_x_2914:
        /* <DEDUP_REMOVED lines=26> */
.L_x_2917:
        /* <DEDUP_REMOVED lines=13> */
.L_x_2916:
[----:B------:R-:W4:Y:S02]  /*5f80*/  LDG.E.U16 R4, desc[UR36][R4.64] ;  /* 0x0000002404047981 */ /* 0x000f24000c1e1500 */
[----:B----4-:R-:W-:Y:S01]  /*5f90*/  IMAD.U32 R19, R4, 0x10000, RZ ;  /* 0x0001000004137824 */ /* 0x010fe200078e00ff */
[----:B------:R-:W-:Y:S06]  /*5fa0*/  BRA `(.L_x_2906) ;  /* 0x0000000400887947 */ /* 0x000fec0003800000 */
.L_x_2913:
        /* <DEDUP_REMOVED lines=11> */
.L_x_2920:
        /* <DEDUP_REMOVED lines=20> */
.L_x_2922:
[----:B------:R-:W-:Y:S05]  /*61a0*/  BSYNC B0 ;  /* 0x0000000000007941 */ /* 0x000fea0003800000 */
.L_x_2921:
[----:B------:R-:W-:Y:S01]  /*61b0*/  IMAD.SHL.U32 R3, R3, 0x100000, RZ ;  /* 0x0010000003037824 */ /* 0x000fe200078e00ff */
[----:B------:R-:W-:-:S04]  /*61c0*/  LEA R0, R0, 0x3b800000, 0x17 ;  /* 0x3b80000000007811 */ /* 0x000fc800078eb8ff */
[----:B------:R-:W-:Y:S01]  /*61d0*/  LOP3.LUT R19, R0, R3, R19, 0xfe, !PT ;  /* 0x0000000300137212 */ /* 0x000fe200078efe13 */
[----:B------:R-:W-:Y:S06]  /*61e0*/  BRA `(.L_x_2906) ;  /* 0x0000000000f87947 */ /* 0x000fec0003800000 */
.L_x_2919:
        /* <DEDUP_REMOVED lines=20> */
.L_x_2924:
[----:B------:R-:W-:Y:S05]  /*6330*/  BSYNC B0 ;  /* 0x0000000000007941 */ /* 0x000fea0003800000 */
.L_x_2923:
[----:B------:R-:W-:Y:S01]  /*6340*/  IMAD.SHL.U32 R3, R3, 0x200000, RZ ;  /* 0x0020000003037824 */ /* 0x000fe200078e00ff */
[----:B------:R-:W-:-:S04]  /*6350*/  LEA R0, R0, 0x37800000, 0x17 ;  /* 0x3780000000007811 */ /* 0x000fc800078eb8ff */
[----:B------:R-:W-:Y:S01]  /*6360*/  LOP3.LUT R19, R0, R3, R19, 0xfe, !PT ;  /* 0x0000000300137212 */ /* 0x000fe200078efe13 */
[----:B------:R-:W-:Y:S06]  /*6370*/  BRA `(.L_x_2906) ;  /* 0x0000000000947947 */ /* 0x000fec0003800000 */
.L_x_2918:
        /* <DEDUP_REMOVED lines=14> */
.L_x_2905:
        /* <DEDUP_REMOVED lines=16> */
.L_x_2927:
[----:B------:R-:W-:Y:S01]  /*6560*/  IMAD.MOV.U32 R19, RZ, RZ, RZ ;  /* 0x000000ffff137224 */ /* 0x000fe200078e00ff */
[----:B------:R-:W-:Y:S06]  /*6570*/  BRA `(.L_x_2906) ;  /* 0x0000000000147947 */ /* 0x000fec0003800000 */
.L_x_2926:
[----:B------:R-:W4:Y:S02]  /*6580*/  LDG.E.64 R4, desc[UR36][R4.64] ;  /* 0x0000002404047981 */ /* 0x000f24000c1e1b00 */
[----:B----4-:R0:W4:Y:S01]  /*6590*/  I2F.U64 R19, R4 ;  /* 0x0000000400137312 */ /* 0x0101220000301000 */
[----:B------:R-:W-:Y:S05]  /*65a0*/  BRA `(.L_x_2906) ;  /* 0x0000000000087947 */ /* 0x000fea0003800000 */
.L_x_2925:
[----:B------:R-:W4:Y:S02]  /*65b0*/  LDG.E R4, desc[UR36][R4.64] ;  /* 0x0000002404047981 */ /* 0x000f24000c1e1900 */
[----:B----4-:R-:W-:-:S07]  /*65c0*/  I2FP.F32.U32 R19, R4 ;  /* 0x0000000400137245 */ /* 0x010fce0000201000 */
.L_x_2906:
[----:B------:R-:W-:Y:S05]  /*65d0*/  BSYNC B6 ;  /* 0x0000000000067941 */ /* 0x000fea0003800000 */
.L_x_2900:
        /* <DEDUP_REMOVED lines=20> */
.L_x_2931:
[----:B------:R-:W2:Y:S02]  /*6720*/  LDG.E.U8 R4, desc[UR36][R4.64] ;  /* 0x0000002404047981 */ /* 0x000ea4000c1e1100 */
[----:B--2---:R-:W-:Y:S01]  /*6730*/  I2FP.F32.U32 R23, R4 ;  /* 0x0000000400177245 */ /* 0x004fe20000201000 */
[----:B------:R-:W-:Y:S06]  /*6740*/  BRA `(.L_x_2899) ;  /* 0x0000000c00207947 */ /* 0x000fec0003800000 */
.L_x_2930:
        /* <DEDUP_REMOVED lines=9> */
.L_x_2934:
[----:B------:R-:W2:Y:S02]  /*67e0*/  LDG.E R4, desc[UR36][R4.64] ;  /* 0x0000002404047981 */ /* 0x000ea4000c1e1900 */
[----:B--2---:R-:W-:Y:S01]  /*67f0*/  I2FP.F32.S32 R23, R4 ;  /* 0x0000000400177245 */ /* 0x004fe20000201400 */
[----:B------:R-:W-:Y:S06]  /*6800*/  BRA `(.L_x_2899) ;  /* 0x0000000800f07947 */ /* 0x000fec0003800000 */
.L_x_2933:
[----:B------:R-:W2:Y:S02]  /*6810*/  LDG.E.U16 R4, desc[UR36][R4.64] ;  /* 0x0000002404047981 */ /* 0x000ea4000c1e1500 */
[----:B--2---:R0:W1:Y:S01]  /*6820*/  I2F.S16 R23, R4 ;  /* 0x0000000400177306 */ /* 0x0040620000101400 */
[----:B------:R-:W-:Y:S05]  /*6830*/  BRA `(.L_x_2899) ;  /* 0x0000000800e47947 */ /* 0x000fea0003800000 */
.L_x_2929:
        /* <DEDUP_REMOVED lines=8> */
.L_x_2936:
[----:B------:R-:W2:Y:S02]  /*68c0*/  LDG.E.U16 R4, desc[UR36][R4.64] ;  /* 0x0000002404047981 */ /* 0x000ea4000c1e1500 */
[----:B--2---:R-:W-:Y:S01]  /*68d0*/  HADD2.F32 R23, -RZ, R4.H0_H0 ;  /* 0x20000004ff177230 */ /* 0x004fe20000004100 */
[----:B------:R-:W-:Y:S06]  /*68e0*/  BRA `(.L_x_2899) ;  /* 0x0000000800b87947 */ /* 0x000fec0003800000 */
.L_x_2935:
        /* <DEDUP_REMOVED lines=8> */
.L_x_2938:
[----:B------:R-:W2:Y:S02]  /*6970*/  LDG.E.U16 R4, desc[UR36][R4.64] ;  /* 0x0000002404047981 */ /* 0x000ea4000c1e1500 */
[----:B--2---:R-:W-:Y:S01]  /*6980*/  HADD2.F32 R23, -RZ, R4.H0_H0 ;  /* 0x20000004ff177230 */ /* 0x004fe20000004100 */
[----:B------:R-:W-:Y:S06]  /*6990*/  BRA `(.L_x_2899) ;  /* 0x00000008008c7947 */ /* 0x000fec0003800000 */
.L_x_2937:
[----:B------:R-:W2:Y:S01]  /*69a0*/  LDG.E.64 R4, desc[UR36][R4.64] ;  /* 0x0000002404047981 */ /* 0x000ea2000c1e1b00 */
[----:B------:R-:W-:Y:S01]  /*69b0*/  UMOV UR4, 0xf0000000 ;  /* 0xf000000000047882 */ /* 0x000fe20000000000 */
[----:B------:R-:W-:Y:S01]  /*69c0*/  UMOV UR5, 0x380fffff ;  /* 0x380fffff00057882 */ /* 0x000fe20000000000 */
[----:B--2---:R-:W0:Y:S01]  /*69d0*/  F2F.F32.F64 R23, R4 ;  /* 0x0000000400177310 */ /* 0x004e220000301000 */
[----:B------:R-:W-:-:S14]  /*69e0*/  DSETP.GEU.AND P0, PT, |R4|, UR4, PT ;  /* 0x0000000404007e2a */ /* 0x000fdc000bf0e200 */
[----:B0-----:R-:W-:Y:S01]  /*69f0*/  @!P0 FMUL R23, R23, 1.175494350822287508e-38 ;  /* 0x0080000017178820 */ /* 0x001fe20000400000 */
[----:B------:R-:W-:Y:S06]  /*6a00*/  BRA `(.L_x_2899) ;  /* 0x0000000800707947 */ /* 0x000fec0003800000 */
.L_x_2928:
        /* <DEDUP_REMOVED lines=12> */
.L_x_2941:
[----:B------:R-:W2:Y:S01]  /*6ad0*/  LDG.E.64 R4, desc[UR36][R4.64] ;  /* 0x0000002404047981 */ /* 0x000ea2000c1e1b00 */
[----:B------:R-:W-:Y:S01]  /*6ae0*/  UMOV UR4, 0xf0000000 ;  /* 0xf000000000047882 */ /* 0x000fe20000000000 */
[----:B------:R-:W-:Y:S01]  /*6af0*/  UMOV UR5, 0x380fffff ;  /* 0x380fffff00057882 */ /* 0x000fe20000000000 */
[----:B--2---:R-:W0:Y:S01]  /*6b00*/  F2F.F32.F64 R23, R4 ;  /* 0x0000000400177310 */ /* 0x004e220000301000 */
[----:B------:R-:W-:-:S14]  /*6b10*/  DSETP.GEU.AND P0, PT, |R4|, UR4, PT ;  /* 0x0000000404007e2a */ /* 0x000fdc000bf0e200 */
[----:B0-----:R-:W-:Y:S01]  /*6b20*/  @!P0 FMUL R23, R23, 1.175494350822287508e-38 ;  /* 0x0080000017178820 */ /* 0x001fe20000400000 */
[----:B------:R-:W-:Y:S06]  /*6b30*/  BRA `(.L_x_2899) ;  /* 0x0000000800247947 */ /* 0x000fec0003800000 */
.L_x_2940:
        /* <DEDUP_REMOVED lines=26> */
.L_x_2943:
        /* <DEDUP_REMOVED lines=13> */
.L_x_2942:
[----:B------:R-:W2:Y:S02]  /*6db0*/  LDG.E.U16 R4, desc[UR36][R4.64] ;  /* 0x0000002404047981 */ /* 0x000ea4000c1e1500 */
[----:B--2---:R-:W-:Y:S01]  /*6dc0*/  IMAD.U32 R23, R4, 0x10000, RZ ;  /* 0x0001000004177824 */ /* 0x004fe200078e00ff */
[----:B------:R-:W-:Y:S06]  /*6dd0*/  BRA `(.L_x_2899) ;  /* 0x00000004007c7947 */ /* 0x000fec0003800000 */
.L_x_2939:
        /* <DEDUP_REMOVED lines=11> */
.L_x_2946:
[----:B------:R-:W2:Y:S02]  /*6e90*/  LDG.E.U8 R3, desc[UR36][R4.64] ;  /* 0x0000002404037981 */ /* 0x000ea4000c1e1100 */
        /* <DEDUP_REMOVED lines=18> */
.L_x_2948:
[----:B------:R-:W-:Y:S05]  /*6fc0*/  BSYNC B0 ;  /* 0x0000000000007941 */ /* 0x000fea0003800000 */
.L_x_2947:
[----:B------:R-:W-:Y:S01]  /*6fd0*/  IMAD.SHL.U32 R3, R3, 0x100000, RZ ;  /* 0x0010000003037824 */ /* 0x000fe200078e00ff */
[----:B------:R-:W-:-:S04]  /*6fe0*/  LEA R0, R0, 0x3b800000, 0x17 ;  /* 0x3b80000000007811 */ /* 0x000fc800078eb8ff */
[----:B------:R-:W-:Y:S01]  /*6ff0*/  LOP3.LUT R23, R0, R3, R23, 0xfe, !PT ;  /* 0x0000000300177212 */ /* 0x000fe200078efe17 */
[----:B------:R-:W-:Y:S06]  /*7000*/  BRA `(.L_x_2899) ;  /* 0x0000000000f07947 */ /* 0x000fec0003800000 */
.L_x_2945:
        /* <DEDUP_REMOVED lines=19> */
.L_x_2950:
[----:B------:R-:W-:Y:S05]  /*7140*/  BSYNC B0 ;  /* 0x0000000000007941 */ /* 0x000fea0003800000 */
.L_x_2949:
[----:B------:R-:W-:Y:S01]  /*7150*/  IMAD.SHL.U32 R3, R3, 0x200000, RZ ;  /* 0x0020000003037824 */ /* 0x000fe200078e00ff */
[----:B------:R-:W-:-:S04]  /*7160*/  LEA R0, R0, 0x37800000, 0x17 ;  /* 0x3780000000007811 */ /* 0x000fc800078eb8ff */
[----:B------:R-:W-:Y:S01]  /*7170*/  LOP3.LUT R23, R0, R3, R23, 0xfe, !PT ;  /* 0x0000000300177212 */ /* 0x000fe200078efe17 */
[----:B------:R-:W-:Y:S06]  /*7180*/  BRA `(.L_x_2899) ;  /* 0x0000000000907947 */ /* 0x000fec0003800000 */
.L_x_2944:
        /* <DEDUP_REMOVED lines=14> */
.L_x_2932:
        /* <DEDUP_REMOVED lines=16> */
.L_x_2953:
[----:B------:R-:W-:Y:S05]  /*7370*/  BRA `(.L_x_2899) ;  /* 0x0000000000147947 */ /* 0x000fea0003800000 */
.L_x_2952:
[----:B------:R-:W2:Y:S02]  /*7380*/  LDG.E.64 R4, desc[UR36][R4.64] ;  /* 0x0000002404047981 */ /* 0x000ea4000c1e1b00 */
[----:B--2---:R0:W1:Y:S01]  /*7390*/  I2F.U64 R23, R4 ;  /* 0x0000000400177312 */ /* 0x0040620000301000 */
[----:B------:R-:W-:Y:S05]  /*73a0*/  BRA `(.L_x_2899) ;  /* 0x0000000000087947 */ /* 0x000fea0003800000 */
.L_x_2951:
[----:B------:R-:W2:Y:S02]  /*73b0*/  LDG.E R4, desc[UR36][R4.64] ;  /* 0x0000002404047981 */ /* 0x000ea4000c1e1900 */
[----:B--2---:R-:W-:-:S07]  /*73c0*/  I2FP.F32.U32 R23, R4 ;  /* 0x0000000400177245 */ /* 0x004fce0000201000 */
.L_x_2899:
[----:B------:R-:W-:Y:S05]  /*73d0*/  BSYNC B7 ;  /* 0x0000000000077941 */ /* 0x000fea0003800000 */
.L_x_2898:
[----:B0-----:R-:W-:Y:S01]  /*73e0*/  ISETP.NE.AND P0, PT, R26, RZ, PT ;  /* 0x000000ff1a00720c */ /* 0x001fe20003f05270 */
[----:B------:R-:W-:-:S12]  /*73f0*/  BSSY B0, `(.L_x_2954) ;  /* 0x0000071000007945 */ /* 0x000fd80003800000 */
[----:B------:R-:W-:Y:S05]  /*7400*/  @!P0 BRA `(.L_x_2955) ;  /* 0x0000000000a48947 */ /* 0x000fea0003800000 */
[----:B------:R-:W4:Y:S02]  /*7410*/  S2R R17, SR_TID.X ;  /* 0x0000000000117919 */ /* 0x000f240000002100 */
[C---:B----4-:R-:W-:Y:S01]  /*7420*/  VIADD R5, R17.reuse, 0x80 ;  /* 0x0000008011057836 */ /* 0x050fe20000000000 */
[CC--:B------:R-:W-:Y:S01]  /*7430*/  ISETP.GE.AND P0, PT, R17.reuse, R2.reuse, PT ;  /* 0x000000021100720c */ /* 0x0c0fe20003f06270 */
[C---:B------:R-:W-:Y:S02]  /*7440*/  VIADD R3, R17.reuse, 0x100 ;  /* 0x0000010011037836 */ /* 0x040fe40000000000 */
[----:B------:R-:W-:Y:S01]  /*7450*/  VIADD R15, R17, 0x180 ;  /* 0x00000180110f7836 */ /* 0x000fe20000000000 */
[-C--:B------:R-:W-:Y:S02]  /*7460*/  ISETP.GE.AND P1, PT, R5, R2.reuse, PT ;  /* 0x000000020500720c */ /* 0x080fe40003f26270 */
[----:B------:R-:W-:Y:S02]  /*7470*/  ISETP.GE.AND P2, PT, R3, R2, PT ;  /* 0x000000020300720c */ /* 0x000fe40003f46270 */
[----:B--2--5:R-:W-:-:S02]  /*7480*/  FSETP.GTU.AND P4, PT, R29, RZ, !P0 ;  /* 0x000000ff1d00720b */ /* 0x024fc4000478c000 */
[----:B------:R-:W-:Y:S02]  /*7490*/  FSETP.GTU.AND P5, PT, R27, RZ, !P1 ;  /* 0x000000ff1b00720b */ /* 0x000fe40004fac000 */
[----:B-1----:R-:W-:Y:S01]  /*74a0*/  FSETP.GTU.AND P6, PT, R25, RZ, !P2 ;  /* 0x000000ff1900720b */ /* 0x002fe200057cc000 */
[----:B------:R-:W0:Y:S01]  /*74b0*/  @!P0 LDC.64 R6, c[0x0][0x218] ;  /* 0x00008600ff068b82 */ /* 0x000e220000000a00 */
[----:B------:R-:W-:-:S07]  /*74c0*/  ISETP.GE.AND P3, PT, R15, R2, PT ;  /* 0x000000020f00720c */ /* 0x000fce0003f66270 */
[----:B------:R-:W1:Y:S08]  /*74d0*/  @!P1 LDC.64 R8, c[0x0][0x218] ;  /* 0x00008600ff089b82 */ /* 0x000e700000000a00 */
[----:B------:R-:W2:Y:S08]  /*74e0*/  @!P2 LDC.64 R10, c[0x0][0x218] ;  /* 0x00008600ff0aab82 */ /* 0x000eb00000000a00 */
[----:B------:R-:W3:Y:S01]  /*74f0*/  @!P0 LDC R3, c[0x0][0x220] ;  /* 0x00008800ff038b82 */ /* 0x000ee20000000800 */
[----:B0-----:R-:W-:-:S07]  /*7500*/  @!P0 FADD.FTZ R6, R29, R6 ;  /* 0x000000061d068221 */ /* 0x001fce0000010000 */
[----:B------:R-:W0:Y:S01]  /*7510*/  @!P1 LDC R5, c[0x0][0x220] ;  /* 0x00008800ff059b82 */ /* 0x000e220000000800 */
[----:B-1----:R-:W-:-:S07]  /*7520*/  @!P1 FADD.FTZ R8, R27, R8 ;  /* 0x000000081b089221 */ /* 0x002fce0000010000 */
[----:B------:R-:W1:Y:S01]  /*7530*/  @!P2 LDC R13, c[0x0][0x220] ;  /* 0x00008800ff0dab82 */ /* 0x000e620000000800 */
[----:B--2---:R-:W-:Y:S01]  /*7540*/  @!P2 FADD.FTZ R10, R25, R10 ;  /* 0x0000000a190aa221 */ /* 0x004fe20000010000 */
[----:B---3--:R-:W-:-:S04]  /*7550*/  @!P0 FMUL.FTZ R3, R24, R3 ;  /* 0x0000000318038220 */ /* 0x008fc80000410000 */
[----:B------:R-:W-:Y:S01]  /*7560*/  @!P0 FMUL.FTZ R3, R6, R3 ;  /* 0x0000000306038220 */ /* 0x000fe20000410000 */
[----:B------:R-:W-:Y:S01]  /*7570*/  @P4 FMUL.FTZ R3, R24, R7 ;  /* 0x0000000718034220 */ /* 0x000fe20000410000 */
[----:B0-----:R-:W-:-:S03]  /*7580*/  @!P1 FMUL.FTZ R5, R18, R5 ;  /* 0x0000000512059220 */ /* 0x001fc60000410000 */
[----:B------:R-:W-:Y:S02]  /*7590*/  @!P0 IMAD.MOV.U32 R4, RZ, RZ, R3 ;  /* 0x000000ffff048224 */ /* 0x000fe400078e0003 */
[----:B------:R-:W-:Y:S01]  /*75a0*/  @!P1 FMUL.FTZ R5, R8, R5 ;  /* 0x0000000508059220 */ /* 0x000fe20000410000 */
[----:B------:R-:W-:Y:S01]  /*75b0*/  @P5 FMUL.FTZ R5, R18, R9 ;  /* 0x0000000912055220 */ /* 0x000fe20000410000 */
[----:B-1----:R-:W-:-:S03]  /*75c0*/  @!P2 FMUL.FTZ R13, R22, R13 ;  /* 0x0000000d160da220 */ /* 0x002fc60000410000 */
[----:B------:R-:W-:Y:S02]  /*75d0*/  @!P1 IMAD.MOV.U32 R18, RZ, RZ, R5 ;  /* 0x000000ffff129224 */ /* 0x000fe400078e0005 */
[----:B------:R-:W-:Y:S01]  /*75e0*/  @!P2 FMUL.FTZ R10, R10, R13 ;  /* 0x0000000d0a0aa220 */ /* 0x000fe20000410000 */
[----:B------:R-:W-:-:S04]  /*75f0*/  @P6 FMUL.FTZ R10, R22, R11 ;  /* 0x0000000b160a6220 */ /* 0x000fc80000410000 */
[----:B------:R-:W-:Y:S01]  /*7600*/  @!P2 IMAD.MOV.U32 R22, RZ, RZ, R10 ;  /* 0x000000ffff16a224 */ /* 0x000fe200078e000a */
[----:B------:R-:W-:Y:S06]  /*7610*/  @P3 BRA `(.L_x_2956) ;  /* 0x0000000400383947 */ /* 0x000fec0003800000 */
[C---:B------:R-:W-:Y:S01]  /*7620*/  FSETP.GTU.FTZ.AND P1, PT, R23.reuse, RZ, PT ;  /* 0x000000ff1700720b */ /* 0x040fe20003f3c000 */
[----:B------:R-:W-:Y:S01]  /*7630*/  ULDC.64 UR4, c[0x0][0x218] ;  /* 0x0000860000047ab9 */ /* 0x000fe20000000a00 */
[----:B------:R-:W-:Y:S01]  /*7640*/  ULDC UR6, c[0x0][0x220] ;  /* 0x0000880000067ab9 */ /* 0x000fe20000000800 */
[----:B------:R-:W-:Y:S01]  /*7650*/  FADD.FTZ R23, R23, UR4 ;  /* 0x0000000417177e21 */ /* 0x000fe20008010000 */
[----:B------:R-:W-:-:S04]  /*7660*/  FMUL.FTZ R24, R19, UR6 ;  /* 0x0000000613187c20 */ /* 0x000fc80008410000 */
[----:B------:R-:W-:-:S05]  /*7670*/  FMUL.FTZ R24, R23, R24 ;  /* 0x0000001817187220 */ /* 0x000fca0000410000 */
[----:B------:R-:W-:Y:S01]  /*7680*/  @P1 FMUL.FTZ R24, R19, UR5 ;  /* 0x0000000513181c20 */ /* 0x000fe20008410000 */
[----:B------:R-:W-:Y:S06]  /*7690*/  BRA `(.L_x_2956) ;  /* 0x0000000400187947 */ /* 0x000fec0003800000 */
.L_x_2955:
[----:B------:R-:W0:Y:S01]  /*76a0*/  S2R R17, SR_TID.X ;  /* 0x0000000000117919 */ /* 0x000e220000002100 */
[----:B------:R-:W-:Y:S01]  /*76b0*/  BSSY B1, `(.L_x_2957) ;  /* 0x0000010000017945 */ /* 0x000fe20003800000 */
[----:B0-----:R-:W-:-:S13]  /*76c0*/  ISETP.GE.AND P0, PT, R17, R2, PT ;  /* 0x000000021100720c */ /* 0x001fda0003f06270 */
[----:B------:R-:W-:Y:S05]  /*76d0*/  @P0 BRA `(.L_x_2958) ;  /* 0x0000000000340947 */ /* 0x000fea0003800000 */
[----:B--2--5:R-:W-:-:S13]  /*76e0*/  FSETP.GTU.FTZ.AND P1, PT, R29, RZ, PT ;  /* 0x000000ff1d00720b */ /* 0x024fda0003f3c000 */
[----:B------:R-:W-:Y:S05]  /*76f0*/  @P1 BRA `(.L_x_2959) ;  /* 0x0000000000241947 */ /* 0x000fea0003800000 */
[----:B------:R-:W-:Y:S02]  /*7700*/  ULDC UR4, c[0x0][0x220] ;  /* 0x0000880000047ab9 */ /* 0x000fe40000000800 */
[----:B------:R-:W-:Y:S01]  /*7710*/  FMUL.FTZ R29, R29, UR4 ;  /* 0x000000041d1d7c20 */ /* 0x000fe20008410000 */
[----:B-1-34-:R-:W-:Y:S01]  /*7720*/  FMUL.FTZ R4, R24, UR4 ;  /* 0x0000000418047c20 */ /* 0x01afe20008410000 */
[----:B------:R-:W-:Y:S02]  /*7730*/  ULDC UR4, c[0x0][0x218] ;  /* 0x0000860000047ab9 */ /* 0x000fe40000000800 */
[----:B------:R-:W-:Y:S01]  /*7740*/  FMUL.FTZ R29, R29, 1.4426950216293334961 ;  /* 0x3fb8aa3b1d1d7820 */ /* 0x000fe20000410000 */
[----:B------:R-:W-:-:S05]  /*7750*/  FMUL.FTZ R4, R4, UR4 ;  /* 0x0000000404047c20 */ /* 0x000fca0008410000 */
[----:B------:R-:W0:Y:S02]  /*7760*/  MUFU.EX2 R29, R29 ;  /* 0x0000001d001d7308 */ /* 0x000e240000000800 */
[----:B0-----:R-:W-:Y:S01]  /*7770*/  FMUL.FTZ R4, R4, R29 ;  /* 0x0000001d04047220 */ /* 0x001fe20000410000 */
[----:B------:R-:W-:Y:S06]  /*7780*/  BRA `(.L_x_2958) ;  /* 0x0000000000087947 */ /* 0x000fec0003800000 */
.L_x_2959:
[----:B------:R-:W-:Y:S02]  /*7790*/  ULDC UR4, c[0x0][0x21c] ;  /* 0x0000870000047ab9 */ /* 0x000fe40000000800 */
[----:B-1-34-:R-:W-:-:S07]  /*77a0*/  FMUL.FTZ R4, R24, UR4 ;  /* 0x0000000418047c20 */ /* 0x01afce0008410000 */
.L_x_2958:
[----:B------:R-:W-:Y:S05]  /*77b0*/  BSYNC B1 ;  /* 0x0000000000017941 */ /* 0x000fea0003800000 */
.L_x_2957:
[----:B------:R-:W-:Y:S01]  /*77c0*/  VIADD R3, R17, 0x80 ;  /* 0x0000008011037836 */ /* 0x000fe20000000000 */
[----:B------:R-:W-:Y:S04]  /*77d0*/  BSSY B1, `(.L_x_2960) ;  /* 0x0000010000017945 */ /* 0x000fe80003800000 */
[----:B------:R-:W-:-:S13]  /*77e0*/  ISETP.GE.AND P1, PT, R3, R2, PT ;  /* 0x000000020300720c */ /* 0x000fda0003f26270 */
[----:B------:R-:W-:Y:S05]  /*77f0*/  @P1 BRA `(.L_x_2961) ;  /* 0x0000000000341947 */ /* 0x000fea0003800000 */
[----:B--2--5:R-:W-:-:S13]  /*7800*/  FSETP.GTU.FTZ.AND P1, PT, R27, RZ, PT ;  /* 0x000000ff1b00720b */ /* 0x024fda0003f3c000 */
[----:B------:R-:W-:Y:S05]  /*7810*/  @P1 BRA `(.L_x_2962) ;  /* 0x0000000000241947 */ /* 0x000fea0003800000 */
[----:B------:R-:W-:Y:S02]  /*7820*/  ULDC UR4, c[0x0][0x220] ;  /* 0x0000880000047ab9 */ /* 0x000fe40000000800 */
[----:B------:R-:W-:Y:S01]  /*7830*/  FMUL.FTZ R27, R27, UR4 ;  /* 0x000000041b1b7c20 */ /* 0x000fe20008410000 */
[----:B----4-:R-:W-:Y:S01]  /*7840*/  FMUL.FTZ R18, R18, UR4 ;  /* 0x0000000412127c20 */ /* 0x010fe20008410000 */
[----:B------:R-:W-:Y:S02]  /*7850*/  ULDC UR4, c[0x0][0x218] ;  /* 0x0000860000047ab9 */ /* 0x000fe40000000800 */
[----:B------:R-:W-:Y:S01]  /*7860*/  FMUL.FTZ R27, R27, 1.4426950216293334961 ;  /* 0x3fb8aa3b1b1b7820 */ /* 0x000fe20000410000 */
[----:B------:R-:W-:-:S05]  /*7870*/  FMUL.FTZ R18, R18, UR4 ;  /* 0x0000000412127c20 */ /* 0x000fca0008410000 */
[----:B------:R-:W0:Y:S02]  /*7880*/  MUFU.EX2 R27, R27 ;  /* 0x0000001b001b7308 */ /* 0x000e240000000800 */
[----:B0-----:R-:W-:Y:S01]  /*7890*/  FMUL.FTZ R18, R18, R27 ;  /* 0x0000001b12127220 */ /* 0x001fe20000410000 */
[----:B------:R-:W-:Y:S06]  /*78a0*/  BRA `(.L_x_2961) ;  /* 0x0000000000087947 */ /* 0x000fec0003800000 */
.L_x_2962:
[----:B------:R-:W-:Y:S02]  /*78b0*/  ULDC UR4, c[0x0][0x21c] ;  /* 0x0000870000047ab9 */ /* 0x000fe40000000800 */
[----:B----4-:R-:W-:-:S07]  /*78c0*/  FMUL.FTZ R18, R18, UR4 ;  /* 0x0000000412127c20 */ /* 0x010fce0008410000 */
.L_x_2961:
[----:B------:R-:W-:Y:S05]  /*78d0*/  BSYNC B1 ;  /* 0x0000000000017941 */ /* 0x000fea0003800000 */
.L_x_2960:
[----:B------:R-:W-:Y:S01]  /*78e0*/  VIADD R3, R17, 0x100 ;  /* 0x0000010011037836 */ /* 0x000fe20000000000 */
[----:B------:R-:W-:Y:S04]  /*78f0*/  BSSY B1, `(.L_x_2963) ;  /* 0x0000010000017945 */ /* 0x000fe80003800000 */
[----:B------:R-:W-:-:S13]  /*7900*/  ISETP.GE.AND P1, PT, R3, R2, PT ;  /* 0x000000020300720c */ /* 0x000fda0003f26270 */
[----:B------:R-:W-:Y:S05]  /*7910*/  @P1 BRA `(.L_x_2964) ;  /* 0x0000000000341947 */ /* 0x000fea0003800000 */
[----:B-1---5:R-:W-:-:S13]  /*7920*/  FSETP.GTU.FTZ.AND P1, PT, R25, RZ, PT ;  /* 0x000000ff1900720b */ /* 0x022fda0003f3c000 */
        /* <DEDUP_REMOVED lines=10> */
.L_x_2965:
[----:B------:R-:W-:Y:S02]  /*79d0*/  ULDC UR4, c[0x0][0x21c] ;  /* 0x0000870000047ab9 */ /* 0x000fe40000000800 */
[----:B----4-:R-:W-:-:S07]  /*79e0*/  FMUL.FTZ R22, R22, UR4 ;  /* 0x0000000416167c20 */ /* 0x010fce0008410000 */
.L_x_2964:
[----:B------:R-:W-:Y:S05]  /*79f0*/  BSYNC B1 ;  /* 0x0000000000017941 */ /* 0x000fea0003800000 */
.L_x_2963:
[----:B------:R-:W-:-:S05]  /*7a00*/  VIADD R3, R17, 0x180 ;  /* 0x0000018011037836 */ /* 0x000fca0000000000 */
[----:B------:R-:W-:-:S13]  /*7a10*/  ISETP.GE.AND P1, PT, R3, R2, PT ;  /* 0x000000020300720c */ /* 0x000fda0003f26270 */
[----:B------:R-:W-:Y:S05]  /*7a20*/  @P1 BRA `(.L_x_2956) ;  /* 0x0000000000341947 */ /* 0x000fea0003800000 */
[----:B-1---5:R-:W-:-:S13]  /*7a30*/  FSETP.GTU.FTZ.AND P1, PT, R23, RZ, PT ;  /* 0x000000ff1700720b */ /* 0x022fda0003f3c000 */
[----:B------:R-:W-:Y:S05]  /*7a40*/  @P1 BRA `(.L_x_2966) ;  /* 0x0000000000241947 */ /* 0x000fea0003800000 */
[----:B------:R-:W-:Y:S02]  /*7a50*/  ULDC UR4, c[0x0][0x220] ;  /* 0x0000880000047ab9 */ /* 0x000fe40000000800 */
[----:B------:R-:W-:Y:S01]  /*7a60*/  FMUL.FTZ R23, R23, UR4 ;  /* 0x0000000417177c20 */ /* 0x000fe20008410000 */
[----:B---34-:R-:W-:Y:S01]  /*7a70*/  FMUL.FTZ R24, R19, UR4 ;  /* 0x0000000413187c20 */ /* 0x018fe20008410000 */
[----:B------:R-:W-:Y:S02]  /*7a80*/  ULDC UR4, c[0x0][0x218] ;  /* 0x0000860000047ab9 */ /* 0x000fe40000000800 */
[----:B------:R-:W-:Y:S01]  /*7a90*/  FMUL.FTZ R23, R23, 1.4426950216293334961 ;  /* 0x3fb8aa3b17177820 */ /* 0x000fe20000410000 */
[----:B------:R-:W-:-:S05]  /*7aa0*/  FMUL.FTZ R24, R24, UR4 ;  /* 0x0000000418187c20 */ /* 0x000fca0008410000 */
[----:B------:R-:W0:Y:S02]  /*7ab0*/  MUFU.EX2 R23, R23 ;  /* 0x0000001700177308 */ /* 0x000e240000000800 */
[----:B0-----:R-:W-:Y:S01]  /*7ac0*/  FMUL.FTZ R24, R24, R23 ;  /* 0x0000001718187220 */ /* 0x001fe20000410000 */
[----:B------:R-:W-:Y:S06]  /*7ad0*/  BRA `(.L_x_2956) ;  /* 0x0000000000087947 */ /* 0x000fec0003800000 */
.L_x_2966:
[----:B------:R-:W-:Y:S02]  /*7ae0*/  ULDC UR4, c[0x0][0x21c] ;  /* 0x0000870000047ab9 */ /* 0x000fe40000000800 */
[----:B---34-:R-:W-:-:S07]  /*7af0*/  FMUL.FTZ R24, R19, UR4 ;  /* 0x0000000413187c20 */ /* 0x018fce0008410000 */
.L_x_2956:
[----:B------:R-:W-:Y:S05]  /*7b00*/  BSYNC B0 ;  /* 0x0000000000007941 */ /* 0x000fea0003800000 */
.L_x_2954:
[----:B-1---5:R-:W0:Y:S01]  /*7b10*/  LDC.U8 R25, c[0x0][0x258] ;  /* 0x00009600ff197b82 */ /* 0x022e220000000000 */
[----:B------:R-:W-:Y:S04]  /*7b20*/  BSSY B6, `(.L_x_2967) ;  /* 0x00000ec000067945 */ /* 0x000fe80003800000 */
[----:B------:R-:W-:Y:S05]  /*7b30*/  @P0 BRA `(.L_x_2968) ;  /* 0x0000000c00a80947 */ /* 0x000fea0003800000 */
[----:B------:R-:W1:Y:S01]  /*7b40*/  LDC.64 R8, c[0x0][0x230] ;  /* 0x00008c00ff087b82 */ /* 0x000e620000000a00 */
[----:B------:R-:W-:Y:S01]  /*7b50*/  IMAD R0, R16, 0x200, R17 ;  /* 0x0000020010007824 */ /* 0x000fe200078e0211 */
[----:B0---4-:R-:W-:Y:S01]  /*7b60*/  PRMT R5, R25, 0x9910, RZ ;  /* 0x0000991019057816 */ /* 0x011fe200000000ff */
        /* <DEDUP_REMOVED lines=18> */
.L_x_2972:
[----:B------:R-:W0:Y:S02]  /*7c90*/  F2I.S64.TRUNC R4, R4 ;  /* 0x0000000400047311 */ /* 0x000e24000020d900 */
[----:B0-----:R-:W-:-:S05]  /*7ca0*/  IMAD.MOV.U32 R3, RZ, RZ, R4 ;  /* 0x000000ffff037224 */ /* 0x001fca00078e0004 */
[----:B------:R0:W-:Y:S01]  /*7cb0*/  STG.E.U8 desc[UR36][R8.64], R3 ;  /* 0x0000000308007986 */ /* 0x0001e2000c101124 */
[----:B------:R-:W-:Y:S05]  /*7cc0*/  BRA `(.L_x_2974) ;  /* 0x0000000c00407947 */ /* 0x000fea0003800000 */
.L_x_2971:
        /* <DEDUP_REMOVED lines=9> */
.L_x_2976:
[----:B------:R-:W0:Y:S02]  /*7d60*/  F2I.FTZ.TRUNC.NTZ R3, R4 ;  /* 0x0000000400037305 */ /* 0x000e24000021f100 */
[----:B0-----:R0:W-:Y:S01]  /*7d70*/  STG.E desc[UR36][R8.64], R3 ;  /* 0x0000000308007986 */ /* 0x0011e2000c101924 */
[----:B------:R-:W-:Y:S05]  /*7d80*/  BRA `(.L_x_2974) ;  /* 0x0000000c00107947 */ /* 0x000fea0003800000 */
.L_x_2975:
[----:B------:R-:W0:Y:S02]  /*7d90*/  F2I.FTZ.TRUNC.NTZ R3, R4 ;  /* 0x0000000400037305 */ /* 0x000e24000021f100 */
[----:B0-----:R0:W-:Y:S01]  /*7da0*/  STG.E.U16 desc[UR36][R8.64], R3 ;  /* 0x0000000308007986 */ /* 0x0011e2000c101524 */
[----:B------:R-:W-:Y:S05]  /*7db0*/  BRA `(.L_x_2974) ;  /* 0x0000000c00047947 */ /* 0x000fea0003800000 */
.L_x_2970:
        /* <DEDUP_REMOVED lines=8> */
.L_x_2978:
[----:B------:R-:W-:-:S05]  /*7e40*/  F2FP.F16.F32.PACK_AB R4, RZ, R4 ;  /* 0x00000004ff04723e */ /* 0x000fca00000000ff */
[----:B------:R0:W-:Y:S01]  /*7e50*/  STG.E.U16 desc[UR36][R8.64], R4 ;  /* 0x0000000408007986 */ /* 0x0001e2000c101524 */
[----:B------:R-:W-:Y:S05]  /*7e60*/  BRA `(.L_x_2974) ;  /* 0x0000000800d87947 */ /* 0x000fea0003800000 */
.L_x_2977:
        /* <DEDUP_REMOVED lines=9> */
.L_x_2980:
[----:B------:R-:W-:-:S04]  /*7f00*/  F2FP.F16.F32.PACK_AB R3, RZ, R4 ;  /* 0x00000004ff03723e */ /* 0x000fc800000000ff */
[----:B------:R-:W-:-:S05]  /*7f10*/  PRMT R3, R3, 0x5410, RZ ;  /* 0x0000541003037816 */ /* 0x000fca00000000ff */
[----:B------:R0:W-:Y:S01]  /*7f20*/  STG.E desc[UR36][R8.64], R3 ;  /* 0x0000000308007986 */ /* 0x0001e2000c101924 */
[----:B------:R-:W-:Y:S05]  /*7f30*/  BRA `(.L_x_2974) ;  /* 0x0000000800a47947 */ /* 0x000fea0003800000 */
.L_x_2979:
[----:B------:R-:W-:-:S06]  /*7f40*/  FMUL.FTZ R4, R4, 1 ;  /* 0x3f80000004047820 */ /* 0x000fcc0000410000 */
[----:B------:R-:W0:Y:S02]  /*7f50*/  F2F.F64.F32 R4, R4 ;  /* 0x0000000400047310 */ /* 0x000e240000201800 */
[----:B0-----:R0:W-:Y:S01]  /*7f60*/  STG.E.64 desc[UR36][R8.64], R4 ;  /* 0x0000000408007986 */ /* 0x0011e2000c101b24 */
[----:B------:R-:W-:Y:S05]  /*7f70*/  BRA `(.L_x_2974) ;  /* 0x0000000800947947 */ /* 0x000fea0003800000 */
.L_x_2969:
        /* <DEDUP_REMOVED lines=12> */
.L_x_2983:
[----:B------:R-:W-:Y:S01]  /*8040*/  FMUL.FTZ R4, R4, 1 ;  /* 0x3f80000004047820 */ /* 0x000fe20000410000 */
[----:B------:R-:W-:-:S05]  /*8050*/  CS2R R6, SRZ ;  /* 0x0000000000067805 */ /* 0x000fca000001ff00 */
[----:B------:R-:W0:Y:S02]  /*8060*/  F2F.F64.F32 R4, R4 ;  /* 0x0000000400047310 */ /* 0x000e240000201800 */
[----:B0-----:R0:W-:Y:S01]  /*8070*/  STG.E.128 desc[UR36][R8.64], R4 ;  /* 0x0000000408007986 */ /* 0x0011e2000c101d24 */
[----:B------:R-:W-:Y:S05]  /*8080*/  BRA `(.L_x_2974) ;  /* 0x0000000800507947 */ /* 0x000fea0003800000 */
.L_x_2982:
        /* <DEDUP_REMOVED lines=20> */
.L_x_2987:
[----:B------:R-:W-:Y:S05]  /*81d0*/  BSYNC B0 ;  /* 0x0000000000007941 */ /* 0x000fea0003800000 */
.L_x_2986:
[----:B------:R-:W-:-:S05]  /*81e0*/  LOP3.LUT R5, R0, R5, RZ, 0xfc, !PT ;  /* 0x0000000500057212 */ /* 0x000fca00078efcff */
[----:B------:R0:W-:Y:S01]  /*81f0*/  STG.E.U8 desc[UR36][R8.64], R5 ;  /* 0x0000000508007986 */ /* 0x0001e2000c101124 */
[----:B------:R-:W-:Y:S05]  /*8200*/  BRA `(.L_x_2974) ;  /* 0x0000000400f07947 */ /* 0x000fea0003800000 */
.L_x_2985:
        /* <DEDUP_REMOVED lines=12> */
.L_x_2989:
[----:B------:R-:W-:Y:S01]  /*82d0*/  IMAD.MOV.U32 R0, RZ, RZ, 0x7f ;  /* 0x0000007fff007424 */ /* 0x000fe200078e00ff */
[----:B------:R-:W-:-:S04]  /*82e0*/  ISETP.GT.U32.AND P0, PT, R5, 0x7f800000, PT ;  /* 0x7f8000000500780c */ /* 0x000fc80003f04070 */
[----:B------:R-:W-:-:S09]  /*82f0*/  SEL R0, R0, 0x7c, P0 ;  /* 0x0000007c00007807 */ /* 0x000fd20000000000 */
.L_x_2990:
[----:B------:R-:W-:Y:S05]  /*8300*/  BSYNC B0 ;  /* 0x0000000000007941 */ /* 0x000fea0003800000 */
.L_x_2988:
[----:B------:R-:W-:-:S04]  /*8310*/  LOP3.LUT R4, R4, 0x80000000, RZ, 0xc0, !PT ;  /* 0x8000000004047812 */ /* 0x000fc800078ec0ff */
[----:B------:R-:W-:-:S04]  /*8320*/  SHF.R.U32.HI R3, RZ, 0x18, R4 ;  /* 0x00000018ff037819 */ /* 0x000fc80000011604 */
[----:B------:R-:W-:-:S05]  /*8330*/  LOP3.LUT R3, R0, R3, RZ, 0xfc, !PT ;  /* 0x0000000300037212 */ /* 0x000fca00078efcff */
[----:B------:R0:W-:Y:S01]  /*8340*/  STG.E.U8 desc[UR36][R8.64], R3 ;  /* 0x0000000308007986 */ /* 0x0001e2000c101124 */
[----:B------:R-:W-:Y:S05]  /*8350*/  BRA `(.L_x_2974) ;  /* 0x00000004009c7947 */ /* 0x000fea0003800000 */
.L_x_2984:
[----:B------:R-:W-:-:S05]  /*8360*/  F2FP.BF16.F32.PACK_AB R4, RZ, R4 ;  /* 0x00000004ff04723e */ /* 0x000fca00000010ff */
[----:B------:R0:W-:Y:S01]  /*8370*/  STG.E.U16 desc[UR36][R8.64], R4 ;  /* 0x0000000408007986 */ /* 0x0001e2000c101524 */
[----:B------:R-:W-:Y:S05]  /*8380*/  BRA `(.L_x_2974) ;  /* 0x0000000400907947 */ /* 0x000fea0003800000 */
.L_x_2981:
        /* <DEDUP_REMOVED lines=11> */
.L_x_2993:
        /* <DEDUP_REMOVED lines=16> */
.L_x_2996:
[----:B------:R-:W-:-:S04]  /*8540*/  LOP3.LUT R4, R4, 0x80000000, RZ, 0xc0, !PT ;  /* 0x8000000004047812 */ /* 0x000fc800078ec0ff */
[----:B------:R-:W-:-:S04]  /*8550*/  SHF.R.U32.HI R4, RZ, 0x18, R4 ;  /* 0x00000018ff047819 */ /* 0x000fc80000011604 */
[----:B------:R-:W-:-:S04]  /*8560*/  LOP3.LUT R3, R3, R4, RZ, 0xfc, !PT ;  /* 0x0000000403037212 */ /* 0x000fc800078efcff */
[----:B------:R-:W-:-:S07]  /*8570*/  PRMT R0, R3, 0x7610, R0 ;  /* 0x0000761003007816 */ /* 0x000fce0000000000 */
.L_x_2995:
[----:B------:R-:W-:Y:S05]  /*8580*/  BSYNC B0 ;  /* 0x0000000000007941 */ /* 0x000fea0003800000 */
.L_x_2994:
[----:B------:R0:W-:Y:S01]  /*8590*/  STG.E.U8 desc[UR36][R8.64], R0 ;  /* 0x0000000008007986 */ /* 0x0001e2000c101124 */
[----:B------:R-:W-:Y:S05]  /*85a0*/  BRA `(.L_x_2974) ;  /* 0x0000000400087947 */ /* 0x000fea0003800000 */
.L_x_2992:
        /* <DEDUP_REMOVED lines=16> */
.L_x_2999:
[----:B------:R-:W-:-:S04]  /*86b0*/  LOP3.LUT R4, R4, 0x80000000, RZ, 0xc0, !PT ;  /* 0x8000000004047812 */ /* 0x000fc800078ec0ff */
[----:B------:R-:W-:-:S04]  /*86c0*/  SHF.R.U32.HI R4, RZ, 0x18, R4 ;  /* 0x00000018ff047819 */ /* 0x000fc80000011604 */
[----:B------:R-:W-:-:S04]  /*86d0*/  LOP3.LUT R3, R3, R4, RZ, 0xfc, !PT ;  /* 0x0000000403037212 */ /* 0x000fc800078efcff */
[----:B------:R-:W-:-:S07]  /*86e0*/  PRMT R0, R3, 0x7610, R0 ;  /* 0x0000761003007816 */ /* 0x000fce0000000000 */
.L_x_2998:
[----:B------:R-:W-:Y:S05]  /*86f0*/  BSYNC B0 ;  /* 0x0000000000007941 */ /* 0x000fea0003800000 */
.L_x_2997:
[----:B------:R0:W-:Y:S01]  /*8700*/  STG.E.U8 desc[UR36][R8.64], R0 ;  /* 0x0000000008007986 */ /* 0x0001e2000c101124 */
[----:B------:R-:W-:Y:S05]  /*8710*/  BRA `(.L_x_2974) ;  /* 0x0000000000ac7947 */ /* 0x000fea0003800000 */
.L_x_2991:
        /* <DEDUP_REMOVED lines=21> */
.L_x_2973:
        /* <DEDUP_REMOVED lines=15> */
[----:B0-23--:R-:W-:Y:S05]  /*8960*/  CALL.ABS.NOINC R14 ;  /* 0x000000000e007343 */ /* 0x00dfea0003c00000 */
.L_x_3002:
[----:B------:R-:W-:Y:S05]  /*8970*/  BRA `(.L_x_2974) ;  /* 0x0000000000147947 */ /* 0x000fea0003800000 */
.L_x_3001:
[----:B------:R-:W0:Y:S02]  /*8980*/  F2I.U64.TRUNC R4, R4 ;  /* 0x0000000400047311 */ /* 0x000e24000020d800 */
[----:B0-----:R4:W-:Y:S01]  /*8990*/  STG.E.64 desc[UR36][R8.64], R4 ;  /* 0x0000000408007986 */ /* 0x0019e2000c101b24 */
[----:B------:R-:W-:Y:S05]  /*89a0*/  BRA `(.L_x_2974) ;  /* 0x0000000000087947 */ /* 0x000fea0003800000 */
.L_x_3000:
[----:B------:R-:W0:Y:S02]  /*89b0*/  F2I.FTZ.U32.TRUNC.NTZ R3, R4 ;  /* 0x0000000400037305 */ /* 0x000e24000021f000 */
[----:B0-----:R0:W-:Y:S02]  /*89c0*/  STG.E desc[UR36][R8.64], R3 ;  /* 0x0000000308007986 */ /* 0x0011e4000c101924 */
.L_x_2974:
[----:B------:R-:W-:-:S07]  /*89d0*/  VIADD R17, R17, 0x80 ;  /* 0x0000008011117836 */ /* 0x000fce0000000000 */
.L_x_2968:
[----:B------:R-:W-:Y:S05]  /*89e0*/  BSYNC B6 ;  /* 0x0000000000067941 */ /* 0x000fea0003800000 */
.L_x_2967:
[----:B------:R-:W-:Y:S01]  /*89f0*/  ISETP.GE.AND P0, PT, R17, R2, PT ;  /* 0x000000021100720c */ /* 0x000fe20003f06270 */
[----:B------:R-:W-:-:S12]  /*8a00*/  BSSY B6, `(.L_x_3003) ;  /* 0x00001d8000067945 */ /* 0x000fd80003800000 */
[----:B------:R-:W-:Y:S05]  /*8a10*/  @P0 BRA `(.L_x_3004) ;  /* 0x0000001c00580947 */ /* 0x000fea0003800000 */
[----:B01--4-:R-:W0:Y:S01]  /*8a20*/  LDC.64 R8, c[0x0][0x230] ;  /* 0x00008c00ff087b82 */ /* 0x013e220000000a00 */
        /* <DEDUP_REMOVED lines=20> */
.L_x_3008:
[----:B------:R-:W0:Y:S02]  /*8b70*/  F2I.S64.TRUNC R18, R18 ;  /* 0x0000001200127311 */ /* 0x000e24000020d900 */
[----:B0-----:R-:W-:-:S05]  /*8b80*/  IMAD.MOV.U32 R3, RZ, RZ, R18 ;  /* 0x000000ffff037224 */ /* 0x001fca00078e0012 */
[----:B------:R0:W-:Y:S01]  /*8b90*/  STG.E.U8 desc[UR36][R8.64], R3 ;  /* 0x0000000308007986 */ /* 0x0001e2000c101124 */
[----:B------:R-:W-:Y:S05]  /*8ba0*/  BRA `(.L_x_3010) ;  /* 0x0000000c00407947 */ /* 0x000fea0003800000 */
.L_x_3007:
        /* <DEDUP_REMOVED lines=9> */
.L_x_3012:
[----:B------:R-:W0:Y:S02]  /*8c40*/  F2I.FTZ.TRUNC.NTZ R3, R18 ;  /* 0x0000001200037305 */ /* 0x000e24000021f100 */
[----:B0-----:R0:W-:Y:S01]  /*8c50*/  STG.E desc[UR36][R8.64], R3 ;  /* 0x0000000308007986 */ /* 0x0011e2000c101924 */
[----:B------:R-:W-:Y:S05]  /*8c60*/  BRA `(.L_x_3010) ;  /* 0x0000000c00107947 */ /* 0x000fea0003800000 */
.L_x_3011:
[----:B------:R-:W0:Y:S02]  /*8c70*/  F2I.FTZ.TRUNC.NTZ R3, R18 ;  /* 0x0000001200037305 */ /* 0x000e24000021f100 */
[----:B0-----:R0:W-:Y:S01]  /*8c80*/  STG.E.U16 desc[UR36][R8.64], R3 ;  /* 0x0000000308007986 */ /* 0x0011e2000c101524 */
[----:B------:R-:W-:Y:S05]  /*8c90*/  BRA `(.L_x_3010) ;  /* 0x0000000c00047947 */ /* 0x000fea0003800000 */
.L_x_3006:
        /* <DEDUP_REMOVED lines=8> */
.L_x_3014:
[----:B------:R-:W-:-:S05]  /*8d20*/  F2FP.F16.F32.PACK_AB R18, RZ, R18 ;  /* 0x00000012ff12723e */ /* 0x000fca00000000ff */
[----:B------:R0:W-:Y:S01]  /*8d30*/  STG.E.U16 desc[UR36][R8.64], R18 ;  /* 0x0000001208007986 */ /* 0x0001e2000c101524 */
[----:B------:R-:W-:Y:S05]  /*8d40*/  BRA `(.L_x_3010) ;  /* 0x0000000800d87947 */ /* 0x000fea0003800000 */
.L_x_3013:
        /* <DEDUP_REMOVED lines=9> */
.L_x_3016:
[----:B------:R-:W-:-:S04]  /*8de0*/  F2FP.F16.F32.PACK_AB R3, RZ, R18 ;  /* 0x00000012ff03723e */ /* 0x000fc800000000ff */
[----:B------:R-:W-:-:S05]  /*8df0*/  PRMT R3, R3, 0x5410, RZ ;  /* 0x0000541003037816 */ /* 0x000fca00000000ff */
[----:B------:R4:W-:Y:S01]  /*8e00*/  STG.E desc[UR36][R8.64], R3 ;  /* 0x0000000308007986 */ /* 0x0009e2000c101924 */
[----:B------:R-:W-:Y:S05]  /*8e10*/  BRA `(.L_x_3010) ;  /* 0x0000000800a47947 */ /* 0x000fea0003800000 */
.L_x_3015:
[----:B------:R-:W-:-:S06]  /*8e20*/  FMUL.FTZ R4, R18, 1 ;  /* 0x3f80000012047820 */ /* 0x000fcc0000410000 */
[----:B------:R-:W0:Y:S02]  /*8e30*/  F2F.F64.F32 R4, R4 ;  /* 0x0000000400047310 */ /* 0x000e240000201800 */
[----:B0-----:R0:W-:Y:S01]  /*8e40*/  STG.E.64 desc[UR36][R8.64], R4 ;  /* 0x0000000408007986 */ /* 0x0011e2000c101b24 */
[----:B------:R-:W-:Y:S05]  /*8e50*/  BRA `(.L_x_3010) ;  /* 0x0000000800947947 */ /* 0x000fea0003800000 */
.L_x_3005:
        /* <DEDUP_REMOVED lines=12> */
.L_x_3019:
[----:B------:R-:W-:Y:S01]  /*8f20*/  FMUL.FTZ R4, R18, 1 ;  /* 0x3f80000012047820 */ /* 0x000fe20000410000 */
[----:B------:R-:W-:-:S05]  /*8f30*/  CS2R R6, SRZ ;  /* 0x0000000000067805 */ /* 0x000fca000001ff00 */
[----:B------:R-:W0:Y:S02]  /*8f40*/  F2F.F64.F32 R4, R4 ;  /* 0x0000000400047310 */ /* 0x000e240000201800 */
[----:B0-----:R0:W-:Y:S01]  /*8f50*/  STG.E.128 desc[UR36][R8.64], R4 ;  /* 0x0000000408007986 */ /* 0x0011e2000c101d24 */
[----:B------:R-:W-:Y:S05]  /*8f60*/  BRA `(.L_x_3010) ;  /* 0x0000000800507947 */ /* 0x000fea0003800000 */
.L_x_3018:
        /* <DEDUP_REMOVED lines=20> */
.L_x_3023:
[----:B------:R-:W-:Y:S05]  /*90b0*/  BSYNC B0 ;  /* 0x0000000000007941 */ /* 0x000fea0003800000 */
.L_x_3022:
[----:B------:R-:W-:-:S05]  /*90c0*/  LOP3.LUT R5, R0, R5, RZ, 0xfc, !PT ;  /* 0x0000000500057212 */ /* 0x000fca00078efcff */
[----:B------:R0:W-:Y:S01]  /*90d0*/  STG.E.U8 desc[UR36][R8.64], R5 ;  /* 0x0000000508007986 */ /* 0x0001e2000c101124 */
[----:B------:R-:W-:Y:S05]  /*90e0*/  BRA `(.L_x_3010) ;  /* 0x0000000400f07947 */ /* 0x000fea0003800000 */
.L_x_3021:
        /* <DEDUP_REMOVED lines=12> */
.L_x_3025:
[----:B------:R-:W-:Y:S01]  /*91b0*/  IMAD.MOV.U32 R0, RZ, RZ, 0x7f ;  /* 0x0000007fff007424 */ /* 0x000fe200078e00ff */
[----:B------:R-:W-:-:S04]  /*91c0*/  ISETP.GT.U32.AND P0, PT, R4, 0x7f800000, PT ;  /* 0x7f8000000400780c */ /* 0x000fc80003f04070 */
[----:B------:R-:W-:-:S09]  /*91d0*/  SEL R0, R0, 0x7c, P0 ;  /* 0x0000007c00007807 */ /* 0x000fd20000000000 */
.L_x_3026:
[----:B------:R-:W-:Y:S05]  /*91e0*/  BSYNC B0 ;  /* 0x0000000000007941 */ /* 0x000fea0003800000 */
.L_x_3024:
[----:B------:R-:W-:-:S04]  /*91f0*/  LOP3.LUT R18, R18, 0x80000000, RZ, 0xc0, !PT ;  /* 0x8000000012127812 */ /* 0x000fc800078ec0ff */
[----:B------:R-:W-:-:S04]  /*9200*/  SHF.R.U32.HI R3, RZ, 0x18, R18 ;  /* 0x00000018ff037819 */ /* 0x000fc80000011612 */
[----:B------:R-:W-:-:S05]  /*9210*/  LOP3.LUT R3, R0, R3, RZ, 0xfc, !PT ;  /* 0x0000000300037212 */ /* 0x000fca00078efcff */
[----:B------:R0:W-:Y:S01]  /*9220*/  STG.E.U8 desc[UR36][R8.64], R3 ;  /* 0x0000000308007986 */ /* 0x0001e2000c101124 */
[----:B------:R-:W-:Y:S05]  /*9230*/  BRA `(.L_x_3010) ;  /* 0x00000004009c7947 */ /* 0x000fea0003800000 */
.L_x_3020:
[----:B------:R-:W-:-:S05]  /*9240*/  F2FP.BF16.F32.PACK_AB R18, RZ, R18 ;  /* 0x00000012ff12723e */ /* 0x000fca00000010ff */
[----:B------:R0:W-:Y:S01]  /*9250*/  STG.E.U16 desc[UR36][R8.64], R18 ;  /* 0x0000001208007986 */ /* 0x0001e2000c101524 */
[----:B------:R-:W-:Y:S05]  /*9260*/  BRA `(.L_x_3010) ;  /* 0x0000000400907947 */ /* 0x000fea0003800000 */
.L_x_3017:
        /* <DEDUP_REMOVED lines=11> */
.L_x_3029:
        /* <DEDUP_REMOVED lines=16> */
.L_x_3032:
[----:B------:R-:W-:-:S04]  /*9420*/  LOP3.LUT R18, R18, 0x80000000, RZ, 0xc0, !PT ;  /* 0x8000000012127812 */ /* 0x000fc800078ec0ff */
[----:B------:R-:W-:-:S04]  /*9430*/  SHF.R.U32.HI R3, RZ, 0x18, R18 ;  /* 0x00000018ff037819 */ /* 0x000fc80000011612 */
[----:B------:R-:W-:-:S04]  /*9440*/  LOP3.LUT R0, R0, R3, RZ, 0xfc, !PT ;  /* 0x0000000300007212 */ /* 0x000fc800078efcff */
[----:B------:R-:W-:-:S07]  /*9450*/  PRMT R4, R0, 0x7610, R4 ;  /* 0x0000761000047816 */ /* 0x000fce0000000004 */
.L_x_3031:
[----:B------:R-:W-:Y:S05]  /*9460*/  BSYNC B0 ;  /* 0x0000000000007941 */ /* 0x000fea0003800000 */
.L_x_3030:
[----:B------:R0:W-:Y:S01]  /*9470*/  STG.E.U8 desc[UR36][R8.64], R4 ;  /* 0x0000000408007986 */ /* 0x0001e2000c101124 */
[----:B------:R-:W-:Y:S05]  /*9480*/  BRA `(.L_x_3010) ;  /* 0x0000000400087947 */ /* 0x000fea0003800000 */
.L_x_3028:
        /* <DEDUP_REMOVED lines=16> */
.L_x_3035:
[----:B------:R-:W-:-:S04]  /*9590*/  LOP3.LUT R18, R18, 0x80000000, RZ, 0xc0, !PT ;  /* 0x8000000012127812 */ /* 0x000fc800078ec0ff */
[----:B------:R-:W-:-:S04]  /*95a0*/  SHF.R.U32.HI R3, RZ, 0x18, R18 ;  /* 0x00000018ff037819 */ /* 0x000fc80000011612 */
[----:B------:R-:W-:-:S04]  /*95b0*/  LOP3.LUT R0, R0, R3, RZ, 0xfc, !PT ;  /* 0x0000000300007212 */ /* 0x000fc800078efcff */
[----:B------:R-:W-:-:S07]  /*95c0*/  PRMT R4, R0, 0x7610, R4 ;  /* 0x0000761000047816 */ /* 0x000fce0000000004 */
.L_x_3034:
[----:B------:R-:W-:Y:S05]  /*95d0*/  BSYNC B0 ;  /* 0x0000000000007941 */ /* 0x000fea0003800000 */
.L_x_3033:
[----:B------:R0:W-:Y:S01]  /*95e0*/  STG.E.U8 desc[UR36][R8.64], R4 ;  /* 0x0000000408007986 */ /* 0x0001e2000c101124 */
[----:B------:R-:W-:Y:S05]  /*95f0*/  BRA `(.L_x_3010) ;  /* 0x0000000000ac7947 */ /* 0x000fea0003800000 */
.L_x_3027:
        /* <DEDUP_REMOVED lines=21> */
.L_x_3009:
        /* <DEDUP_REMOVED lines=16> */
.L_x_3038:
[----:B------:R-:W-:Y:S05]  /*9850*/  BRA `(.L_x_3010) ;  /* 0x0000000000147947 */ /* 0x000fea0003800000 */
.L_x_3037:
[----:B------:R-:W0:Y:S02]  /*9860*/  F2I.U64.TRUNC R18, R18 ;  /* 0x0000001200127311 */ /* 0x000e24000020d800 */
[----:B0-----:R0:W-:Y:S01]  /*9870*/  STG.E.64 desc[UR36][R8.64], R18 ;  /* 0x0000001208007986 */ /* 0x0011e2000c101b24 */
[----:B------:R-:W-:Y:S05]  /*9880*/  BRA `(.L_x_3010) ;  /* 0x0000000000087947 */ /* 0x000fea0003800000 */
.L_x_3036:
[----:B------:R-:W0:Y:S02]  /*9890*/  F2I.FTZ.U32.TRUNC.NTZ R3, R18 ;  /* 0x0000001200037305 */ /* 0x000e24000021f000 */
[----:B0-----:R0:W-:Y:S02]  /*98a0*/  STG.E desc[UR36][R8.64], R3 ;  /* 0x0000000308007986 */ /* 0x0011e4000c101924 */
.L_x_3010:
[----:B------:R-:W-:-:S05]  /*98b0*/  VIADD R17, R17, 0x80 ;  /* 0x0000008011117836 */ /* 0x000fca0000000000 */
[----:B------:R-:W-:-:S13]  /*98c0*/  ISETP.GE.AND P0, PT, R17, R2, PT ;  /* 0x000000021100720c */ /* 0x000fda0003f06270 */
        /* <DEDUP_REMOVED lines=22> */
.L_x_3042:
[----:B------:R-:W0:Y:S02]  /*9a30*/  F2I.S64.TRUNC R22, R22 ;  /* 0x0000001600167311 */ /* 0x000e24000020d900 */
[----:B0-----:R-:W-:-:S05]  /*9a40*/  IMAD.MOV.U32 R3, RZ, RZ, R22 ;  /* 0x000000ffff037224 */ /* 0x001fca00078e0016 */
[----:B------:R0:W-:Y:S01]  /*9a50*/  STG.E.U8 desc[UR36][R8.64], R3 ;  /* 0x0000000308007986 */ /* 0x0001e2000c101124 */
[----:B------:R-:W-:Y:S05]  /*9a60*/  BRA `(.L_x_3044) ;  /* 0x0000000c00407947 */ /* 0x000fea0003800000 */
.L_x_3041:
        /* <DEDUP_REMOVED lines=9> */
.L_x_3046:
[----:B------:R-:W0:Y:S02]  /*9b00*/  F2I.FTZ.TRUNC.NTZ R3, R22 ;  /* 0x0000001600037305 */ /* 0x000e24000021f100 */
[----:B0-----:R0:W-:Y:S01]  /*9b10*/  STG.E desc[UR36][R8.64], R3 ;  /* 0x0000000308007986 */ /* 0x0011e2000c101924 */
[----:B------:R-:W-:Y:S05]  /*9b20*/  BRA `(.L_x_3044) ;  /* 0x0000000c00107947 */ /* 0x000fea0003800000 */
.L_x_3045:
[----:B------:R-:W0:Y:S02]  /*9b30*/  F2I.FTZ.TRUNC.NTZ R3, R22 ;  /* 0x0000001600037305 */ /* 0x000e24000021f100 */
[----:B0-----:R0:W-:Y:S01]  /*9b40*/  STG.E.U16 desc[UR36][R8.64], R3 ;  /* 0x0000000308007986 */ /* 0x0011e2000c101524 */
[----:B------:R-:W-:Y:S05]  /*9b50*/  BRA `(.L_x_3044) ;  /* 0x0000000c00047947 */ /* 0x000fea0003800000 */
.L_x_3040:
        /* <DEDUP_REMOVED lines=8> */
.L_x_3048:
[----:B------:R-:W-:-:S05]  /*9be0*/  F2FP.F16.F32.PACK_AB R22, RZ, R22 ;  /* 0x00000016ff16723e */ /* 0x000fca00000000ff */
[----:B------:R0:W-:Y:S01]  /*9bf0*/  STG.E.U16 desc[UR36][R8.64], R22 ;  /* 0x0000001608007986 */ /* 0x0001e2000c101524 */
[----:B------:R-:W-:Y:S05]  /*9c00*/  BRA `(.L_x_3044) ;  /* 0x0000000800d87947 */ /* 0x000fea0003800000 */
.L_x_3047:
        /* <DEDUP_REMOVED lines=9> */
.L_x_3050:
[----:B------:R-:W-:-:S04]  /*9ca0*/  F2FP.F16.F32.PACK_AB R3, RZ, R22 ;  /* 0x00000016ff03723e */ /* 0x000fc800000000ff */
[----:B------:R-:W-:-:S05]  /*9cb0*/  PRMT R3, R3, 0x5410, RZ ;  /* 0x0000541003037816 */ /* 0x000fca00000000ff */
[----:B------:R0:W-:Y:S01]  /*9cc0*/  STG.E desc[UR36][R8.64], R3 ;  /* 0x0000000308007986 */ /* 0x0001e2000c101924 */
[----:B------:R-:W-:Y:S05]  /*9cd0*/  BRA `(.L_x_3044) ;  /* 0x0000000800a47947 */ /* 0x000fea0003800000 */
.L_x_3049:
[----:B------:R-:W-:-:S06]  /*9ce0*/  FMUL.FTZ R4, R22, 1 ;  /* 0x3f80000016047820 */ /* 0x000fcc0000410000 */
[----:B------:R-:W0:Y:S02]  /*9cf0*/  F2F.F64.F32 R4, R4 ;  /* 0x0000000400047310 */ /* 0x000e240000201800 */
[----:B0-----:R0:W-:Y:S01]  /*9d00*/  STG.E.64 desc[UR36][R8.64], R4 ;  /* 0x0000000408007986 */ /* 0x0011e2000c101b24 */
[----:B------:R-:W-:Y:S05]  /*9d10*/  BRA `(.L_x_3044) ;  /* 0x0000000800947947 */ /* 0x000fea0003800000 */
.L_x_3039:
        /* <DEDUP_REMOVED lines=12> */
.L_x_3053:
[----:B------:R-:W-:Y:S01]  /*9de0*/  FMUL.FTZ R4, R22, 1 ;  /* 0x3f80000016047820 */ /* 0x000fe20000410000 */
[----:B------:R-:W-:-:S05]  /*9df0*/  CS2R R6, SRZ ;  /* 0x0000000000067805 */ /* 0x000fca000001ff00 */
[----:B------:R-:W0:Y:S02]  /*9e00*/  F2F.F64.F32 R4, R4 ;  /* 0x0000000400047310 */ /* 0x000e240000201800 */
[----:B0-----:R0:W-:Y:S01]  /*9e10*/  STG.E.128 desc[UR36][R8.64], R4 ;  /* 0x0000000408007986 */ /* 0x0011e2000c101d24 */
[----:B------:R-:W-:Y:S05]  /*9e20*/  BRA `(.L_x_3044) ;  /* 0x0000000800507947 */ /* 0x000fea0003800000 */
.L_x_3052:
        /* <DEDUP_REMOVED lines=20> */
.L_x_3057:
[----:B------:R-:W-:Y:S05]  /*9f70*/  BSYNC B0 ;  /* 0x0000000000007941 */ /* 0x000fea0003800000 */
.L_x_3056:
[----:B------:R-:W-:-:S05]  /*9f80*/  LOP3.LUT R5, R0, R5, RZ, 0xfc, !PT ;  /* 0x0000000500057212 */ /* 0x000fca00078efcff */
[----:B------:R0:W-:Y:S01]  /*9f90*/  STG.E.U8 desc[UR36][R8.64], R5 ;  /* 0x0000000508007986 */ /* 0x0001e2000c101124 */
[----:B------:R-:W-:Y:S05]  /*9fa0*/  BRA `(.L_x_3044) ;  /* 0x0000000400f07947 */ /* 0x000fea0003800000 */
.L_x_3055:
        /* <DEDUP_REMOVED lines=12> */
.L_x_3059:
[----:B------:R-:W-:Y:S01]  /*a070*/  IMAD.MOV.U32 R0, RZ, RZ, 0x7f ;  /* 0x0000007fff007424 */ /* 0x000fe200078e00ff */
[----:B------:R-:W-:-:S04]  /*a080*/  ISETP.GT.U32.AND P0, PT, R4, 0x7f800000, PT ;  /* 0x7f8000000400780c */ /* 0x000fc80003f04070 */
[----:B------:R-:W-:-:S09]  /*a090*/  SEL R0, R0, 0x7c, P0 ;  /* 0x0000007c00007807 */ /* 0x000fd20000000000 */
.L_x_3060:
[----:B------:R-:W-:Y:S05]  /*a0a0*/  BSYNC B0 ;  /* 0x0000000000007941 */ /* 0x000fea0003800000 */
.L_x_3058:
[----:B------:R-:W-:-:S04]  /*a0b0*/  LOP3.LUT R22, R22, 0x80000000, RZ, 0xc0, !PT ;  /* 0x8000000016167812 */ /* 0x000fc800078ec0ff */
[----:B------:R-:W-:-:S04]  /*a0c0*/  SHF.R.U32.HI R3, RZ, 0x18, R22 ;  /* 0x00000018ff037819 */ /* 0x000fc80000011616 */
[----:B------:R-:W-:-:S05]  /*a0d0*/  LOP3.LUT R3, R0, R3, RZ, 0xfc, !PT ;  /* 0x0000000300037212 */ /* 0x000fca00078efcff */
[----:B------:R0:W-:Y:S01]  /*a0e0*/  STG.E.U8 desc[UR36][R8.64], R3 ;  /* 0x0000000308007986 */ /* 0x0001e2000c101124 */
[----:B------:R-:W-:Y:S05]  /*a0f0*/  BRA `(.L_x_3044) ;  /* 0x00000004009c7947 */ /* 0x000fea0003800000 */
.L_x_3054:
[----:B------:R-:W-:-:S05]  /*a100*/  F2FP.BF16.F32.PACK_AB R22, RZ, R22 ;  /* 0x00000016ff16723e */ /* 0x000fca00000010ff */
[----:B------:R0:W-:Y:S01]  /*a110*/  STG.E.U16 desc[UR36][R8.64], R22 ;  /* 0x0000001608007986 */ /* 0x0001e2000c101524 */
[----:B------:R-:W-:Y:S05]  /*a120*/  BRA `(.L_x_3044) ;  /* 0x0000000400907947 */ /* 0x000fea0003800000 */
.L_x_3051:
        /* <DEDUP_REMOVED lines=11> */
.L_x_3063:
        /* <DEDUP_REMOVED lines=16> */
.L_x_3066:
[----:B------:R-:W-:-:S04]  /*a2e0*/  LOP3.LUT R22, R22, 0x80000000, RZ, 0xc0, !PT ;  /* 0x8000000016167812 */ /* 0x000fc800078ec0ff */
[----:B------:R-:W-:-:S04]  /*a2f0*/  SHF.R.U32.HI R3, RZ, 0x18, R22 ;  /* 0x00000018ff037819 */ /* 0x000fc80000011616 */
[----:B------:R-:W-:-:S04]  /*a300*/  LOP3.LUT R0, R0, R3, RZ, 0xfc, !PT ;  /* 0x0000000300007212 */ /* 0x000fc800078efcff */
[----:B------:R-:W-:-:S07]  /*a310*/  PRMT R4, R0, 0x7610, R4 ;  /* 0x0000761000047816 */ /* 0x000fce0000000004 */
.L_x_3065:
[----:B------:R-:W-:Y:S05]  /*a320*/  BSYNC B0 ;  /* 0x0000000000007941 */ /* 0x000fea0003800000 */
.L_x_3064:
[----:B------:R0:W-:Y:S01]  /*a330*/  STG.E.U8 desc[UR36][R8.64], R4 ;  /* 0x0000000408007986 */ /* 0x0001e2000c101124 */
[----:B------:R-:W-:Y:S05]  /*a340*/  BRA `(.L_x_3044) ;  /* 0x0000000400087947 */ /* 0x000fea0003800000 */
.L_x_3062:
        /* <DEDUP_REMOVED lines=16> */
.L_x_3069:
[----:B------:R-:W-:-:S04]  /*a450*/  LOP3.LUT R22, R22, 0x80000000, RZ, 0xc0, !PT ;  /* 0x8000000016167812 */ /* 0x000fc800078ec0ff */
[----:B------:R-:W-:-:S04]  /*a460*/  SHF.R.U32.HI R3, RZ, 0x18, R22 ;  /* 0x00000018ff037819 */ /* 0x000fc80000011616 */
[----:B------:R-:W-:-:S04]  /*a470*/  LOP3.LUT R0, R0, R3, RZ, 0xfc, !PT ;  /* 0x0000000300007212 */ /* 0x000fc800078efcff */
[----:B------:R-:W-:-:S07]  /*a480*/  PRMT R4, R0, 0x7610, R4 ;  /* 0x0000761000047816 */ /* 0x000fce0000000004 */
.L_x_3068:
[----:B------:R-:W-:Y:S05]  /*a490*/  BSYNC B0 ;  /* 0x0000000000007941 */ /* 0x000fea0003800000 */
.L_x_3067:
[----:B------:R0:W-:Y:S01]  /*a4a0*/  STG.E.U8 desc[UR36][R8.64], R4 ;  /* 0x0000000408007986 */ /* 0x0001e2000c101124 */
[----:B------:R-:W-:Y:S05]  /*a4b0*/  BRA `(.L_x_3044) ;  /* 0x0000000000ac7947 */ /* 0x000fea0003800000 */
.L_x_3061:
        /* <DEDUP_REMOVED lines=21> */
.L_x_3043:
        /* <DEDUP_REMOVED lines=16> */
.L_x_3072:
[----:B------:R-:W-:Y:S05]  /*a710*/  BRA `(.L_x_3044) ;  /* 0x0000000000147947 */ /* 0x000fea0003800000 */
.L_x_3071:
[----:B------:R-:W0:Y:S02]  /*a720*/  F2I.U64.TRUNC R22, R22 ;  /* 0x0000001600167311 */ /* 0x000e24000020d800 */
[----:B0-----:R4:W-:Y:S01]  /*a730*/  STG.E.64 desc[UR36][R8.64], R22 ;  /* 0x0000001608007986 */ /* 0x0019e2000c101b24 */
[----:B------:R-:W-:Y:S05]  /*a740*/  BRA `(.L_x_3044) ;  /* 0x0000000000087947 */ /* 0x000fea0003800000 */
.L_x_3070:
[----:B------:R-:W0:Y:S02]  /*a750*/  F2I.FTZ.U32.TRUNC.NTZ R3, R22 ;  /* 0x0000001600037305 */ /* 0x000e24000021f000 */
[----:B0-----:R0:W-:Y:S02]  /*a760*/  STG.E desc[UR36][R8.64], R3 ;  /* 0x0000000308007986 */ /* 0x0011e4000c101924 */
.L_x_3044:
[----:B------:R-:W-:-:S07]  /*a770*/  VIADD R17, R17, 0x80 ;  /* 0x0000008011117836 */ /* 0x000fce0000000000 */
.L_x_3004:
[----:B------:R-:W-:Y:S05]  /*a780*/  BSYNC B6 ;  /* 0x0000000000067941 */ /* 0x000fea0003800000 */
.L_x_3003:
[----:B------:R-:W-:-:S13]  /*a790*/  ISETP.GE.AND P0, PT, R17, R2, PT ;  /* 0x000000021100720c */ /* 0x000fda0003f06270 */
[----:B------:R-:W-:Y:S05]  /*a7a0*/  @P0 EXIT ;  /* 0x000000000000094d */ /* 0x000fea0003800000 */
[----:B01--4-:R-:W0:Y:S01]  /*a7b0*/  LDC.64 R2, c[0x0][0x230] ;  /* 0x00008c00ff027b82 */ /* 0x013e220000000a00 */
        /* <DEDUP_REMOVED lines=16> */
[----:B---3--:R-:W0:Y:S02]  /*a8c0*/  F2I.FTZ.TRUNC.NTZ R5, R24 ;  /* 0x0000001800057305 */ /* 0x008e24000021f100 */
[----:B0-----:R-:W-:Y:S01]  /*a8d0*/  STG.E.U8 desc[UR36][R2.64], R5 ;  /* 0x0000000502007986 */ /* 0x001fe2000c101124 */
[----:B------:R-:W-:Y:S05]  /*a8e0*/  EXIT ;  /* 0x000000000000794d */ /* 0x000fea0003800000 */
.L_x_3076:
[----:B---3--:R-:W0:Y:S02]  /*a8f0*/  F2I.S64.TRUNC R24, R24 ;  /* 0x0000001800187311 */ /* 0x008e24000020d900 */
[----:B0-----:R-:W-:-:S05]  /*a900*/  IMAD.MOV.U32 R5, RZ, RZ, R24 ;  /* 0x000000ffff057224 */ /* 0x001fca00078e0018 */
[----:B------:R-:W-:Y:S01]  /*a910*/  STG.E.U8 desc[UR36][R2.64], R5 ;  /* 0x0000000502007986 */ /* 0x000fe2000c101124 */
[----:B------:R-:W-:Y:S05]  /*a920*/  EXIT ;  /* 0x000000000000794d */ /* 0x000fea0003800000 */
.L_x_3075:
[----:B------:R-:W-:-:S13]  /*a930*/  ISETP.NE.AND P0, PT, R0, 0x2, PT ;  /* 0x000000020000780c */ /* 0x000fda0003f05270 */
[----:B------:R-:W-:Y:S05]  /*a940*/  @!P0 BRA `(.L_x_3078) ;  /* 0x0000000000288947 */ /* 0x000fea0003800000 */
[----:B------:R-:W-:-:S13]  /*a950*/  ISETP.NE.AND P0, PT, R0, 0x3, PT ;  /* 0x000000030000780c */ /* 0x000fda0003f05270 */
[----:B------:R-:W-:Y:S05]  /*a960*/  @!P0 BRA `(.L_x_3079) ;  /* 0x0000000000148947 */ /* 0x000fea0003800000 */
[----:B------:R-:W-:-:S13]  /*a970*/  ISETP.NE.AND P0, PT, R0, 0x4, PT ;  /* 0x000000040000780c */ /* 0x000fda0003f05270 */
[----:B------:R-:W-:Y:S05]  /*a980*/  @P0 BRA `(.L_x_3077) ;  /* 0x0000000800d00947 */ /* 0x000fea0003800000 */
[----:B---3--:R-:W0:Y:S02]  /*a990*/  F2I.S64.TRUNC R24, R24 ;  /* 0x0000001800187311 */ /* 0x008e24000020d900 */
[----:B0-----:R-:W-:Y:S01]  /*a9a0*/  STG.E.64 desc[UR36][R2.64], R24 ;  /* 0x0000001802007986 */ /* 0x001fe2000c101b24 */
[----:B------:R-:W-:Y:S05]  /*a9b0*/  EXIT ;  /* 0x000000000000794d */ /* 0x000fea0003800000 */
.L_x_3079:
[----:B---3--:R-:W0:Y:S02]  /*a9c0*/  F2I.FTZ.TRUNC.NTZ R5, R24 ;  /* 0x0000001800057305 */ /* 0x008e24000021f100 */
[----:B0-----:R-:W-:Y:S01]  /*a9d0*/  STG.E desc[UR36][R2.64], R5 ;  /* 0x0000000502007986 */ /* 0x001fe2000c101924 */
[----:B------:R-:W-:Y:S05]  /*a9e0*/  EXIT ;  /* 0x000000000000794d */ /* 0x000fea0003800000 */
.L_x_3078:
[----:B---3--:R-:W0:Y:S02]  /*a9f0*/  F2I.FTZ.TRUNC.NTZ R5, R24 ;  /* 0x0000001800057305 */ /* 0x008e24000021f100 */
[----:B0-----:R-:W-:Y:S01]  /*aa00*/  STG.E.U16 desc[UR36][R2.64], R5 ;  /* 0x0000000502007986 */ /* 0x001fe2000c101524 */
[----:B------:R-:W-:Y:S05]  /*aa10*/  EXIT ;  /* 0x000000000000794d */ /* 0x000fea0003800000 */
.L_x_3074:
[----:B------:R-:W-:-:S13]  /*aa20*/  ISETP.GT.AND P0, PT, R0, 0x6, PT ;  /* 0x000000060000780c */ /* 0x000fda0003f04270 */
[----:B------:R-:W-:Y:S05]  /*aa30*/  @P0 BRA `(.L_x_3080) ;  /* 0x0000000000240947 */ /* 0x000fea0003800000 */
[----:B------:R-:W-:-:S13]  /*aa40*/  ISETP.NE.AND P0, PT, R0, 0x5, PT ;  /* 0x000000050000780c */ /* 0x000fda0003f05270 */
[----:B------:R-:W-:Y:S05]  /*aa50*/  @!P0 BRA `(.L_x_3081) ;  /* 0x0000000000108947 */ /* 0x000fea0003800000 */
[----:B------:R-:W-:-:S13]  /*aa60*/  ISETP.NE.AND P0, PT, R0, 0x6, PT ;  /* 0x000000060000780c */ /* 0x000fda0003f05270 */
[----:B------:R-:W-:Y:S05]  /*aa70*/  @P0 BRA `(.L_x_3077) ;  /* 0x0000000800940947 */ /* 0x000fea0003800000 */
[----:B---3--:R-:W-:Y:S01]  /*aa80*/  STG.E desc[UR36][R2.64], R24 ;  /* 0x0000001802007986 */ /* 0x008fe2000c101924 */
[----:B------:R-:W-:Y:S05]  /*aa90*/  EXIT ;  /* 0x000000000000794d */ /* 0x000fea0003800000 */
.L_x_3081:
[----:B---3--:R-:W-:-:S05]  /*aaa0*/  F2FP.F16.F32.PACK_AB R24, RZ, R24 ;  /* 0x00000018ff18723e */ /* 0x008fca00000000ff */
[----:B------:R-:W-:Y:S01]  /*aab0*/  STG.E.U16 desc[UR36][R2.64], R24 ;  /* 0x0000001802007986 */ /* 0x000fe2000c101524 */
[----:B------:R-:W-:Y:S05]  /*aac0*/  EXIT ;  /* 0x000000000000794d */ /* 0x000fea0003800000 */
.L_x_3080:
[----:B------:R-:W-:-:S13]  /*aad0*/  ISETP.NE.AND P0, PT, R0, 0x7, PT ;  /* 0x000000070000780c */ /* 0x000fda0003f05270 */
[----:B------:R-:W-:Y:S05]  /*aae0*/  @!P0 BRA `(.L_x_3082) ;  /* 0x00000000002c8947 */ /* 0x000fea0003800000 */
[----:B------:R-:W-:-:S13]  /*aaf0*/  ISETP.NE.AND P0, PT, R0, 0x8, PT ;  /* 0x000000080000780c */ /* 0x000fda0003f05270 */
[----:B------:R-:W-:Y:S05]  /*ab00*/  @!P0 BRA `(.L_x_3083) ;  /* 0x0000000000148947 */ /* 0x000fea0003800000 */
[----:B------:R-:W-:-:S13]  /*ab10*/  ISETP.NE.AND P0, PT, R0, 0x9, PT ;  /* 0x000000090000780c */ /* 0x000fda0003f05270 */
[----:B------:R-:W-:Y:S05]  /*ab20*/  @P0 BRA `(.L_x_3077) ;  /* 0x0000000800680947 */ /* 0x000fea0003800000 */
[----:B------:R-:W-:-:S05]  /*ab30*/  IMAD.MOV.U32 R25, RZ, RZ, RZ ;  /* 0x000000ffff197224 */ /* 0x000fca00078e00ff */
[----:B---3--:R-:W-:Y:S01]  /*ab40*/  STG.E.64 desc[UR36][R2.64], R24 ;  /* 0x0000001802007986 */ /* 0x008fe2000c101b24 */
[----:B------:R-:W-:Y:S05]  /*ab50*/  EXIT ;  /* 0x000000000000794d */ /* 0x000fea0003800000 */
.L_x_3083:
[----:B---3--:R-:W-:-:S04]  /*ab60*/  F2FP.F16.F32.PACK_AB R5, RZ, R24 ;  /* 0x00000018ff05723e */ /* 0x008fc800000000ff */
[----:B------:R-:W-:-:S05]  /*ab70*/  PRMT R5, R5, 0x5410, RZ ;  /* 0x0000541005057816 */ /* 0x000fca00000000ff */
[----:B------:R-:W-:Y:S01]  /*ab80*/  STG.E desc[UR36][R2.64], R5 ;  /* 0x0000000502007986 */ /* 0x000fe2000c101924 */
[----:B------:R-:W-:Y:S05]  /*ab90*/  EXIT ;  /* 0x000000000000794d */ /* 0x000fea0003800000 */
.L_x_3082:
[----:B---3--:R-:W-:-:S06]  /*aba0*/  FMUL.FTZ R4, R24, 1 ;  /* 0x3f80000018047820 */ /* 0x008fcc0000410000 */
[----:B------:R-:W0:Y:S02]  /*abb0*/  F2F.F64.F32 R4, R4 ;  /* 0x0000000400047310 */ /* 0x000e240000201800 */
[----:B0-----:R-:W-:Y:S01]  /*abc0*/  STG.E.64 desc[UR36][R2.64], R4 ;  /* 0x0000000402007986 */ /* 0x001fe2000c101b24 */
[----:B------:R-:W-:Y:S05]  /*abd0*/  EXIT ;  /* 0x000000000000794d */ /* 0x000fea0003800000 */
.L_x_3073:
        /* <DEDUP_REMOVED lines=8> */
[----:B---3--:R-:W-:-:S04]  /*ac60*/  FSETP.NEU.FTZ.AND P0, PT, R24, RZ, PT ;  /* 0x000000ff1800720b */ /* 0x008fc80003f1d000 */
[----:B------:R-:W-:-:S05]  /*ac70*/  SEL R5, RZ, 0x1, !P0 ;  /* 0x00000001ff057807 */ /* 0x000fca0004000000 */
[----:B------:R-:W-:Y:S01]  /*ac80*/  STG.E.U8 desc[UR36][R2.64], R5 ;  /* 0x0000000502007986 */ /* 0x000fe2000c101124 */
[----:B------:R-:W-:Y:S05]  /*ac90*/  EXIT ;  /* 0x000000000000794d */ /* 0x000fea0003800000 */
.L_x_3086:
[----:B---3--:R-:W-:Y:S01]  /*aca0*/  FMUL.FTZ R4, R24, 1 ;  /* 0x3f80000018047820 */ /* 0x008fe20000410000 */
[----:B------:R-:W-:-:S05]  /*acb0*/  CS2R R6, SRZ ;  /* 0x0000000000067805 */ /* 0x000fca000001ff00 */
[----:B------:R-:W0:Y:S02]  /*acc0*/  F2F.F64.F32 R4, R4 ;  /* 0x0000000400047310 */ /* 0x000e240000201800 */
[----:B0-----:R-:W-:Y:S01]  /*acd0*/  STG.E.128 desc[UR36][R2.64], R4 ;  /* 0x0000000402007986 */ /* 0x001fe2000c101d24 */
[----:B------:R-:W-:Y:S05]  /*ace0*/  EXIT ;  /* 0x000000000000794d */ /* 0x000fea0003800000 */
.L_x_3085:
[----:B------:R-:W-:-:S13]  /*acf0*/  ISETP.NE.AND P0, PT, R0, 0xf, PT ;  /* 0x0000000f0000780c */ /* 0x000fda0003f05270 */
[----:B------:R-:W-:Y:S05]  /*ad00*/  @!P0 BRA `(.L_x_3087) ;  /* 0x0000000000ac8947 */ /* 0x000fea0003800000 */
[----:B------:R-:W-:-:S13]  /*ad10*/  ISETP.NE.AND P0, PT, R0, 0x17, PT ;  /* 0x000000170000780c */ /* 0x000fda0003f05270 */
[----:B------:R-:W-:Y:S05]  /*ad20*/  @!P0 BRA `(.L_x_3088) ;  /* 0x0000000000508947 */ /* 0x000fea0003800000 */
[----:B------:R-:W-:-:S13]  /*ad30*/  ISETP.NE.AND P0, PT, R0, 0x18, PT ;  /* 0x000000180000780c */ /* 0x000fda0003f05270 */
[----:B------:R-:W-:Y:S05]  /*ad40*/  @P0 BRA `(.L_x_3077) ;  /* 0x0000000400e00947 */ /* 0x000fea0003800000 */
[C---:B---3--:R-:W-:Y:S01]  /*ad50*/  LOP3.LUT R4, R24.reuse, 0x7fffffff, RZ, 0xc0, !PT ;  /* 0x7fffffff18047812 */ /* 0x048fe200078ec0ff */
        /* <DEDUP_REMOVED lines=13> */
.L_x_3090:
[----:B------:R-:W-:Y:S05]  /*ae30*/  BSYNC B0 ;  /* 0x0000000000007941 */ /* 0x000fea0003800000 */
.L_x_3089:
[----:B------:R-:W-:-:S05]  /*ae40*/  LOP3.LUT R7, R0, R7, RZ, 0xfc, !PT ;  /* 0x0000000700077212 */ /* 0x000fca00078efcff */
[----:B------:R-:W-:Y:S01]  /*ae50*/  STG.E.U8 desc[UR36][R2.64], R7 ;  /* 0x0000000702007986 */ /* 0x000fe2000c101124 */
[----:B------:R-:W-:Y:S05]  /*ae60*/  EXIT ;  /* 0x000000000000794d */ /* 0x000fea0003800000 */
.L_x_3088:
[----:B---3--:R-:W-:Y:S01]  /*ae70*/  LOP3.LUT R4, R24, 0x7fffffff, RZ, 0xc0, !PT ;  /* 0x7fffffff18047812 */ /* 0x008fe200078ec0ff */
        /* <DEDUP_REMOVED lines=11> */
.L_x_3092:
[----:B------:R-:W-:Y:S01]  /*af30*/  IMAD.MOV.U32 R0, RZ, RZ, 0x7f ;  /* 0x0000007fff007424 */ /* 0x000fe200078e00ff */
[----:B------:R-:W-:-:S04]  /*af40*/  ISETP.GT.U32.AND P0, PT, R4, 0x7f800000, PT ;  /* 0x7f8000000400780c */ /* 0x000fc80003f04070 */
[----:B------:R-:W-:-:S09]  /*af50*/  SEL R0, R0, 0x7c, P0 ;  /* 0x0000007c00007807 */ /* 0x000fd20000000000 */
.L_x_3093:
[----:B------:R-:W-:Y:S05]  /*af60*/  BSYNC B0 ;  /* 0x0000000000007941 */ /* 0x000fea0003800000 */
.L_x_3091:
[----:B------:R-:W-:-:S04]  /*af70*/  LOP3.LUT R24, R24, 0x80000000, RZ, 0xc0, !PT ;  /* 0x8000000018187812 */ /* 0x000fc800078ec0ff */
[----:B------:R-:W-:-:S04]  /*af80*/  SHF.R.U32.HI R5, RZ, 0x18, R24 ;  /* 0x00000018ff057819 */ /* 0x000fc80000011618 */
[----:B------:R-:W-:-:S05]  /*af90*/  LOP3.LUT R5, R0, R5, RZ, 0xfc, !PT ;  /* 0x0000000500057212 */ /* 0x000fca00078efcff */
[----:B------:R-:W-:Y:S01]  /*afa0*/  STG.E.U8 desc[UR36][R2.64], R5 ;  /* 0x0000000502007986 */ /* 0x000fe2000c101124 */
[----:B------:R-:W-:Y:S05]  /*afb0*/  EXIT ;  /* 0x000000000000794d */ /* 0x000fea0003800000 */
.L_x_3087:
[----:B---3--:R-:W-:-:S05]  /*afc0*/  F2FP.BF16.F32.PACK_AB R24, RZ, R24 ;  /* 0x00000018ff18723e */ /* 0x008fca00000010ff */
[----:B------:R-:W-:Y:S01]  /*afd0*/  STG.E.U16 desc[UR36][R2.64], R24 ;  /* 0x0000001802007986 */ /* 0x000fe2000c101524 */
[----:B------:R-:W-:Y:S05]  /*afe0*/  EXIT ;  /* 0x000000000000794d */ /* 0x000fea0003800000 */
.L_x_3084:
        /* <DEDUP_REMOVED lines=8> */
[----:B---3--:R-:W0:Y:S02]  /*b070*/  F2I.FTZ.U32.TRUNC.NTZ R5, R24 ;  /* 0x0000001800057305 */ /* 0x008e24000021f000 */
[----:B0-----:R-:W-:Y:S01]  /*b080*/  STG.E.U16 desc[UR36][R2.64], R5 ;  /* 0x0000000502007986 */ /* 0x001fe2000c101524 */
[----:B------:R-:W-:Y:S05]  /*b090*/  EXIT ;  /* 0x000000000000794d */ /* 0x000fea0003800000 */
.L_x_3096:
[----:B---3--:R-:W-:Y:S01]  /*b0a0*/  LOP3.LUT R5, R24, 0x7fffffff, RZ, 0xc0, !PT ;  /* 0x7fffffff18057812 */ /* 0x008fe200078ec0ff */
        /* <DEDUP_REMOVED lines=15> */
.L_x_3099:
[----:B------:R-:W-:-:S04]  /*b1a0*/  LOP3.LUT R24, R24, 0x80000000, RZ, 0xc0, !PT ;  /* 0x8000000018187812 */ /* 0x000fc800078ec0ff */
[----:B------:R-:W-:-:S04]  /*b1b0*/  SHF.R.U32.HI R5, RZ, 0x18, R24 ;  /* 0x00000018ff057819 */ /* 0x000fc80000011618 */
[----:B------:R-:W-:-:S04]  /*b1c0*/  LOP3.LUT R4, R4, R5, RZ, 0xfc, !PT ;  /* 0x0000000504047212 */ /* 0x000fc800078efcff */
[----:B------:R-:W-:-:S07]  /*b1d0*/  PRMT R0, R4, 0x7610, R0 ;  /* 0x0000761004007816 */ /* 0x000fce0000000000 */
.L_x_3098:
[----:B------:R-:W-:Y:S05]  /*b1e0*/  BSYNC B0 ;  /* 0x0000000000007941 */ /* 0x000fea0003800000 */
.L_x_3097:
[----:B------:R-:W-:Y:S01]  /*b1f0*/  STG.E.U8 desc[UR36][R2.64], R0 ;  /* 0x0000000002007986 */ /* 0x000fe2000c101124 */
[----:B------:R-:W-:Y:S05]  /*b200*/  EXIT ;  /* 0x000000000000794d */ /* 0x000fea0003800000 */
.L_x_3095:
        /* <DEDUP_REMOVED lines=16> */
.L_x_3102:
[----:B------:R-:W-:-:S04]  /*b310*/  LOP3.LUT R24, R24, 0x80000000, RZ, 0xc0, !PT ;  /* 0x8000000018187812 */ /* 0x000fc800078ec0ff */
[----:B------:R-:W-:-:S04]  /*b320*/  SHF.R.U32.HI R5, RZ, 0x18, R24 ;  /* 0x00000018ff057819 */ /* 0x000fc80000011618 */
[----:B------:R-:W-:-:S04]  /*b330*/  LOP3.LUT R4, R4, R5, RZ, 0xfc, !PT ;  /* 0x0000000504047212 */ /* 0x000fc800078efcff */
[----:B------:R-:W-:-:S07]  /*b340*/  PRMT R0, R4, 0x7610, R0 ;  /* 0x0000761004007816 */ /* 0x000fce0000000000 */
.L_x_3101:
[----:B------:R-:W-:Y:S05]  /*b350*/  BSYNC B0 ;  /* 0x0000000000007941 */ /* 0x000fea0003800000 */
.L_x_3100:
[----:B------:R-:W-:Y:S01]  /*b360*/  STG.E.U8 desc[UR36][R2.64], R0 ;  /* 0x0000000002007986 */ /* 0x000fe2000c101124 */
[----:B------:R-:W-:Y:S05]  /*b370*/  EXIT ;  /* 0x000000000000794d */ /* 0x000fea0003800000 */
.L_x_3094:
[----:B------:R-:W-:-:S13]  /*b380*/  ISETP.NE.AND P0, PT, R0, 0x1c, PT ;  /* 0x0000001c0000780c */ /* 0x000fda0003f05270 */
[----:B------:R-:W-:Y:S05]  /*b390*/  @!P0 BRA `(.L_x_3103) ;  /* 0x00000000009c8947 */ /* 0x000fea0003800000 */
[----:B------:R-:W-:-:S13]  /*b3a0*/  ISETP.NE.AND P0, PT, R0, 0x1d, PT ;  /* 0x0000001d0000780c */ /* 0x000fda0003f05270 */
[----:B------:R-:W-:Y:S05]  /*b3b0*/  @!P0 BRA `(.L_x_3104) ;  /* 0x0000000000888947 */ /* 0x000fea0003800000 */
[----:B------:R-:W-:-:S13]  /*b3c0*/  ISETP.NE.AND P0, PT, R0, 0x2c, PT ;  /* 0x0000002c0000780c */ /* 0x000fda0003f05270 */
[----:B------:R-:W-:Y:S05]  /*b3d0*/  @P0 BRA `(.L_x_3077) ;  /* 0x00000000003c0947 */ /* 0x000fea0003800000 */
[----:B---3--:R-:W-:-:S04]  /*b3e0*/  SHF.R.U32.HI R4, RZ, 0x17, R24 ;  /* 0x00000017ff047819 */ /* 0x008fc80000011618 */
        /* <DEDUP_REMOVED lines=14> */
.L_x_3077:
        /* <DEDUP_REMOVED lines=15> */
[----:B-123--:R-:W-:Y:S05]  /*b5c0*/  CALL.ABS.NOINC R2 ;  /* 0x0000000002007343 */ /* 0x00efea0003c00000 */
.L_x_3105:
[----:B------:R-:W-:Y:S05]  /*b5d0*/  EXIT ;  /* 0x000000000000794d */ /* 0x000fea0003800000 */
.L_x_3104:
[----:B---3--:R-:W0:Y:S02]  /*b5e0*/  F2I.U64.TRUNC R24, R24 ;  /* 0x0000001800187311 */ /* 0x008e24000020d800 */
[----:B0-----:R-:W-:Y:S01]  /*b5f0*/  STG.E.64 desc[UR36][R2.64], R24 ;  /* 0x0000001802007986 */ /* 0x001fe2000c101b24 */
[----:B------:R-:W-:Y:S05]  /*b600*/  EXIT ;  /* 0x000000000000794d */ /* 0x000fea0003800000 */
.L_x_3103:
[----:B---3--:R-:W0:Y:S02]  /*b610*/  F2I.FTZ.U32.TRUNC.NTZ R5, R24 ;  /* 0x0000001800057305 */ /* 0x008e24000021f000 */
[----:B0-----:R-:W-:Y:S01]  /*b620*/  STG.E desc[UR36][R2.64], R5 ;  /* 0x0000000502007986 */ /* 0x001fe2000c101924 */
[----:B------:R-:W-:Y:S05]  /*b630*/  EXIT ;  /* 0x000000000000794d */ /* 0x000fea0003800000 */
.L_x_3106:
        /* <DEDUP_REMOVED lines=12> */
.L_x_7840:


//--------------------- .text._ZN2at6native18elementwise_kernelILi128ELi2EZNS0_22gpu_kernel_impl_nocastIZZZNS0_60_GLOBAL__N__171e0b9f_22_ActivationEluKernel_cu_f5210f67_353819elu_backward_kernelERNS_18TensorIteratorBaseERKN3c106ScalarES9_S9_bENKUlvE_clEvENKUlvE0_clEvEUlffE_EEvS5_RKT_EUliE_EEviT1_ --------------------------
	.section	.text._ZN2at6native18elementwise_kernelILi128ELi2EZNS0_22gpu_kernel_impl_nocastIZZZNS0_60_GLOBAL__N__171e0b9f_22_ActivationEluKernel_cu_f5210f67_353819elu_backward_kernelERNS_18TensorIteratorBaseERKN3c106ScalarES9_S9_bENKUlvE_clEvENKUlvE0_clEvEUlffE_EEvS5_RKT_EUliE_EEviT1_,"ax",@progbits
	.align	128
        .global         _ZN2at6native18elementwise_kernelILi128ELi2EZNS0_22gpu_kernel_impl_nocastIZZZNS0_60_GLOBAL__N__171e0b9f_22_ActivationEluKernel_cu_f5210f67_353819elu_backward_kernelERNS_18TensorIteratorBaseERKN3c106ScalarES9_S9_bENKUlvE_clEvENKUlvE0_clEvEUlffE_EEvS5_RKT_EUliE_EEviT1_
        .type           _ZN2at6native18elementwise_kernelILi128ELi2EZNS0_22gpu_kernel_impl_nocastIZZZNS0_60_GLOBAL__N__171e0b9f_22_ActivationEluKernel_cu_f5210f67_353819elu_backward_kernelERNS_18TensorIteratorBaseERKN3c106ScalarES9_S9_bENKUlvE_clEvENKUlvE0_clEvEUlffE_EEvS5_RKT_EUliE_EEviT1_,@function
        .size           _ZN2at6native18elementwise_kernelILi128ELi2EZNS0_22gpu_kernel_impl_nocastIZZZNS0_60_GLOBAL__N__171e0b9f_22_ActivationEluKernel_cu_f5210f67_353819elu_backward_kernelERNS_18TensorIteratorBaseERKN3c106ScalarES9_S9_bENKUlvE_clEvENKUlvE0_clEvEUlffE_EEvS5_RKT_EUliE_EEviT1_,(.L_x_7841 - _ZN2at6native18elementwise_kernelILi128ELi2EZNS0_22gpu_kernel_impl_nocastIZZZNS0_60_GLOBAL__N__171e0b9f_22_ActivationEluKernel_cu_f5210f67_353819elu_backward_kernelERNS_18TensorIteratorBaseERKN3c106ScalarES9_S9_bENKUlvE_clEvENKUlvE0_clEvEUlffE_EEvS5_RKT_EUliE_EEviT1_)
        .other          _ZN2at6native18elementwise_kernelILi128ELi2EZNS0_22gpu_kernel_impl_nocastIZZZNS0_60_GLOBAL__N__171e0b9f_22_ActivationEluKernel_cu_f5210f67_353819elu_backward_kernelERNS_18TensorIteratorBaseERKN3c106ScalarES9_S9_bENKUlvE_clEvENKUlvE0_clEvEUlffE_EEvS5_RKT_EUliE_EEviT1_,@"STO_CUDA_ENTRY STV_DEFAULT"
_ZN2at6native18elementwise_kernelILi128ELi2EZNS0_22gpu_kernel_impl_nocastIZZZNS0_60_GLOBAL__N__171e0b9f_22_ActivationEluKernel_cu_f5210f67_353819elu_backward_kernelERNS_18TensorIteratorBaseERKN3c106ScalarES9_S9_bENKUlvE_clEvENKUlvE0_clEvEUlffE_EEvS5_RKT_EUliE_EEviT1_:
.text._ZN2at6native18elementwise_kernelILi128ELi2EZNS0_22gpu_kernel_impl_nocastIZZZNS0_60_GLOBAL__N__171e0b9f_22_ActivationEluKernel_cu_f5210f67_353819elu_backward_kernelERNS_18TensorIteratorBaseERKN3c106ScalarES9_S9_bENKUlvE_clEvENKUlvE0_clEvEUlffE_EEvS5_RKT_EUliE_EEviT1_:
[----:B------:R-:W-:Y:S01]  /*0000*/  LDC R1, c[0x0][0x28] ;  /* 0x00000a00ff017b82 */ /* 0x000fe20000000800 */
[----:B------:R-:W0:Y:S01]  /*0010*/  S2R R0, SR_CTAID.X ;  /* 0x0000000000007919 */ /* 0x000e220000002500 */
[----:B------:R-:W-:Y:S01]  /*0020*/  ULDC UR6, c[0x0][0x210] ;  /* 0x0000840000067ab9 */ /* 0x000fe20000000800 */
[----:B------:R-:W-:Y:S01]  /*0030*/  ULDC.64 UR4, c[0x0][0x208] ;  /* 0x0000820000047ab9 */ /* 0x000fe20000000a00 */
[----:B------:R-:W-:Y:S01]  /*0040*/  ULDC.U8 UR7, c[0x0][0x49c] ;  /* 0x0001270000077ab9 */ /* 0x000fe20000000000 */
[----:B------:R-:W0:Y:S01]  /*0050*/  S2R R3, SR_TID.X ;  /* 0x0000000000037919 */ /* 0x000e220000002100 */
[----:B------:R-:W-:Y:S01]  /*0060*/  BSSY B0, `(.L_x_3107) ;  /* 0x0000189000007945 */ /* 0x000fe20003800000 */
[----:B0-----:R-:W-:-:S04]  /*0070*/  LEA R0, R0, R3, 0x8 ;  /* 0x0000000300007211 */ /* 0x001fc800078e40ff */
[----:B------:R-:W-:Y:S02]  /*0080*/  ISETP.GE.AND P0, PT, R0, UR6, PT ;  /* 0x0000000600007c0c */ /* 0x000fe4000bf06270 */
[----:B------:R-:W-:-:S11]  /*0090*/  MOV R9, R0 ;  /* 0x0000000000097202 */ /* 0x000fd60000000f00 */
[----:B------:R-:W-:Y:S05]  /*00a0*/  @P0 BRA `(.L_x_3108) ;  /* 0x0000001800100947 */ /* 0x000fea0003800000 */
[----:B------:R-:W0:Y:S01]  /*00b0*/  LDC R5, c[0x0][0x218] ;  /* 0x00008600ff057b82 */ /* 0x000e220000000800 */
[----:B------:R-:W-:Y:S01]  /*00c0*/  HFMA2.MMA R4, -RZ, RZ, 0, 0 ;  /* 0x00000000ff047435 */ /* 0x000fe200000001ff */
[----:B------:R-:W-:Y:S02]  /*00d0*/  CS2R R2, SRZ ;  /* 0x0000000000027805 */ /* 0x000fe4000001ff00 */
[----:B0-----:R-:W-:-:S13]  /*00e0*/  ISETP.NE.AND P0, PT, R5, RZ, PT ;  /* 0x000000ff0500720c */ /* 0x001fda0003f05270 */
[----:B------:R-:W-:Y:S05]  /*00f0*/  @!P0 BRA `(.L_x_3109) ;  /* 0x0000001400708947 */ /* 0x000fea0003800000 */
[----:B------:R-:W-:Y:S01]  /*0100*/  MOV R2, RZ ;  /* 0x000000ff00027202 */ /* 0x000fe20000000f00 */
[----:B------:R-:W-:Y:S01]  /*0110*/  ULDC.64 UR8, c[0x0][0x220] ;  /* 0x0000880000087ab9 */ /* 0x000fe20000000a00 */
[----:B------:R-:W-:Y:S01]  /*0120*/  MOV R3, R9 ;  /* 0x0000000900037202 */ /* 0x000fe20000000f00 */
[----:B------:R-:W-:Y:S01]  /*0130*/  ULDC UR10, c[0x0][0x350] ;  /* 0x0000d400000a7ab9 */ /* 0x000fe20000000800 */
[----:B------:R-:W-:Y:S01]  /*0140*/  ISETP.NE.AND P0, PT, R5, 0x1, PT ;  /* 0x000000010500780c */ /* 0x000fe20003f05270 */
        /* <DEDUP_REMOVED lines=343> */
.L_x_3109:
[----:B------:R-:W-:Y:S01]  /*16c0*/  ULDC.64 UR8, c[0x0][0x480] ;  /* 0x0001200000087ab9 */ /* 0x000fe20000000a00 */
[----:B------:R-:W-:Y:S01]  /*16d0*/  ULDC.64 UR10, c[0x0][0x488] ;  /* 0x00012200000a7ab9 */ /* 0x000fe20000000a00 */
[----:B------:R-:W-:Y:S02]  /*16e0*/  IADD3 R4, P0, R4, UR8, RZ ;  /* 0x0000000804047c10 */ /* 0x000fe4000ff1e0ff */
[----:B------:R-:W-:Y:S02]  /*16f0*/  IADD3 R6, P1, R2, UR10, RZ ;  /* 0x0000000a02067c10 */ /* 0x000fe4000ff3e0ff */
[----:B------:R-:W-:Y:S01]  /*1700*/  IADD3.X R5, RZ, UR9, RZ, P0, !PT ;  /* 0x00000009ff057c10 */ /* 0x000fe200087fe4ff */
[----:B------:R-:W-:Y:S01]  /*1710*/  ULDC.64 UR8, c[0x0][0x478] ;  /* 0x00011e0000087ab9 */ /* 0x000fe20000000a00 */
[----:B------:R-:W-:-:S03]  /*1720*/  IADD3.X R7, RZ, UR11, RZ, P1, !PT ;  /* 0x0000000bff077c10 */ /* 0x000fc60008ffe4ff */
[----:B------:R0:W5:Y:S04]  /*1730*/  LDG.E R8, desc[UR4][R4.64] ;  /* 0x0000000404087981 */ /* 0x000168000c1e1900 */
[----:B------:R0:W5:Y:S01]  /*1740*/  LDG.E R6, desc[UR4][R6.64] ;  /* 0x0000000406067981 */ /* 0x000162000c1e1900 */
[----:B------:R-:W-:Y:S02]  /*1750*/  ISETP.NE.AND P0, PT, RZ, UR7, PT ;  /* 0x00000007ff007c0c */ /* 0x000fe4000bf05270 */
[----:B------:R-:W-:-:S04]  /*1760*/  IADD3 R2, P1, R3, UR8, RZ ;  /* 0x0000000803027c10 */ /* 0x000fc8000ff3e0ff */
[----:B------:R-:W-:-:S07]  /*1770*/  IADD3.X R3, RZ, UR9, RZ, P1, !PT ;  /* 0x00000009ff037c10 */ /* 0x000fce0008ffe4ff */
[----:B0-----:R-:W-:Y:S05]  /*1780*/  @!P0 BRA `(.L_x_3110) ;  /* 0x0000000000248947 */ /* 0x001fea0003800000 */
[----:B-----5:R-:W-:-:S13]  /*1790*/  FSETP.GTU.FTZ.AND P0, PT, R6, RZ, PT ;  /* 0x000000ff0600720b */ /* 0x020fda0003f1c000 */
[----:B------:R-:W0:Y:S08]  /*17a0*/  @!P0 LDC R4, c[0x0][0x498] ;  /* 0x00012600ff048b82 */ /* 0x000e300000000800 */
[----:B------:R-:W1:Y:S08]  /*17b0*/  @!P0 LDC R5, c[0x0][0x490] ;  /* 0x00012400ff058b82 */ /* 0x000e700000000800 */
[----:B------:R-:W2:Y:S01]  /*17c0*/  @P0 LDC R7, c[0x0][0x494] ;  /* 0x00012500ff070b82 */ /* 0x000ea20000000800 */
[----:B0-----:R-:W-:Y:S01]  /*17d0*/  @!P0 FMUL.FTZ R4, R8, R4 ;  /* 0x0000000408048220 */ /* 0x001fe20000410000 */
[----:B-1----:R-:W-:Y:S01]  /*17e0*/  @!P0 FADD.FTZ R5, R6, R5 ;  /* 0x0000000506058221 */ /* 0x002fe20000010000 */
[----:B--2---:R-:W-:-:S03]  /*17f0*/  @P0 FMUL.FTZ R7, R8, R7 ;  /* 0x0000000708070220 */ /* 0x004fc60000410000 */
[----:B------:R-:W-:Y:S01]  /*1800*/  @!P0 FMUL.FTZ R7, R4, R5 ;  /* 0x0000000504078220 */ /* 0x000fe20000410000 */
[----:B------:R-:W-:Y:S06]  /*1810*/  BRA `(.L_x_3111) ;  /* 0x00000000002c7947 */ /* 0x000fec0003800000 */
.L_x_3110:
[----:B-----5:R-:W-:-:S13]  /*1820*/  FSETP.GTU.FTZ.AND P0, PT, R6, RZ, PT ;  /* 0x000000ff0600720b */ /* 0x020fda0003f1c000 */
        /* <DEDUP_REMOVED lines=9> */
[----:B0-----:R-:W-:-:S07]  /*18c0*/  @!P0 FMUL.FTZ R7, R4, R5 ;  /* 0x0000000504078220 */ /* 0x001fce0000410000 */
.L_x_3111:
[----:B------:R0:W-:Y:S01]  /*18d0*/  STG.E desc[UR4][R2.64], R7 ;  /* 0x0000000702007986 */ /* 0x0001e2000c101904 */
[----:B------:R-:W-:-:S07]  /*18e0*/  IADD3 R9, R0, 0x80, RZ ;  /* 0x0000008000097810 */ /* 0x000fce0007ffe0ff */
.L_x_3108:
[----:B------:R-:W-:Y:S05]  /*18f0*/  BSYNC B0 ;  /* 0x0000000000007941 */ /* 0x000fea0003800000 */
.L_x_3107:
[----:B------:R-:W-:-:S13]  /*1900*/  ISETP.GE.AND P0, PT, R9, UR6, PT ;  /* 0x0000000609007c0c */ /* 0x000fda000bf06270 */
[----:B------:R-:W-:Y:S05]  /*1910*/  @P0 EXIT ;  /* 0x000000000000094d */ /* 0x000fea0003800000 */
[----:B------:R-:W1:Y:S01]  /*1920*/  LDC R8, c[0x0][0x218] ;  /* 0x00008600ff087b82 */ /* 0x000e620000000800 */
[----:B------:R-:W-:Y:S01]  /*1930*/  HFMA2.MMA R0, -RZ, RZ, 0, 0 ;  /* 0x00000000ff007435 */ /* 0x000fe200000001ff */
[----:B0-----:R-:W-:Y:S02]  /*1940*/  CS2R R2, SRZ ;  /* 0x0000000000027805 */ /* 0x001fe4000001ff00 */
[----:B-1----:R-:W-:-:S13]  /*1950*/  ISETP.NE.AND P0, PT, R8, RZ, PT ;  /* 0x000000ff0800720c */ /* 0x002fda0003f05270 */
        /* <DEDUP_REMOVED lines=332> */
[----:B------:R-:W-:-:S03]  /*2e20*/  @P0 MOV R8, RZ ;  /* 0x000000ff00080202 */ /* 0x000fc60000000f00 */
[----:B------:R-:W1:Y:S08]  /*2e30*/  @P0 LDC R13, c[0x0][0x33c] ;  /* 0x0000cf00ff0d0b82 */ /* 0x000e700000000800 */
[----:B------:R-:W2:Y:S08]  /*2e40*/  @P0 LDC.64 R6, c[0x0][0x468] ;  /* 0x00011a00ff060b82 */ /* 0x000eb00000000a00 */
[----:B------:R-:W3:Y:S01]  /*2e50*/  @P0 LDC R12, c[0x0][0x470] ;  /* 0x00011c00ff0c0b82 */ /* 0x000ee20000000800 */
[----:B0-----:R-:W-:-:S05]  /*2e60*/  @P0 IMAD.HI.U32 R4, R9, R10, R8 ;  /* 0x0000000a09040227 */ /* 0x001fca00078e0008 */
[----:B------:R-:W-:Y:S02]  /*2e70*/  @P0 SHF.R.U32.HI R4, RZ, R11, R4 ;  /* 0x0000000bff040219 */ /* 0x000fe40000011604 */
[----:B------:R-:W-:Y:S02]  /*2e80*/  IADD3 R11, -R9, RZ, RZ ;  /* 0x000000ff090b7210 */ /* 0x000fe40007ffe1ff */
[----:B------:R-:W-:-:S03]  /*2e90*/  @P0 IADD3 R8, -R4, RZ, RZ ;  /* 0x000000ff04080210 */ /* 0x000fc60007ffe1ff */
[----:B------:R-:W-:Y:S01]  /*2ea0*/  IMAD R5, R11, UR8, R5 ;  /* 0x000000080b057c24 */ /* 0x000fe2000f8e0205 */
[----:B------:R-:W-:Y:S01]  /*2eb0*/  ULDC.64 UR8, c[0x0][0x460] ;  /* 0x0001180000087ab9 */ /* 0x000fe20000000a00 */
[----:B-1----:R-:W-:Y:S02]  /*2ec0*/  @P0 IMAD R9, R13, R8, R9 ;  /* 0x000000080d090224 */ /* 0x002fe400078e0209 */
[C---:B------:R-:W-:Y:S02]  /*2ed0*/  IMAD R3, R5.reuse, UR6, R3 ;  /* 0x0000000605037c24 */ /* 0x040fe4000f8e0203 */
[C---:B------:R-:W-:Y:S02]  /*2ee0*/  IMAD R2, R5.reuse, UR8, R2 ;  /* 0x0000000805027c24 */ /* 0x040fe4000f8e0202 */
[----:B------:R-:W-:Y:S02]  /*2ef0*/  IMAD R0, R5, UR9, R0 ;  /* 0x0000000905007c24 */ /* 0x000fe4000f8e0200 */
[----:B--2---:R-:W-:-:S02]  /*2f00*/  @P0 IMAD R3, R9, R6, R3 ;  /* 0x0000000609030224 */ /* 0x004fc400078e0203 */
[C---:B------:R-:W-:Y:S02]  /*2f10*/  @P0 IMAD R2, R9.reuse, R7, R2 ;  /* 0x0000000709020224 */ /* 0x040fe400078e0202 */
[----:B---3--:R-:W-:-:S07]  /*2f20*/  @P0 IMAD R0, R9, R12, R0 ;  /* 0x0000000c09000224 */ /* 0x008fce00078e0200 */
.L_x_3112:
        /* <DEDUP_REMOVED lines=22> */
.L_x_3113:
[----:B-----5:R-:W-:-:S13]  /*3090*/  FSETP.GTU.FTZ.AND P0, PT, R6, RZ, PT ;  /* 0x000000ff0600720b */ /* 0x020fda0003f1c000 */
        /* <DEDUP_REMOVED lines=9> */
[----:B0-----:R-:W-:-:S07]  /*3130*/  @!P0 FMUL.FTZ R7, R0, R5 ;  /* 0x0000000500078220 */ /* 0x001fce0000410000 */
.L_x_3114:
[----:B------:R-:W-:Y:S01]  /*3140*/  STG.E desc[UR4][R2.64], R7 ;  /* 0x0000000702007986 */ /* 0x000fe2000c101904 */
[----:B------:R-:W-:Y:S05]  /*3150*/  EXIT ;  /* 0x000000000000794d */ /* 0x000fea0003800000 */
.L_x_3115:
        /* <DEDUP_REMOVED lines=10> */
.L_x_7841:


//--------------------- .text._ZN2at6native27unrolled_elementwise_kernelIZZZNS0_60_GLOBAL__N__171e0b9f_22_ActivationEluKernel_cu_f5210f67_353819elu_backward_kernelERNS_18TensorIteratorBaseERKN3c106ScalarES8_S8_bENKUlvE_clEvENKUlvE0_clEvEUlffE_St5arrayIPcLm3EELi4E23TrivialOffsetCalculatorILi2EjESF_ILi1EjENS0_6memory15LoadWithoutCastENSI_16StoreWithoutCastEEEviT_T0_T2_T3_T4_T5_ --------------------------
	.section	.text._ZN2at6native27unrolled_elementwise_kernelIZZZNS0_60_GLOBAL__N__171e0b9f_22_ActivationEluKernel_cu_f5210f67_353819elu_backward_kernelERNS_18TensorIteratorBaseERKN3c106ScalarES8_S8_bENKUlvE_clEvENKUlvE0_clEvEUlffE_St5arrayIPcLm3EELi4E23TrivialOffsetCalculatorILi2EjESF_ILi1EjENS0_6memory15LoadWithoutCastENSI_16StoreWithoutCastEEEviT_T0_T2_T3_T4_T5_,"ax",@progbits
	.align	128
        .global         _ZN2at6native27unrolled_elementwise_kernelIZZZNS0_60_GLOBAL__N__171e0b9f_22_ActivationEluKernel_cu_f5210f67_353819elu_backward_kernelERNS_18TensorIteratorBaseERKN3c106ScalarES8_S8_bENKUlvE_clEvENKUlvE0_clEvEUlffE_St5arrayIPcLm3EELi4E23TrivialOffsetCalculatorILi2EjESF_ILi1EjENS0_6memory15LoadWithoutCastENSI_16StoreWithoutCastEEEviT_T0_T2_T3_T4_T5_
        .type           _ZN2at6native27unrolled_elementwise_kernelIZZZNS0_60_GLOBAL__N__171e0b9f_22_ActivationEluKernel_cu_f5210f67_353819elu_backward_kernelERNS_18TensorIteratorBaseERKN3c106ScalarES8_S8_bENKUlvE_clEvENKUlvE0_clEvEUlffE_St5arrayIPcLm3EELi4E23TrivialOffsetCalculatorILi2EjESF_ILi1EjENS0_6memory15LoadWithoutCastENSI_16StoreWithoutCastEEEviT_T0_T2_T3_T4_T5_,@function
        .size           _ZN2at6native27unrolled_elementwise_kernelIZZZNS0_60_GLOBAL__N__171e0b9f_22_ActivationEluKernel_cu_f5210f67_353819elu_backward_kernelERNS_18TensorIteratorBaseERKN3c106ScalarES8_S8_bENKUlvE_clEvENKUlvE0_clEvEUlffE_St5arrayIPcLm3EELi4E23TrivialOffsetCalculatorILi2EjESF_ILi1EjENS0_6memory15LoadWithoutCastENSI_16StoreWithoutCastEEEviT_T0_T2_T3_T4_T5_,(.L_x_7842 - _ZN2at6native27unrolled_elementwise_kernelIZZZNS0_60_GLOBAL__N__171e0b9f_22_ActivationEluKernel_cu_f5210f67_353819elu_backward_kernelERNS_18TensorIteratorBaseERKN3c106ScalarES8_S8_bENKUlvE_clEvENKUlvE0_clEvEUlffE_St5arrayIPcLm3EELi4E23TrivialOffsetCalculatorILi2EjESF_ILi1EjENS0_6memory15LoadWithoutCastENSI_16StoreWithoutCastEEEviT_T0_T2_T3_T4_T5_)
        .other          _ZN2at6native27unrolled_elementwise_kernelIZZZNS0_60_GLOBAL__N__171e0b9f_22_ActivationEluKernel_cu_f5210f67_353819elu_backward_kernelERNS_18TensorIteratorBaseERKN3c106ScalarES8_S8_bENKUlvE_clEvENKUlvE0_clEvEUlffE_St5arrayIPcLm3EELi4E23TrivialOffsetCalculatorILi2EjESF_ILi1EjENS0_6memory15LoadWithoutCastENSI_16StoreWithoutCastEEEviT_T0_T2_T3_T4_T5_,@"STO_CUDA_ENTRY STV_DEFAULT"
_ZN2at6native27unrolled_elementwise_kernelIZZZNS0_60_GLOBAL__N__171e0b9f_22_ActivationEluKernel_cu_f5210f67_353819elu_backward_kernelERNS_18TensorIteratorBaseERKN3c106ScalarES8_S8_bENKUlvE_clEvENKUlvE0_clEvEUlffE_St5arrayIPcLm3EELi4E23TrivialOffsetCalculatorILi2EjESF_ILi1EjENS0_6memory15LoadWithoutCastENSI_16StoreWithoutCastEEEviT_T0_T2_T3_T4_T5_:
.text._ZN2at6native27unrolled_elementwise_kernelIZZZNS0_60_GLOBAL__N__171e0b9f_22_ActivationEluKernel_cu_f5210f67_353819elu_backward_kernelERNS_18TensorIteratorBaseERKN3c106ScalarES8_S8_bENKUlvE_clEvENKUlvE0_clEvEUlffE_St5arrayIPcLm3EELi4E23TrivialOffsetCalculatorILi2EjESF_ILi1EjENS0_6memory15LoadWithoutCastENSI_16StoreWithoutCastEEEviT_T0_T2_T3_T4_T5_:
[----:B------:R-:W-:Y:S01]  /*0000*/  LDC R1, c[0x0][0x28] ;  /* 0x00000a00ff017b82 */ /* 0x000fe20000000800 */
[----:B------:R-:W0:Y:S07]  /*0010*/  S2R R0, SR_CTAID.X ;  /* 0x0000000000007919 */ /* 0x000e2e0000002500 */
[----:B------:R-:W0:Y:S01]  /*0020*/  LDC R3, c[0x0][0x210] ;  /* 0x00008400ff037b82 */ /* 0x000e220000000800 */
[----:B------:R-:W-:Y:S01]  /*0030*/  ULDC.64 UR4, c[0x0][0x208] ;  /* 0x0000820000047ab9 */ /* 0x000fe20000000a00 */
[----:B------:R-:W-:Y:S01]  /*0040*/  HFMA2.MMA R22, -RZ, RZ, 0, 0 ;  /* 0x00000000ff167435 */ /* 0x000fe200000001ff */
[----:B------:R-:W1:Y:S01]  /*0050*/  S2R R19, SR_TID.X ;  /* 0x0000000000137919 */ /* 0x000e620000002100 */
[----:B------:R-:W-:Y:S01]  /*0060*/  ULDC.U8 UR6, c[0x0][0x224] ;  /* 0x0000890000067ab9 */ /* 0x000fe20000000000 */
        /* <DEDUP_REMOVED lines=13> */
[----:B------:R-:W0:Y:S02]  /*0140*/  @!P1 LDC.64 R10, c[0x0][0x240] ;  /* 0x00009000ff0a9b82 */ /* 0x000e240000000a00 */
[----:B-1----:R-:W-:Y:S01]  /*0150*/  @!P0 IMAD.WIDE.U32 R14, R21, 0x4, R14 ;  /* 0x00000004150e8825 */ /* 0x002fe200078e000e */
[----:B------:R-:W-:-:S07]  /*0160*/  CS2R R20, SRZ ;  /* 0x0000000000147805 */ /* 0x000fce000001ff00 */
[----:B------:R-:W-:Y:S01]  /*0170*/  @!P3 LEA R23, R0, R25, 0x9 ;  /* 0x000000190017b211 */ /* 0x000fe200078e48ff */
[----:B------:R-:W1:Y:S01]  /*0180*/  @!P3 LDC.64 R8, c[0x0][0x238] ;  /* 0x00008e00ff08bb82 */ /* 0x000e620000000a00 */
[----:B------:R-:W-:Y:S01]  /*0190*/  @!P3 IADD3 R25, R25, 0x80, RZ ;  /* 0x000000801919b810 */ /* 0x000fe20007ffe0ff */
[----:B------:R3:W5:Y:S03]  /*01a0*/  @!P0 LDG.E R20, desc[UR4][R12.64] ;  /* 0x000000040c148981 */ /* 0x000766000c1e1900 */
[----:B------:R-:W-:Y:S01]  /*01b0*/  ISETP.GE.AND P2, PT, R25, R18, PT ;  /* 0x000000121900720c */ /* 0x000fe20003f46270 */
[----:B------:R4:W5:Y:S01]  /*01c0*/  @!P0 LDG.E R21, desc[UR4][R14.64] ;  /* 0x000000040e158981 */ /* 0x000962000c1e1900 */
[----:B--2---:R-:W-:Y:S01]  /*01d0*/  @!P1 IMAD.WIDE.U32 R16, R27, 0x4, R16 ;  /* 0x000000041b109825 */ /* 0x004fe200078e0010 */
[----:B------:R-:W2:Y:S01]  /*01e0*/  @!P3 LDC.64 R6, c[0x0][0x240] ;  /* 0x00009000ff06bb82 */ /* 0x000ea20000000a00 */
[----:B---3--:R-:W-:-:S02]  /*01f0*/  CS2R R12, SRZ ;  /* 0x00000000000c7805 */ /* 0x008fc4000001ff00 */
[----:B0-----:R-:W-:Y:S01]  /*0200*/  @!P1 IMAD.WIDE.U32 R10, R27, 0x4, R10 ;  /* 0x000000041b0a9825 */ /* 0x001fe200078e000a */
[----:B------:R4:W5:Y:S06]  /*0210*/  @!P1 LDG.E R22, desc[UR4][R16.64] ;  /* 0x0000000410169981 */ /* 0x00096c000c1e1900 */
[----:B------:R-:W0:Y:S08]  /*0220*/  @!P2 LDC.64 R4, c[0x0][0x238] ;  /* 0x00008e00ff04ab82 */ /* 0x000e300000000a00 */
[----:B------:R-:W3:Y:S01]  /*0230*/  @!P2 LDC.64 R2, c[0x0][0x240] ;  /* 0x00009000ff02ab82 */ /* 0x000ee20000000a00 */
[----:B------:R-:W-:Y:S01]  /*0240*/  @!P2 LEA R25, R0, R25, 0x9 ;  /* 0x000000190019a211 */ /* 0x000fe200078e48ff */
[----:B-1----:R-:W-:-:S04]  /*0250*/  @!P3 IMAD.WIDE.U32 R8, R23, 0x4, R8 ;  /* 0x000000041708b825 */ /* 0x002fc800078e0008 */
[----:B--2---:R-:W-:Y:S01]  /*0260*/  @!P3 IMAD.WIDE.U32 R6, R23, 0x4, R6 ;  /* 0x000000041706b825 */ /* 0x004fe200078e0006 */
[----:B------:R-:W-:-:S06]  /*0270*/  MOV R23, RZ ;  /* 0x000000ff00177202 */ /* 0x000fcc0000000f00 */
[----:B------:R4:W5:Y:S01]  /*0280*/  @!P3 LDG.E R23, desc[UR4][R6.64] ;  /* 0x000000040617b981 */ /* 0x000962000c1e1900 */
[----:B0-----:R-:W-:-:S05]  /*0290*/  @!P2 IMAD.WIDE.U32 R4, R25, 0x4, R4 ;  /* 0x000000041904a825 */ /* 0x001fca00078e0004 */
[----:B------:R4:W5:Y:S01]  /*02a0*/  @!P2 LDG.E R13, desc[UR4][R4.64] ;  /* 0x00000004040da981 */ /* 0x000962000c1e1900 */
[----:B---3--:R-:W-:Y:S01]  /*02b0*/  @!P2 IMAD.WIDE.U32 R2, R25, 0x4, R2 ;  /* 0x000000041902a825 */ /* 0x008fe200078e0002 */
[----:B------:R-:W-:-:S04]  /*02c0*/  CS2R R24, SRZ ;  /* 0x0000000000187805 */ /* 0x000fc8000001ff00 */
[----:B------:R4:W5:Y:S04]  /*02d0*/  @!P2 LDG.E R12, desc[UR4][R2.64] ;  /* 0x00000004020ca981 */ /* 0x000968000c1e1900 */
[----:B------:R4:W5:Y:S04]  /*02e0*/  @!P3 LDG.E R24, desc[UR4][R8.64] ;  /* 0x000000040818b981 */ /* 0x000968000c1e1900 */
[----:B------:R4:W5:Y:S01]  /*02f0*/  @!P1 LDG.E R25, desc[UR4][R10.64] ;  /* 0x000000040a199981 */ /* 0x000962000c1e1900 */
[----:B------:R-:W-:Y:S01]  /*0300*/  ISETP.NE.AND P1, PT, RZ, UR6, PT ;  /* 0x00000006ff007c0c */ /* 0x000fe2000bf25270 */
[----:B------:R-:W-:-:S12]  /*0310*/  BSSY B0, `(.L_x_3116) ;  /* 0x000006d000007945 */ /* 0x000fd80003800000 */
[----:B----4-:R-:W-:Y:S05]  /*0320*/  @!P1 BRA `(.L_x_3117) ;  /* 0x00000000009c9947 */ /* 0x010fea0003800000 */
[C---:B------:R-:W-:Y:S01]  /*0330*/  IADD3 R9, R19.reuse, 0x80, RZ ;  /* 0x0000008013097810 */ /* 0x040fe20007ffe0ff */
[----:B------:R-:W0:Y:S01]  /*0340*/  @!P0 LDC R11, c[0x0][0x220] ;  /* 0x00008800ff0b8b82 */ /* 0x000e220000000800 */
[----:B------:R-:W-:Y:S02]  /*0350*/  IADD3 R3, R19, 0x100, RZ ;  /* 0x0000010013037810 */ /* 0x000fe40007ffe0ff */
[-C--:B------:R-:W-:Y:S02]  /*0360*/  ISETP.GE.AND P1, PT, R9, R18.reuse, PT ;  /* 0x000000120900720c */ /* 0x080fe40003f26270 */
[----:B------:R-:W-:Y:S02]  /*0370*/  ISETP.GE.AND P2, PT, R3, R18, PT ;  /* 0x000000120300720c */ /* 0x000fe40003f46270 */
[----:B-----5:R-:W-:Y:S01]  /*0380*/  FSETP.GTU.AND P4, PT, R21, RZ, !P0 ;  /* 0x000000ff1500720b */ /* 0x020fe2000478c000 */
[----:B------:R-:W1:Y:S01]  /*0390*/  @!P0 LDC.64 R2, c[0x0][0x218] ;  /* 0x00008600ff028b82 */ /* 0x000e620000000a00 */
[----:B------:R-:W-:-:S02]  /*03a0*/  FSETP.GTU.AND P5, PT, R25, RZ, !P1 ;  /* 0x000000ff1900720b */ /* 0x000fc40004fac000 */
[----:B------:R-:W-:-:S05]  /*03b0*/  FSETP.GTU.AND P6, PT, R23, RZ, !P2 ;  /* 0x000000ff1700720b */ /* 0x000fca00057cc000 */
[----:B------:R-:W2:Y:S08]  /*03c0*/  @!P1 LDC.64 R4, c[0x0][0x218] ;  /* 0x00008600ff049b82 */ /* 0x000eb00000000a00 */
[----:B------:R-:W3:Y:S01]  /*03d0*/  @!P2 LDC.64 R6, c[0x0][0x218] ;  /* 0x00008600ff06ab82 */ /* 0x000ee20000000a00 */
[----:B0-----:R-:W-:-:S07]  /*03e0*/  @!P0 FMUL.FTZ R11, R20, R11 ;  /* 0x0000000b140b8220 */ /* 0x001fce0000410000 */
[----:B------:R-:W0:Y:S01]  /*03f0*/  @!P1 LDC R15, c[0x0][0x220] ;  /* 0x00008800ff0f9b82 */ /* 0x000e220000000800 */
[----:B-1----:R-:W-:Y:S01]  /*0400*/  @!P0 FADD.FTZ R2, R21, R2 ;  /* 0x0000000215028221 */ /* 0x002fe20000010000 */
[----:B------:R-:W-:-:S03]  /*0410*/  IADD3 R21, R19, 0x180, RZ ;  /* 0x0000018013157810 */ /* 0x000fc60007ffe0ff */
[----:B------:R-:W-:Y:S01]  /*0420*/  @!P0 FMUL.FTZ R2, R2, R11 ;  /* 0x0000000b02028220 */ /* 0x000fe20000410000 */
[----:B------:R-:W-:Y:S01]  /*0430*/  ISETP.GE.AND P3, PT, R21, R18, PT ;  /* 0x000000121500720c */ /* 0x000fe20003f66270 */
[----:B------:R-:W-:Y:S01]  /*0440*/  @P4 FMUL.FTZ R2, R20, R3 ;  /* 0x0000000314024220 */ /* 0x000fe20000410000 */
[----:B------:R-:W1:Y:S01]  /*0450*/  @!P2 LDC R17, c[0x0][0x220] ;  /* 0x00008800ff11ab82 */ /* 0x000e620000000800 */
[----:B--2---:R-:W-:-:S03]  /*0460*/  @!P1 FADD.FTZ R4, R25, R4 ;  /* 0x0000000419049221 */ /* 0x004fc60000010000 */
[----:B------:R-:W-:Y:S01]  /*0470*/  @!P0 MOV R20, R2 ;  /* 0x0000000200148202 */ /* 0x000fe20000000f00 */
[----:B---3--:R-:W-:Y:S01]  /*0480*/  @!P2 FADD.FTZ R6, R23, R6 ;  /* 0x000000061706a221 */ /* 0x008fe20000010000 */
[----:B0-----:R-:W-:-:S04]  /*0490*/  @!P1 FMUL.FTZ R15, R22, R15 ;  /* 0x0000000f160f9220 */ /* 0x001fc80000410000 */
[----:B------:R-:W-:Y:S01]  /*04a0*/  @!P1 FMUL.FTZ R4, R4, R15 ;  /* 0x0000000f04049220 */ /* 0x000fe20000410000 */
[----:B------:R-:W-:Y:S01]  /*04b0*/  @P5 FMUL.FTZ R4, R22, R5 ;  /* 0x0000000516045220 */ /* 0x000fe20000410000 */
[----:B-1----:R-:W-:-:S04]  /*04c0*/  @!P2 FMUL.FTZ R17, R24, R17 ;  /* 0x000000111811a220 */ /* 0x002fc80000410000 */
[----:B------:R-:W-:Y:S01]  /*04d0*/  @!P1 MOV R22, R4 ;  /* 0x0000000400169202 */ /* 0x000fe20000000f00 */
[----:B------:R-:W-:Y:S01]  /*04e0*/  @!P2 FMUL.FTZ R6, R6, R17 ;  /* 0x000000110606a220 */ /* 0x000fe20000410000 */
[----:B------:R-:W-:-:S05]  /*04f0*/  @P6 FMUL.FTZ R6, R24, R7 ;  /* 0x0000000718066220 */ /* 0x000fca0000410000 */
[----:B------:R-:W-:Y:S01]  /*0500*/  @!P2 MOV R24, R6 ;  /* 0x000000060018a202 */ /* 0x000fe20000000f00 */
        /* <DEDUP_REMOVED lines=9> */
.L_x_3117:
[----:B------:R-:W-:Y:S04]  /*05a0*/  BSSY B1, `(.L_x_3119) ;  /* 0x000000f000017945 */ /* 0x000fe80003800000 */
[----:B------:R-:W-:Y:S05]  /*05b0*/  @P0 BRA `(.L_x_3120) ;  /* 0x0000000000340947 */ /* 0x000fea0003800000 */
[----:B-----5:R-:W-:-:S13]  /*05c0*/  FSETP.GTU.FTZ.AND P1, PT, R21, RZ, PT ;  /* 0x000000ff1500720b */ /* 0x020fda0003f3c000 */
        /* <DEDUP_REMOVED lines=10> */
.L_x_3121:
[----:B------:R-:W-:Y:S02]  /*0670*/  ULDC UR6, c[0x0][0x21c] ;  /* 0x0000870000067ab9 */ /* 0x000fe40000000800 */
[----:B------:R-:W-:-:S07]  /*0680*/  FMUL.FTZ R20, R20, UR6 ;  /* 0x0000000614147c20 */ /* 0x000fce0008410000 */
.L_x_3120:
[----:B------:R-:W-:Y:S05]  /*0690*/  BSYNC B1 ;  /* 0x0000000000017941 */ /* 0x000fea0003800000 */
.L_x_3119:
[----:B------:R-:W-:Y:S01]  /*06a0*/  IADD3 R9, R19, 0x80, RZ ;  /* 0x0000008013097810 */ /* 0x000fe20007ffe0ff */
[----:B------:R-:W-:Y:S03]  /*06b0*/  BSSY B1, `(.L_x_3122) ;  /* 0x0000010000017945 */ /* 0x000fe60003800000 */
[----:B------:R-:W-:-:S13]  /*06c0*/  ISETP.GE.AND P1, PT, R9, R18, PT ;  /* 0x000000120900720c */ /* 0x000fda0003f26270 */
        /* <DEDUP_REMOVED lines=12> */
.L_x_3124:
[----:B------:R-:W-:Y:S02]  /*0790*/  ULDC UR6, c[0x0][0x21c] ;  /* 0x0000870000067ab9 */ /* 0x000fe40000000800 */
[----:B------:R-:W-:-:S07]  /*07a0*/  FMUL.FTZ R22, R22, UR6 ;  /* 0x0000000616167c20 */ /* 0x000fce0008410000 */
.L_x_3123:
[----:B------:R-:W-:Y:S05]  /*07b0*/  BSYNC B1 ;  /* 0x0000000000017941 */ /* 0x000fea0003800000 */
.L_x_3122:
        /* <DEDUP_REMOVED lines=15> */
.L_x_3127:
[----:B------:R-:W-:Y:S02]  /*08b0*/  ULDC UR6, c[0x0][0x21c] ;  /* 0x0000870000067ab9 */ /* 0x000fe40000000800 */
[----:B------:R-:W-:-:S07]  /*08c0*/  FMUL.FTZ R24, R24, UR6 ;  /* 0x0000000618187c20 */ /* 0x000fce0008410000 */
.L_x_3126:
[----:B------:R-:W-:Y:S05]  /*08d0*/  BSYNC B1 ;  /* 0x0000000000017941 */ /* 0x000fea0003800000 */
.L_x_3125:
[----:B------:R-:W-:-:S04]  /*08e0*/  IADD3 R3, R19, 0x180, RZ ;  /* 0x0000018013037810 */ /* 0x000fc80007ffe0ff */
        /* <DEDUP_REMOVED lines=13> */
.L_x_3128:
[----:B------:R-:W-:Y:S02]  /*09c0*/  ULDC UR6, c[0x0][0x21c] ;  /* 0x0000870000067ab9 */ /* 0x000fe40000000800 */
[----:B------:R-:W-:-:S07]  /*09d0*/  FMUL.FTZ R7, R13, UR6 ;  /* 0x000000060d077c20 */ /* 0x000fce0008410000 */
.L_x_3118:
[----:B------:R-:W-:Y:S05]  /*09e0*/  BSYNC B0 ;  /* 0x0000000000007941 */ /* 0x000fea0003800000 */
.L_x_3116:
[----:B------:R-:W0:Y:S01]  /*09f0*/  @!P0 LDC.64 R2, c[0x0][0x230] ;  /* 0x00008c00ff028b82 */ /* 0x000e220000000a00 */
[-C--:B------:R-:W-:Y:S01]  /*0a00*/  @!P0 LEA R5, R0, R19.reuse, 0x9 ;  /* 0x0000001300058211 */ /* 0x080fe200078e48ff */
[----:B------:R-:W-:Y:S01]  /*0a10*/  BSSY B0, `(.L_x_3129) ;  /* 0x0000011000007945 */ /* 0x000fe20003800000 */
[----:B------:R-:W-:Y:S02]  /*0a20*/  MOV R11, R19 ;  /* 0x00000013000b7202 */ /* 0x000fe40000000f00 */
[----:B------:R-:W-:-:S04]  /*0a30*/  @!P0 MOV R11, R9 ;  /* 0x00000009000b8202 */ /* 0x000fc80000000f00 */
[----:B------:R-:W-:Y:S01]  /*0a40*/  ISETP.GE.AND P1, PT, R11, R18, PT ;  /* 0x000000120b00720c */ /* 0x000fe20003f26270 */
[----:B0-----:R-:W-:-:S05]  /*0a50*/  @!P0 IMAD.WIDE.U32 R2, R5, 0x4, R2 ;  /* 0x0000000405028825 */ /* 0x001fca00078e0002 */
[----:B-----5:R0:W-:Y:S07]  /*0a60*/  @!P0 STG.E desc[UR4][R2.64], R20 ;  /* 0x0000001402008986 */ /* 0x0201ee000c101904 */
        /* <DEDUP_REMOVED lines=9> */
[----:B------:R1:W-:Y:S04]  /*0b00*/  STG.E desc[UR4][R2.64], R22 ;  /* 0x0000001602007986 */ /* 0x0003e8000c101904 */
[----:B------:R1:W-:Y:S02]  /*0b10*/  @!P0 STG.E desc[UR4][R4.64], R24 ;  /* 0x0000001804008986 */ /* 0x0003e4000c101904 */
.L_x_3130:
[----:B------:R-:W-:Y:S05]  /*0b20*/  BSYNC B0 ;  /* 0x0000000000007941 */ /* 0x000fea0003800000 */
.L_x_3129:
[----:B------:R-:W-:-:S13]  /*0b30*/  ISETP.GE.AND P0, PT, R11, R18, PT ;  /* 0x000000120b00720c */ /* 0x000fda0003f06270 */
[----:B------:R-:W-:Y:S05]  /*0b40*/  @P0 EXIT ;  /* 0x000000000000094d */ /* 0x000fea0003800000 */
[----:B01----:R-:W0:Y:S01]  /*0b50*/  LDC.64 R2, c[0x0][0x230] ;  /* 0x00008c00ff027b82 */ /* 0x003e220000000a00 */
[----:B------:R-:W-:-:S05]  /*0b60*/  LEA R11, R0, R11, 0x9 ;  /* 0x0000000b000b7211 */ /* 0x000fca00078e48ff */
[----:B0-----:R-:W-:-:S05]  /*0b70*/  IMAD.WIDE.U32 R2, R11, 0x4, R2 ;  /* 0x000000040b027825 */ /* 0x001fca00078e0002 */
[----:B------:R-:W-:Y:S01]  /*0b80*/  STG.E desc[UR4][R2.64], R7 ;  /* 0x0000000702007986 */ /* 0x000fe2000c101904 */
[----:B------:R-:W-:Y:S05]  /*0b90*/  EXIT ;  /* 0x000000000000794d */ /* 0x000fea0003800000 */
.L_x_3131:
        /* <DEDUP_REMOVED lines=14> */
.L_x_7842:


//--------------------- .text._ZN2at6native29vectorized_elementwise_kernelILi2EZZZNS0_60_GLOBAL__N__171e0b9f_22_ActivationEluKernel_cu_f5210f67_353819elu_backward_kernelERNS_18TensorIteratorBaseERKN3c106ScalarES8_S8_bENKUlvE_clEvENKUlvE0_clEvEUlffE_St5arrayIPcLm3EEEEviT0_T1_ --------------------------
	.section	.text._ZN2at6native29vectorized_elementwise_kernelILi2EZZZNS0_60_GLOBAL__N__171e0b9f_22_ActivationEluKernel_cu_f5210f67_353819elu_backward_kernelERNS_18TensorIteratorBaseERKN3c106ScalarES8_S8_bENKUlvE_clEvENKUlvE0_clEvEUlffE_St5arrayIPcLm3EEEEviT0_T1_,"ax",@progbits
	.align	128
        .global         _ZN2at6native29vectorized_elementwise_kernelILi2EZZZNS0_60_GLOBAL__N__171e0b9f_22_ActivationEluKernel_cu_f5210f67_353819elu_backward_kernelERNS_18TensorIteratorBaseERKN3c106ScalarES8_S8_bENKUlvE_clEvENKUlvE0_clEvEUlffE_St5arrayIPcLm3EEEEviT0_T1_
        .type           _ZN2at6native29vectorized_elementwise_kernelILi2EZZZNS0_60_GLOBAL__N__171e0b9f_22_ActivationEluKernel_cu_f5210f67_353819elu_backward_kernelERNS_18TensorIteratorBaseERKN3c106ScalarES8_S8_bENKUlvE_clEvENKUlvE0_clEvEUlffE_St5arrayIPcLm3EEEEviT0_T1_,@function
        .size           _ZN2at6native29vectorized_elementwise_kernelILi2EZZZNS0_60_GLOBAL__N__171e0b9f_22_ActivationEluKernel_cu_f5210f67_353819elu_backward_kernelERNS_18TensorIteratorBaseERKN3c106ScalarES8_S8_bENKUlvE_clEvENKUlvE0_clEvEUlffE_St5arrayIPcLm3EEEEviT0_T1_,(.L_x_7843 - _ZN2at6native29vectorized_elementwise_kernelILi2EZZZNS0_60_GLOBAL__N__171e0b9f_22_ActivationEluKernel_cu_f5210f67_353819elu_backward_kernelERNS_18TensorIteratorBaseERKN3c106ScalarES8_S8_bENKUlvE_clEvENKUlvE0_clEvEUlffE_St5arrayIPcLm3EEEEviT0_T1_)
        .other          _ZN2at6native29vectorized_elementwise_kernelILi2EZZZNS0_60_GLOBAL__N__171e0b9f_22_ActivationEluKernel_cu_f5210f67_353819elu_backward_kernelERNS_18TensorIteratorBaseERKN3c106ScalarES8_S8_bENKUlvE_clEvENKUlvE0_clEvEUlffE_St5arrayIPcLm3EEEEviT0_T1_,@"STO_CUDA_ENTRY STV_DEFAULT"
_ZN2at6native29vectorized_elementwise_kernelILi2EZZZNS0_60_GLOBAL__N__171e0b9f_22_ActivationEluKernel_cu_f5210f67_353819elu_backward_kernelERNS_18TensorIteratorBaseERKN3c106ScalarES8_S8_bENKUlvE_clEvENKUlvE0_clEvEUlffE_St5arrayIPcLm3EEEEviT0_T1_:
.text._ZN2at6native29vectorized_elementwise_kernelILi2EZZZNS0_60_GLOBAL__N__171e0b9f_22_ActivationEluKernel_cu_f5210f67_353819elu_backward_kernelERNS_18TensorIteratorBaseERKN3c106ScalarES8_S8_bENKUlvE_clEvENKUlvE0_clEvEUlffE_St5arrayIPcLm3EEEEviT0_T1_:
        /* <DEDUP_REMOVED lines=15> */
[----:B------:R0:W5:Y:S04]  /*00f0*/  LDG.E.64 R2, desc[UR4][R20.64] ;  /* 0x0000000414027981 */ /* 0x000168000c1e1b00 */
[----:B------:R0:W5:Y:S01]  /*0100*/  LDG.E.64 R12, desc[UR4][R20.64+0x400] ;  /* 0x00040004140c7981 */ /* 0x000162000c1e1b00 */
[----:B------:R-:W-:-:S03]  /*0110*/  IMAD.WIDE.U32 R22, R0, 0x8, R6 ;  /* 0x0000000800167825 */ /* 0x000fc600078e0006 */
[----:B------:R0:W5:Y:S04]  /*0120*/  LDG.E.64 R10, desc[UR4][R20.64+0x800] ;  /* 0x00080004140a7981 */ /* 0x000168000c1e1b00 */
[----:B------:R0:W5:Y:S04]  /*0130*/  LDG.E.64 R8, desc[UR4][R20.64+0xc00] ;  /* 0x000c000414087981 */ /* 0x000168000c1e1b00 */
[----:B------:R0:W5:Y:S04]  /*0140*/  LDG.E.64 R6, desc[UR4][R22.64] ;  /* 0x0000000416067981 */ /* 0x000168000c1e1b00 */
[----:B------:R0:W5:Y:S04]  /*0150*/  LDG.E.64 R14, desc[UR4][R22.64+0x400] ;  /* 0x00040004160e7981 */ /* 0x000168000c1e1b00 */
[----:B------:R0:W5:Y:S04]  /*0160*/  LDG.E.64 R18, desc[UR4][R22.64+0x800] ;  /* 0x0008000416127981 */ /* 0x000168000c1e1b00 */
[----:B------:R0:W5:Y:S01]  /*0170*/  LDG.E.64 R16, desc[UR4][R22.64+0xc00] ;  /* 0x000c000416107981 */ /* 0x000162000c1e1b00 */
[----:B------:R-:W-:-:S13]  /*0180*/  ISETP.NE.AND P0, PT, RZ, UR6, PT ;  /* 0x00000006ff007c0c */ /* 0x000fda000bf05270 */
[----:B0-----:R-:W-:Y:S05]  /*0190*/  @!P0 BRA `(.L_x_3133) ;  /* 0x0000000000ac8947 */ /* 0x001fea0003800000 */
[C---:B-----5:R-:W-:Y:S01]  /*01a0*/  FSETP.GTU.FTZ.AND P5, PT, R6.reuse, RZ, PT ;  /* 0x000000ff0600720b */ /* 0x060fe20003fbc000 */
[----:B------:R-:W-:Y:S01]  /*01b0*/  ULDC.64 UR6, c[0x0][0x218] ;  /* 0x0000860000067ab9 */ /* 0x000fe20000000a00 */
[----:B------:R-:W-:Y:S01]  /*01c0*/  ULDC UR8, c[0x0][0x220] ;  /* 0x0000880000087ab9 */ /* 0x000fe20000000800 */
[C---:B------:R-:W-:Y:S01]  /*01d0*/  FSETP.GTU.FTZ.AND P4, PT, R7.reuse, RZ, PT ;  /* 0x000000ff0700720b */ /* 0x040fe20003f9c000 */
[----:B------:R-:W-:Y:S01]  /*01e0*/  FADD.FTZ R4, R7, UR6 ;  /* 0x0000000607047e21 */ /* 0x000fe20008010000 */
[----:B------:R-:W-:Y:S01]  /*01f0*/  FADD.FTZ R6, R6, UR6 ;  /* 0x0000000606067e21 */ /* 0x000fe20008010000 */
[----:B------:R-:W-:Y:S01]  /*0200*/  FMUL.FTZ R7, R2, UR8 ;  /* 0x0000000802077c20 */ /* 0x000fe20008410000 */
[----:B------:R-:W-:Y:S01]  /*0210*/  FSETP.GTU.FTZ.AND P3, PT, R14, RZ, PT ;  /* 0x000000ff0e00720b */ /* 0x000fe20003f7c000 */
[C---:B------:R-:W-:Y:S01]  /*0220*/  FADD.FTZ R20, R15.reuse, UR6 ;  /* 0x000000060f147e21 */ /* 0x040fe20008010000 */
[----:B------:R-:W-:Y:S01]  /*0230*/  FSETP.GTU.FTZ.AND P2, PT, R15, RZ, PT ;  /* 0x000000ff0f00720b */ /* 0x000fe20003f5c000 */
[----:B------:R-:W-:Y:S01]  /*0240*/  FMUL.FTZ R6, R6, R7 ;  /* 0x0000000706067220 */ /* 0x000fe20000410000 */
[----:B------:R-:W-:Y:S01]  /*0250*/  FSETP.GTU.FTZ.AND P1, PT, R18, RZ, PT ;  /* 0x000000ff1200720b */ /* 0x000fe20003f3c000 */
[----:B------:R-:W-:Y:S01]  /*0260*/  FADD.FTZ R14, R14, UR6 ;  /* 0x000000060e0e7e21 */ /* 0x000fe20008010000 */
[----:B------:R-:W-:Y:S01]  /*0270*/  @P5 FMUL.FTZ R6, R2, UR7 ;  /* 0x0000000702065c20 */ /* 0x000fe20008410000 */
[----:B------:R-:W-:Y:S01]  /*0280*/  FSETP.GTU.FTZ.AND P0, PT, R19, RZ, PT ;  /* 0x000000ff1300720b */ /* 0x000fe20003f1c000 */
[----:B------:R-:W-:Y:S01]  /*0290*/  FMUL.FTZ R15, R12, UR8 ;  /* 0x000000080c0f7c20 */ /* 0x000fe20008410000 */
[----:B------:R-:W-:Y:S01]  /*02a0*/  FSETP.GTU.FTZ.AND P5, PT, R16, RZ, PT ;  /* 0x000000ff1000720b */ /* 0x000fe20003fbc000 */
[----:B------:R-:W-:Y:S01]  /*02b0*/  FMUL.FTZ R7, R3, UR8 ;  /* 0x0000000803077c20 */ /* 0x000fe20008410000 */
[----:B------:R-:W-:Y:S01]  /*02c0*/  FSETP.GTU.FTZ.AND P6, PT, R17, RZ, PT ;  /* 0x000000ff1100720b */ /* 0x000fe20003fdc000 */
[----:B------:R-:W-:Y:S01]  /*02d0*/  FMUL.FTZ R21, R13, UR8 ;  /* 0x000000080d157c20 */ /* 0x000fe20008410000 */
[----:B------:R-:W-:Y:S01]  /*02e0*/  FMUL.FTZ R14, R14, R15 ;  /* 0x0000000f0e0e7220 */ /* 0x000fe20000410000 */
[----:B------:R-:W-:Y:S01]  /*02f0*/  FMUL.FTZ R7, R4, R7 ;  /* 0x0000000704077220 */ /* 0x000fe20000410000 */
[----:B------:R-:W-:Y:S01]  /*0300*/  FADD.FTZ R18, R18, UR6 ;  /* 0x0000000612127e21 */ /* 0x000fe20008010000 */
        /* <DEDUP_REMOVED lines=19> */
[----:B------:R-:W-:Y:S06]  /*0440*/  BRA `(.L_x_3134) ;  /* 0x0000000400d07947 */ /* 0x000fec0003800000 */
.L_x_3133:
[----:B-----5:R-:W-:Y:S01]  /*0450*/  FSETP.GTU.FTZ.AND P0, PT, R6, RZ, PT ;  /* 0x000000ff0600720b */ /* 0x020fe20003f1c000 */
[----:B------:R-:W-:Y:S01]  /*0460*/  BSSY B0, `(.L_x_3135) ;  /* 0x0000018000007945 */ /* 0x000fe20003800000 */
[----:B------:R-:W-:-:S11]  /*0470*/  FSETP.GTU.FTZ.AND P1, PT, R7, RZ, PT ;  /* 0x000000ff0700720b */ /* 0x000fd60003f3c000 */
[----:B------:R-:W0:Y:S08]  /*0480*/  @!P0 LDC R25, c[0x0][0x220] ;  /* 0x00008800ff198b82 */ /* 0x000e300000000800 */
[----:B------:R-:W1:Y:S08]  /*0490*/  @!P0 LDC R27, c[0x0][0x218] ;  /* 0x00008600ff1b8b82 */ /* 0x000e700000000800 */
[----:B------:R-:W2:Y:S01]  /*04a0*/  @P0 LDC R23, c[0x0][0x21c] ;  /* 0x00008700ff170b82 */ /* 0x000ea20000000800 */
[-C--:B0-----:R-:W-:Y:S01]  /*04b0*/  @!P0 FMUL.FTZ R6, R6, R25.reuse ;  /* 0x0000001906068220 */ /* 0x081fe20000410000 */
[----:B------:R-:W-:-:S03]  /*04c0*/  @!P0 FMUL.FTZ R4, R2, R25 ;  /* 0x0000001902048220 */ /* 0x000fc60000410000 */
[----:B------:R-:W-:-:S04]  /*04d0*/  @!P0 FMUL.FTZ R20, R6, 1.4426950216293334961 ;  /* 0x3fb8aa3b06148820 */ /* 0x000fc80000410000 */
[----:B------:R-:W0:Y:S01]  /*04e0*/  @!P0 MUFU.EX2 R21, R20 ;  /* 0x0000001400158308 */ /* 0x000e220000000800 */
[----:B-1----:R-:W-:Y:S01]  /*04f0*/  @!P0 FMUL.FTZ R4, R4, R27 ;  /* 0x0000001b04048220 */ /* 0x002fe20000410000 */
[----:B--2---:R-:W-:-:S03]  /*0500*/  @P0 FMUL.FTZ R6, R2, R23 ;  /* 0x0000001702060220 */ /* 0x004fc60000410000 */
[----:B0-----:R-:W-:Y:S01]  /*0510*/  @!P0 FMUL.FTZ R6, R4, R21 ;  /* 0x0000001504068220 */ /* 0x001fe20000410000 */
[----:B------:R-:W-:Y:S06]  /*0520*/  @P1 BRA `(.L_x_3136) ;  /* 0x0000000000241947 */ /* 0x000fec0003800000 */
        /* <DEDUP_REMOVED lines=9> */
.L_x_3136:
[----:B------:R-:W-:Y:S02]  /*05c0*/  ULDC UR6, c[0x0][0x21c] ;  /* 0x0000870000067ab9 */ /* 0x000fe40000000800 */
[----:B------:R-:W-:-:S07]  /*05d0*/  FMUL.FTZ R7, R3, UR6 ;  /* 0x0000000603077c20 */ /* 0x000fce0008410000 */
.L_x_3137:
[----:B------:R-:W-:Y:S05]  /*05e0*/  BSYNC B0 ;  /* 0x0000000000007941 */ /* 0x000fea0003800000 */
.L_x_3135:
        /* <DEDUP_REMOVED lines=12> */
.L_x_3139:
[----:B------:R-:W-:Y:S02]  /*06b0*/  ULDC UR6, c[0x0][0x21c] ;  /* 0x0000870000067ab9 */ /* 0x000fe40000000800 */
[----:B------:R-:W-:-:S07]  /*06c0*/  FMUL.FTZ R14, R12, UR6 ;  /* 0x000000060c0e7c20 */ /* 0x000fce0008410000 */
.L_x_3140:
[----:B------:R-:W-:Y:S05]  /*06d0*/  BSYNC B0 ;  /* 0x0000000000007941 */ /* 0x000fea0003800000 */
.L_x_3138:
[----:B------:R-:W-:Y:S01]  /*06e0*/  FSETP.GTU.FTZ.AND P0, PT, R15, RZ, PT ;  /* 0x000000ff0f00720b */ /* 0x000fe20003f1c000 */
[----:B------:R-:W-:-:S12]  /*06f0*/  BSSY B0, `(.L_x_3141) ;  /* 0x000000d000007945 */ /* 0x000fd80003800000 */
        /* <DEDUP_REMOVED lines=10> */
.L_x_3142:
[----:B------:R-:W-:Y:S02]  /*07a0*/  ULDC UR6, c[0x0][0x21c] ;  /* 0x0000870000067ab9 */ /* 0x000fe40000000800 */
[----:B------:R-:W-:-:S07]  /*07b0*/  FMUL.FTZ R15, R13, UR6 ;  /* 0x000000060d0f7c20 */ /* 0x000fce0008410000 */
.L_x_3143:
[----:B------:R-:W-:Y:S05]  /*07c0*/  BSYNC B0 ;  /* 0x0000000000007941 */ /* 0x000fea0003800000 */
.L_x_3141:
        /* <DEDUP_REMOVED lines=12> */
.L_x_3145:
[----:B------:R-:W-:Y:S02]  /*0890*/  ULDC UR6, c[0x0][0x21c] ;  /* 0x0000870000067ab9 */ /* 0x000fe40000000800 */
[----:B------:R-:W-:-:S07]  /*08a0*/  FMUL.FTZ R18, R10, UR6 ;  /* 0x000000060a127c20 */ /* 0x000fce0008410000 */
.L_x_3146:
[----:B------:R-:W-:Y:S05]  /*08b0*/  BSYNC B0 ;  /* 0x0000000000007941 */ /* 0x000fea0003800000 */
.L_x_3144:
        /* <DEDUP_REMOVED lines=12> */
.L_x_3148:
[----:B------:R-:W-:Y:S02]  /*0980*/  ULDC UR6, c[0x0][0x21c] ;  /* 0x0000870000067ab9 */ /* 0x000fe40000000800 */
[----:B------:R-:W-:-:S07]  /*0990*/  FMUL.FTZ R19, R11, UR6 ;  /* 0x000000060b137c20 */ /* 0x000fce0008410000 */
.L_x_3149:
[----:B------:R-:W-:Y:S05]  /*09a0*/  BSYNC B0 ;  /* 0x0000000000007941 */ /* 0x000fea0003800000 */
.L_x_3147:
        /* <DEDUP_REMOVED lines=12> */
.L_x_3151:
[----:B------:R-:W-:Y:S02]  /*0a70*/  ULDC UR6, c[0x0][0x21c] ;  /* 0x0000870000067ab9 */ /* 0x000fe40000000800 */
[----:B------:R-:W-:-:S07]  /*0a80*/  FMUL.FTZ R16, R8, UR6 ;  /* 0x0000000608107c20 */ /* 0x000fce0008410000 */
.L_x_3152:
[----:B------:R-:W-:Y:S05]  /*0a90*/  BSYNC B0 ;  /* 0x0000000000007941 */ /* 0x000fea0003800000 */
.L_x_3150:
        /* <DEDUP_REMOVED lines=12> */
.L_x_3153:
[----:B------:R-:W-:Y:S02]  /*0b60*/  ULDC UR6, c[0x0][0x21c] ;  /* 0x0000870000067ab9 */ /* 0x000fe40000000800 */
[----:B------:R-:W-:-:S07]  /*0b70*/  FMUL.FTZ R17, R9, UR6 ;  /* 0x0000000609117c20 */ /* 0x000fce0008410000 */
.L_x_3154:
[----:B------:R-:W-:Y:S05]  /*0b80*/  BSYNC B0 ;  /* 0x0000000000007941 */ /* 0x000fea0003800000 */
.L_x_3134:
[----:B------:R-:W0:Y:S02]  /*0b90*/  LDC.64 R2, c[0x0][0x230] ;  /* 0x00008c00ff027b82 */ /* 0x000e240000000a00 */
[----:B0-----:R-:W-:-:S04]  /*0ba0*/  IMAD.WIDE.U32 R2, R5, 0x4, R2 ;  /* 0x0000000405027825 */ /* 0x001fc800078e0002 */
[----:B------:R-:W-:-:S05]  /*0bb0*/  IMAD.WIDE R2, R0, 0x8, R2 ;  /* 0x0000000800027825 */ /* 0x000fca00078e0202 */
[----:B------:R-:W-:Y:S04]  /*0bc0*/  STG.E.64 desc[UR4][R2.64], R6 ;  /* 0x0000000602007986 */ /* 0x000fe8000c101b04 */
[----:B------:R-:W-:Y:S04]  /*0bd0*/  STG.E.64 desc[UR4][R2.64+0x400], R14 ;  /* 0x0004000e02007986 */ /* 0x000fe8000c101b04 */
[----:B------:R-:W-:Y:S04]  /*0be0*/  STG.E.64 desc[UR4][R2.64+0x800], R18 ;  /* 0x0008001202007986 */ /* 0x000fe8000c101b04 */
[----:B------:R-:W-:Y:S01]  /*0bf0*/  STG.E.64 desc[UR4][R2.64+0xc00], R16 ;  /* 0x000c001002007986 */ /* 0x000fe2000c101b04 */
[----:B------:R-:W-:Y:S05]  /*0c00*/  EXIT ;  /* 0x000000000000794d */ /* 0x000fea0003800000 */
.L_x_3132:
[----:B------:R-:W0:Y:S01]  /*0c10*/  S2R R0, SR_TID.X ;  /* 0x0000000000007919 */ /* 0x000e220000002100 */
[----:B------:R-:W-:Y:S01]  /*0c20*/  CS2R R24, SRZ ;  /* 0x0000000000187805 */ /* 0x000fe2000001ff00 */
[----:B------:R-:W-:Y:S01]  /*0c30*/  HFMA2.MMA R20, -RZ, RZ, 0, 0 ;  /* 0x00000000ff147435 */ /* 0x000fe200000001ff */
        /* <DEDUP_REMOVED lines=12> */
[----:B------:R-:W0:Y:S03]  /*0d00*/  @!P3 LDC.64 R28, c[0x0][0x240] ;  /* 0x00009000ff1cbb82 */ /* 0x000e260000000a00 */
[----:B------:R3:W5:Y:S01]  /*0d10*/  @!P0 LDG.E R25, desc[UR4][R8.64] ;  /* 0x0000000408198981 */ /* 0x000762000c1e1900 */
[----:B-1----:R-:W-:-:S06]  /*0d20*/  @!P0 IMAD.WIDE.U32 R22, R19, 0x4, R22 ;  /* 0x0000000413168825 */ /* 0x002fcc00078e0016 */
[----:B------:R-:W-:Y:S01]  /*0d30*/  @!P4 IADD3 R7, R5, R6, RZ ;  /* 0x000000060507c210 */ /* 0x000fe20007ffe0ff */
[----:B------:R-:W1:Y:S01]  /*0d40*/  @!P4 LDC.64 R14, c[0x0][0x238] ;  /* 0x00008e00ff0ecb82 */ /* 0x000e620000000a00 */
[----:B------:R-:W-:Y:S01]  /*0d50*/  @!P4 IADD3 R6, R6, 0x80, RZ ;  /* 0x000000800606c810 */ /* 0x000fe20007ffe0ff */
[----:B------:R-:W5:Y:S03]  /*0d60*/  @!P0 LDG.E R20, desc[UR4][R22.64] ;  /* 0x0000000416148981 */ /* 0x000f66000c1e1900 */
[----:B------:R-:W-:-:S03]  /*0d70*/  ISETP.GE.AND P5, PT, R6, R3, PT ;  /* 0x000000030600720c */ /* 0x000fc60003fa6270 */
[----:B------:R-:W4:Y:S10]  /*0d80*/  @!P4 LDC.64 R12, c[0x0][0x240] ;  /* 0x00009000ff0ccb82 */ /* 0x000f340000000a00 */
[----:B------:R-:W-:Y:S01]  /*0d90*/  @!P5 IADD3 R17, R5, R6, RZ ;  /* 0x000000060511d210 */ /* 0x000fe20007ffe0ff */
[----:B------:R-:W4:Y:S01]  /*0da0*/  @!P5 LDC.64 R26, c[0x0][0x238] ;  /* 0x00008e00ff1adb82 */ /* 0x000f220000000a00 */
[----:B------:R-:W-:-:S04]  /*0db0*/  @!P5 IADD3 R6, R6, 0x80, RZ ;  /* 0x000000800606d810 */ /* 0x000fc80007ffe0ff */
[----:B------:R-:W-:-:S03]  /*0dc0*/  ISETP.GE.AND P1, PT, R6, R3, PT ;  /* 0x000000030600720c */ /* 0x000fc60003f26270 */
[----:B---3--:R-:W3:Y:S10]  /*0dd0*/  @!P5 LDC.64 R8, c[0x0][0x240] ;  /* 0x00009000ff08db82 */ /* 0x008ef40000000a00 */
[----:B------:R-:W-:-:S02]  /*0de0*/  @!P1 IADD3 R19, R5, R6, RZ ;  /* 0x0000000605139210 */ /* 0x000fc40007ffe0ff */
[----:B------:R-:W-:-:S04]  /*0df0*/  @!P1 IADD3 R6, R6, 0x80, RZ ;  /* 0x0000008006069810 */ /* 0x000fc80007ffe0ff */
[----:B------:R-:W-:Y:S01]  /*0e00*/  ISETP.GE.AND P2, PT, R6, R3, PT ;  /* 0x000000030600720c */ /* 0x000fe20003f46270 */
[----:B--2---:R-:W-:-:S04]  /*0e10*/  @!P3 IMAD.WIDE.U32 R10, R21, 0x4, R10 ;  /* 0x00000004150ab825 */ /* 0x004fc800078e000a */
[----:B0-----:R-:W-:Y:S01]  /*0e20*/  @!P3 IMAD.WIDE.U32 R28, R21, 0x4, R28 ;  /* 0x00000004151cb825 */ /* 0x001fe200078e001c */
[----:B------:R-:W-:Y:S01]  /*0e30*/  HFMA2.MMA R21, -RZ, RZ, 0, 0 ;  /* 0x00000000ff157435 */ /* 0x000fe200000001ff */
[----:B------:R-:W-:Y:S01]  /*0e40*/  MOV R16, RZ ;  /* 0x000000ff00107202 */ /* 0x000fe20000000f00 */
[----:B------:R0:W5:Y:S01]  /*0e50*/  @!P3 LDG.E R24, desc[UR4][R10.64] ;  /* 0x000000040a18b981 */ /* 0x000162000c1e1900 */
[----:B-1----:R-:W-:-:S04]  /*0e60*/  @!P4 IMAD.WIDE.U32 R14, R7, 0x4, R14 ;  /* 0x00000004070ec825 */ /* 0x002fc800078e000e */
[----:B----4-:R-:W-:Y:S01]  /*0e70*/  @!P4 IMAD.WIDE.U32 R12, R7, 0x4, R12 ;  /* 0x00000004070cc825 */ /* 0x010fe200078e000c */
[----:B------:R-:W-:Y:S01]  /*0e80*/  @!P2 IADD3 R7, R5, R6, RZ ;  /* 0x000000060507a210 */ /* 0x000fe20007ffe0ff */
[----:B------:R1:W5:Y:S01]  /*0e90*/  @!P4 LDG.E R16, desc[UR4][R14.64] ;  /* 0x000000040e10c981 */ /* 0x000362000c1e1900 */
[----:B------:R-:W-:Y:S01]  /*0ea0*/  @!P2 IADD3 R6, R6, 0x80, RZ ;  /* 0x000000800606a810 */ /* 0x000fe20007ffe0ff */
[----:B0-----:R-:W0:Y:S02]  /*0eb0*/  @!P1 LDC.64 R10, c[0x0][0x238] ;  /* 0x00008e00ff0a9b82 */ /* 0x001e240000000a00 */
[----:B------:R2:W5:Y:S01]  /*0ec0*/  @!P4 LDG.E R21, desc[UR4][R12.64] ;  /* 0x000000040c15c981 */ /* 0x000562000c1e1900 */
[----:B------:R-:W-:-:S05]  /*0ed0*/  ISETP.GE.AND P4, PT, R6, R3, PT ;  /* 0x000000030600720c */ /* 0x000fca0003f86270 */
[----:B-1----:R-:W1:Y:S01]  /*0ee0*/  @!P1 LDC.64 R14, c[0x0][0x240] ;  /* 0x00009000ff0e9b82 */ /* 0x002e620000000a00 */
[----:B------:R-:W-:-:S07]  /*0ef0*/  @!P5 IMAD.WIDE.U32 R26, R17, 0x4, R26 ;  /* 0x00000004111ad825 */ /* 0x000fce00078e001a */
[----:B--2---:R-:W2:Y:S01]  /*0f00*/  @!P2 LDC.64 R12, c[0x0][0x238] ;  /* 0x00008e00ff0cab82 */ /* 0x004ea20000000a00 */
[----:B---3--:R-:W-:Y:S01]  /*0f10*/  @!P5 IMAD.WIDE.U32 R8, R17, 0x4, R8 ;  /* 0x000000041108d825 */ /* 0x008fe200078e0008 */
[----:B------:R-:W-:Y:S02]  /*0f20*/  MOV R17, RZ ;  /* 0x000000ff00117202 */ /* 0x000fe40000000f00 */
[----:B------:R-:W-:-:S04]  /*0f30*/  CS2R R22, SRZ ;  /* 0x0000000000167805 */ /* 0x000fc8000001ff00 */
[----:B------:R3:W5:Y:S01]  /*0f40*/  @!P5 LDG.E R17, desc[UR4][R8.64] ;  /* 0x000000040811d981 */ /* 0x000762000c1e1900 */
[----:B------:R-:W-:-:S03]  /*0f50*/  HFMA2.MMA R18, -RZ, RZ, 0, 0 ;  /* 0x00000000ff127435 */ /* 0x000fc600000001ff */
[----:B------:R4:W5:Y:S01]  /*0f60*/  @!P3 LDG.E R23, desc[UR4][R28.64] ;  /* 0x000000041c17b981 */ /* 0x000962000c1e1900 */
[----:B------:R-:W-:Y:S01]  /*0f70*/  HFMA2.MMA R2, -RZ, RZ, 0, 0 ;  /* 0x00000000ff027435 */ /* 0x000fe200000001ff */
[----:B0-----:R-:W-:Y:S02]  /*0f80*/  @!P1 IMAD.WIDE.U32 R10, R19, 0x4, R10 ;  /* 0x00000004130a9825 */ /* 0x001fe400078e000a */
[----:B------:R0:W5:Y:S01]  /*0f90*/  @!P5 LDG.E R22, desc[UR4][R26.64] ;  /* 0x000000041a16d981 */ /* 0x000162000c1e1900 */
[----:B---3--:R-:W-:Y:S02]  /*0fa0*/  @!P4 IADD3 R9, R5, R6, RZ ;  /* 0x000000060509c210 */ /* 0x008fe40007ffe0ff */
[----:B------:R-:W-:Y:S01]  /*0fb0*/  @!P4 IADD3 R6, R6, 0x80, RZ ;  /* 0x000000800606c810 */ /* 0x000fe20007ffe0ff */
[----:B-1----:R-:W-:Y:S01]  /*0fc0*/  @!P1 IMAD.WIDE.U32 R14, R19, 0x4, R14 ;  /* 0x00000004130e9825 */ /* 0x002fe200078e000e */
[----:B------:R1:W5:Y:S01]  /*0fd0*/  @!P1 LDG.E R18, desc[UR4][R10.64] ;  /* 0x000000040a129981 */ /* 0x000362000c1e1900 */
[----:B----4-:R-:W3:Y:S01]  /*0fe0*/  @!P2 LDC.64 R28, c[0x0][0x240] ;  /* 0x00009000ff1cab82 */ /* 0x010ee20000000a00 */
[----:B------:R-:W-:Y:S01]  /*0ff0*/  ISETP.GE.AND P3, PT, R6, R3, PT ;  /* 0x000000030600720c */ /* 0x000fe20003f66270 */
[----:B--2---:R-:W-:Y:S01]  /*1000*/  @!P2 IMAD.WIDE.U32 R12, R7, 0x4, R12 ;  /* 0x00000004070ca825 */ /* 0x004fe200078e000c */
[----:B------:R-:W-:-:S04]  /*1010*/  MOV R19, RZ ;  /* 0x000000ff00137202 */ /* 0x000fc80000000f00 */
[----:B------:R-:W5:Y:S01]  /*1020*/  @!P2 LDG.E R2, desc[UR4][R12.64] ;  /* 0x000000040c02a981 */ /* 0x000f62000c1e1900 */
[----:B0-----:R-:W0:Y:S03]  /*1030*/  @!P4 LDC.64 R26, c[0x0][0x238] ;  /* 0x00008e00ff1acb82 */ /* 0x001e260000000a00 */
[----:B------:R2:W5:Y:S05]  /*1040*/  @!P1 LDG.E R19, desc[UR4][R14.64] ;  /* 0x000000040e139981 */ /* 0x00056a000c1e1900 */
[----:B-1----:R-:W1:Y:S08]  /*1050*/  @!P4 LDC.64 R10, c[0x0][0x240] ;  /* 0x00009000ff0acb82 */ /* 0x002e700000000a00 */
[----:B--2---:R-:W2:Y:S08]  /*1060*/  @!P3 LDC.64 R14, c[0x0][0x238] ;  /* 0x00008e00ff0ebb82 */ /* 0x004eb00000000a00 */
[----:B------:R-:W4:Y:S01]  /*1070*/  @!P3 LDC.64 R12, c[0x0][0x240] ;  /* 0x00009000ff0cbb82 */ /* 0x000f220000000a00 */
[----:B------:R-:W-:Y:S01]  /*1080*/  @!P3 IADD3 R6, R5, R6, RZ ;  /* 0x000000060506b210 */ /* 0x000fe20007ffe0ff */
[----:B------:R-:W-:Y:S01]  /*1090*/  HFMA2.MMA R4, -RZ, RZ, 0, 0 ;  /* 0x00000000ff047435 */ /* 0x000fe200000001ff */
[----:B---3--:R-:W-:Y:S01]  /*10a0*/  @!P2 IMAD.WIDE.U32 R28, R7, 0x4, R28 ;  /* 0x00000004071ca825 */ /* 0x008fe200078e001c */
[----:B------:R-:W-:-:S03]  /*10b0*/  MOV R7, RZ ;  /* 0x000000ff00077202 */ /* 0x000fc60000000f00 */
[----:B0-----:R-:W-:-:S03]  /*10c0*/  @!P4 IMAD.WIDE.U32 R26, R9, 0x4, R26 ;  /* 0x00000004091ac825 */ /* 0x001fc600078e001a */
[----:B------:R0:W5:Y:S01]  /*10d0*/  @!P2 LDG.E R7, desc[UR4][R28.64] ;  /* 0x000000041c07a981 */ /* 0x000162000c1e1900 */
[----:B-1----:R-:W-:Y:S01]  /*10e0*/  @!P4 IMAD.WIDE.U32 R10, R9, 0x4, R10 ;  /* 0x00000004090ac825 */ /* 0x002fe200078e000a */
[----:B------:R-:W-:Y:S02]  /*10f0*/  CS2R R8, SRZ ;  /* 0x0000000000087805 */ /* 0x000fe4000001ff00 */
[----:B------:R0:W5:Y:S01]  /*1100*/  @!P4 LDG.E R4, desc[UR4][R26.64] ;  /* 0x000000041a04c981 */ /* 0x000162000c1e1900 */
[----:B--2---:R-:W-:-:S03]  /*1110*/  @!P3 IMAD.WIDE.U32 R14, R6, 0x4, R14 ;  /* 0x00000004060eb825 */ /* 0x004fc600078e000e */
[----:B------:R0:W5:Y:S01]  /*1120*/  @!P4 LDG.E R9, desc[UR4][R10.64] ;  /* 0x000000040a09c981 */ /* 0x000162000c1e1900 */
[----:B----4-:R-:W-:Y:S01]  /*1130*/  @!P3 IMAD.WIDE.U32 R12, R6, 0x4, R12 ;  /* 0x00000004060cb825 */ /* 0x010fe200078e000c */
[----:B------:R-:W-:-:S04]  /*1140*/  MOV R6, RZ ;  /* 0x000000ff00067202 */ /* 0x000fc80000000f00 */
[----:B------:R0:W5:Y:S04]  /*1150*/  @!P3 LDG.E R8, desc[UR4][R12.64] ;  /* 0x000000040c08b981 */ /* 0x000168000c1e1900 */
[----:B------:R0:W5:Y:S01]  /*1160*/  @!P3 LDG.E R6, desc[UR4][R14.64] ;  /* 0x000000040e06b981 */ /* 0x000162000c1e1900 */
[----:B------:R-:W-:Y:S01]  /*1170*/  ISETP.NE.AND P1, PT, RZ, UR6, PT ;  /* 0x00000006ff007c0c */ /* 0x000fe2000bf25270 */
[----:B------:R-:W-:-:S12]  /*1180*/  BSSY B0, `(.L_x_3155) ;  /* 0x00000dd000007945 */ /* 0x000fd80003800000 */
[----:B0-----:R-:W-:Y:S05]  /*1190*/  @!P1 BRA `(.L_x_3156) ;  /* 0x00000004003c9947 */ /* 0x001fea0003800000 */
[----:B------:R-:W0:Y:S01]  /*11a0*/  @!P0 LDC.64 R14, c[0x0][0x218] ;  /* 0x00008600ff0e8b82 */ /* 0x000e220000000a00 */
[C---:B-----5:R-:W-:Y:S01]  /*11b0*/  FSETP.GTU.AND P1, PT, R25.reuse, RZ, !P0 ;  /* 0x000000ff1900720b */ /* 0x060fe2000472c000 */
[----:B0-----:R-:W-:-:S06]  /*11c0*/  @!P0 FADD.FTZ R14, R25, R14 ;  /* 0x0000000e190e8221 */ /* 0x001fcc0000010000 */
[----:B------:R-:W0:Y:S02]  /*11d0*/  @!P0 LDC R25, c[0x0][0x220] ;  /* 0x00008800ff198b82 */ /* 0x000e240000000800 */
[----:B0-----:R-:W-:-:S04]  /*11e0*/  @!P0 FMUL.FTZ R25, R20, R25 ;  /* 0x0000001914198220 */ /* 0x001fc80000410000 */
[----:B------:R-:W-:Y:S01]  /*11f0*/  @!P0 FMUL.FTZ R14, R14, R25 ;  /* 0x000000190e0e8220 */ /* 0x000fe20000410000 */
[----:B------:R-:W-:Y:S01]  /*1200*/  @P1 FMUL.FTZ R14, R20, R15 ;  /* 0x0000000f140e1220 */ /* 0x000fe20000410000 */
[----:B------:R-:W-:-:S04]  /*1210*/  IADD3 R20, R0, 0x80, RZ ;  /* 0x0000008000147810 */ /* 0x000fc80007ffe0ff */
[----:B------:R-:W-:Y:S02]  /*1220*/  ISETP.GE.AND P1, PT, R20, R3, PT ;  /* 0x000000031400720c */ /* 0x000fe40003f26270 */
[----:B------:R-:W-:Y:S02]  /*1230*/  @!P0 MOV R10, R14 ;  /* 0x0000000e000a8202 */ /* 0x000fe40000000f00 */
[----:B------:R-:W-:-:S09]  /*1240*/  FSETP.GTU.AND P2, PT, R23, RZ, !P1 ;  /* 0x000000ff1700720b */ /* 0x000fd20004f4c000 */
[----:B------:R-:W0:Y:S08]  /*1250*/  @!P1 LDC R25, c[0x0][0x220] ;  /* 0x00008800ff199b82 */ /* 0x000e300000000800 */
[----:B------:R-:W1:Y:S01]  /*1260*/  @!P1 LDC.64 R14, c[0x0][0x218] ;  /* 0x00008600ff0e9b82 */ /* 0x000e620000000a00 */
[----:B0-----:R-:W-:Y:S01]  /*1270*/  @!P1 FMUL.FTZ R25, R24, R25 ;  /* 0x0000001918199220 */ /* 0x001fe20000410000 */
[----:B-1----:R-:W-:-:S04]  /*1280*/  @!P1 FADD.FTZ R14, R23, R14 ;  /* 0x0000000e170e9221 */ /* 0x002fc80000010000 */
[----:B------:R-:W-:Y:S01]  /*1290*/  @!P1 FMUL.FTZ R25, R14, R25 ;  /* 0x000000190e199220 */ /* 0x000fe20000410000 */
[----:B------:R-:W-:Y:S01]  /*12a0*/  IADD3 R14, R0, 0x100, RZ ;  /* 0x00000100000e7810 */ /* 0x000fe20007ffe0ff */
[----:B------:R-:W-:Y:S01]  /*12b0*/  @P2 FMUL.FTZ R25, R24, R15 ;  /* 0x0000000f18192220 */ /* 0x000fe20000410000 */
[----:B------:R-:W-:Y:S02]  /*12c0*/  IADD3 R24, R0, 0x180, RZ ;  /* 0x0000018000187810 */ /* 0x000fe40007ffe0ff */
[----:B------:R-:W-:Y:S02]  /*12d0*/  ISETP.GE.AND P5, PT, R14, R3, PT ;  /* 0x000000030e00720c */ /* 0x000fe40003fa6270 */
[----:B------:R-:W-:Y:S02]  /*12e0*/  @!P1 MOV R11, R25 ;  /* 0x00000019000b9202 */ /* 0x000fe40000000f00 */
[----:B------:R-:W-:Y:S02]  /*12f0*/  FSETP.GTU.AND P1, PT, R21, RZ, !P5 ;  /* 0x000000ff1500720b */ /* 0x000fe40006f2c000 */
[----:B------:R-:W-:-:S07]  /*1300*/  ISETP.GE.AND P4, PT, R24, R3, PT ;  /* 0x000000031800720c */ /* 0x000fce0003f86270 */
[----:B------:R-:W0:Y:S08]  /*1310*/  @!P5 LDC.64 R14, c[0x0][0x218] ;  /* 0x00008600ff0edb82 */ /* 0x000e300000000a00 */
[----:B------:R-:W1:Y:S01]  /*1320*/  @!P5 LDC R23, c[0x0][0x220] ;  /* 0x00008800ff17db82 */ /* 0x000e620000000800 */
[----:B0-----:R-:W-:Y:S01]  /*1330*/  @!P5 FADD.FTZ R14, R21, R14 ;  /* 0x0000000e150ed221 */ /* 0x001fe20000010000 */
[----:B-1----:R-:W-:-:S06]  /*1340*/  @!P5 FMUL.FTZ R21, R16, R23 ;  /* 0x000000171015d220 */ /* 0x002fcc0000410000 */
[----:B------:R-:W0:Y:S01]  /*1350*/  @!P4 LDC R23, c[0x0][0x220] ;  /* 0x00008800ff17cb82 */ /* 0x000e220000000800 */
[----:B------:R-:W-:Y:S01]  /*1360*/  @!P5 FMUL.FTZ R21, R14, R21 ;  /* 0x000000150e15d220 */ /* 0x000fe20000410000 */
[----:B------:R-:W-:Y:S01]  /*1370*/  @P1 FMUL.FTZ R21, R16, R15 ;  /* 0x0000000f10151220 */ /* 0x000fe20000410000 */
[----:B------:R-:W-:Y:S02]  /*1380*/  IADD3 R16, R0, 0x200, RZ ;  /* 0x0000020000107810 */ /* 0x000fe40007ffe0ff */
[----:B------:R-:W-:-:S03]  /*1390*/  FSETP.GTU.AND P1, PT, R17, RZ, !P4 ;  /* 0x000000ff1100720b */ /* 0x000fc6000672c000 */
[----:B------:R-:W1:Y:S01]  /*13a0*/  @!P4 LDC.64 R14, c[0x0][0x218] ;  /* 0x00008600ff0ecb82 */ /* 0x000e620000000a00 */
[----:B------:R-:W-:Y:S02]  /*13b0*/  ISETP.GE.AND P3, PT, R16, R3, PT ;  /* 0x000000031000720c */ /* 0x000fe40003f66270 */
[----:B------:R-:W-:Y:S02]  /*13c0*/  @!P5 MOV R12, R21 ;  /* 0x00000015000cd202 */ /* 0x000fe40000000f00 */
[----:B------:R-:W-:-:S09]  /*13d0*/  FSETP.GTU.AND P6, PT, R19, RZ, !P3 ;  /* 0x000000ff1300720b */ /* 0x000fd20005fcc000 */
[----:B------:R-:W2:Y:S01]  /*13e0*/  @!P3 LDC R25, c[0x0][0x220] ;  /* 0x00008800ff19bb82 */ /* 0x000ea20000000800 */
[----:B0-----:R-:W-:Y:S01]  /*13f0*/  @!P4 FMUL.FTZ R23, R22, R23 ;  /* 0x000000171617c220 */ /* 0x001fe20000410000 */
[----:B-1----:R-:W-:-:S06]  /*1400*/  @!P4 FADD.FTZ R14, R17, R14 ;  /* 0x0000000e110ec221 */ /* 0x002fcc0000010000 */
[----:B------:R-:W0:Y:S01]  /*1410*/  @!P3 LDC.64 R16, c[0x0][0x218] ;  /* 0x00008600ff10bb82 */ /* 0x000e220000000a00 */
[----:B------:R-:W-:Y:S01]  /*1420*/  @!P4 FMUL.FTZ R23, R14, R23 ;  /* 0x000000170e17c220 */ /* 0x000fe20000410000 */
[----:B------:R-:W-:Y:S01]  /*1430*/  IADD3 R14, R0, 0x280, RZ ;  /* 0x00000280000e7810 */ /* 0x000fe20007ffe0ff */
[----:B------:R-:W-:-:S03]  /*1440*/  @P1 FMUL.FTZ R23, R22, R15 ;  /* 0x0000000f16171220 */ /* 0x000fc60000410000 */
[----:B------:R-:W-:Y:S02]  /*1450*/  ISETP.GE.AND P2, PT, R14, R3, PT ;  /* 0x000000030e00720c */ /* 0x000fe40003f46270 */
[----:B------:R-:W-:Y:S02]  /*1460*/  IADD3 R14, R0, 0x300, RZ ;  /* 0x00000300000e7810 */ /* 0x000fe40007ffe0ff */
[----:B------:R-:W-:Y:S02]  /*1470*/  @!P4 MOV R13, R23 ;  /* 0x00000017000dc202 */ /* 0x000fe40000000f00 */
[----:B------:R-:W-:-:S04]  /*1480*/  ISETP.GE.AND P1, PT, R14, R3, PT ;  /* 0x000000030e00720c */ /* 0x000fc80003f26270 */
[----:B------:R-:W-:-:S03]  /*1490*/  FSETP.GTU.AND P5, PT, R9, RZ, !P1 ;  /* 0x000000ff0900720b */ /* 0x000fc60004fac000 */
[----:B------:R-:W1:Y:S01]  /*14a0*/  @!P2 LDC.64 R14, c[0x0][0x218] ;  /* 0x00008600ff0eab82 */ /* 0x000e620000000a00 */
[----:B0-----:R-:W-:Y:S01]  /*14b0*/  @!P3 FADD.FTZ R16, R19, R16 ;  /* 0x000000101310b221 */ /* 0x001fe20000010000 */
[----:B--2---:R-:W-:-:S06]  /*14c0*/  @!P3 FMUL.FTZ R19, R18, R25 ;  /* 0x000000191213b220 */ /* 0x004fcc0000410000 */
[----:B------:R-:W0:Y:S01]  /*14d0*/  @!P2 LDC R25, c[0x0][0x220] ;  /* 0x00008800ff19ab82 */ /* 0x000e220000000800 */
[----:B------:R-:W-:Y:S01]  /*14e0*/  @!P3 FMUL.FTZ R19, R16, R19 ;  /* 0x000000131013b220 */ /* 0x000fe20000410000 */
[----:B------:R-:W-:Y:S01]  /*14f0*/  @P6 FMUL.FTZ R19, R18, R17 ;  /* 0x0000001112136220 */ /* 0x000fe20000410000 */
[----:B------:R-:W-:-:S04]  /*1500*/  FSETP.GTU.AND P6, PT, R7, RZ, !P2 ;  /* 0x000000ff0700720b */ /* 0x000fc800057cc000 */
[----:B------:R-:W-:Y:S01]  /*1510*/  @!P3 MOV R18, R19 ;  /* 0x000000130012b202 */ /* 0x000fe20000000f00 */
[----:B------:R-:W2:Y:S08]  /*1520*/  @!P1 LDC.64 R16, c[0x0][0x218] ;  /* 0x00008600ff109b82 */ /* 0x000eb00000000a00 */
[----:B------:R-:W3:Y:S01]  /*1530*/  @!P1 LDC R27, c[0x0][0x220] ;  /* 0x00008800ff1b9b82 */ /* 0x000ee20000000800 */
[----:B-1----:R-:W-:Y:S01]  /*1540*/  @!P2 FADD.FTZ R14, R7, R14 ;  /* 0x0000000e070ea221 */ /* 0x002fe20000010000 */
[----:B0-----:R-:W-:-:S04]  /*1550*/  @!P2 FMUL.FTZ R7, R2, R25 ;  /* 0x000000190207a220 */ /* 0x001fc80000410000 */
[----:B------:R-:W-:Y:S01]  /*1560*/  @!P2 FMUL.FTZ R7, R14, R7 ;  /* 0x000000070e07a220 */ /* 0x000fe20000410000 */
[----:B------:R-:W-:Y:S01]  /*1570*/  IADD3 R14, R0, 0x380, RZ ;  /* 0x00000380000e7810 */ /* 0x000fe20007ffe0ff */
[----:B------:R-:W-:Y:S01]  /*1580*/  @P6 FMUL.FTZ R7, R2, R15 ;  /* 0x0000000f02076220 */ /* 0x000fe20000410000 */
[----:B--2---:R-:W-:Y:S02]  /*1590*/  @!P1 FADD.FTZ R16, R9, R16 ;  /* 0x0000001009109221 */ /* 0x004fe40000010000 */
[----:B------:R-:W-:Y:S02]  /*15a0*/  ISETP.GE.AND P6, PT, R14, R3, PT ;  /* 0x000000030e00720c */ /* 0x000fe40003fc6270 */
[----:B------:R-:W-:Y:S01]  /*15b0*/  @!P2 MOV R2, R7 ;  /* 0x000000070002a202 */ /* 0x000fe20000000f00 */
[----:B---3--:R-:W-:-:S04]  /*15c0*/  @!P1 FMUL.FTZ R9, R4, R27 ;  /* 0x0000001b04099220 */ /* 0x008fc80000410000 */
        /* <DEDUP_REMOVED lines=12> */
.L_x_3156:
        /* <DEDUP_REMOVED lines=13> */
.L_x_3160:
[----:B------:R-:W-:Y:S02]  /*1760*/  ULDC UR6, c[0x0][0x21c] ;  /* 0x0000870000067ab9 */ /* 0x000fe40000000800 */
[----:B------:R-:W-:-:S07]  /*1770*/  FMUL.FTZ R10, R20, UR6 ;  /* 0x00000006140a7c20 */ /* 0x000fce0008410000 */
.L_x_3159:
[----:B------:R-:W-:Y:S05]  /*1780*/  BSYNC B1 ;  /* 0x0000000000017941 */ /* 0x000fea0003800000 */
.L_x_3158:
[----:B-----5:R-:W-:Y:S01]  /*1790*/  IADD3 R20, R0, 0x80, RZ ;  /* 0x0000008000147810 */ /* 0x020fe20007ffe0ff */
[----:B------:R-:W-:Y:S03]  /*17a0*/  BSSY B1, `(.L_x_3161) ;  /* 0x0000010000017945 */ /* 0x000fe60003800000 */
[----:B------:R-:W-:-:S13]  /*17b0*/  ISETP.GE.AND P1, PT, R20, R3, PT ;  /* 0x000000031400720c */ /* 0x000fda0003f26270 */
[----:B------:R-:W-:Y:S05]  /*17c0*/  @P1 BRA `(.L_x_3162) ;  /* 0x0000000000341947 */ /* 0x000fea0003800000 */
        /* <DEDUP_REMOVED lines=11> */
.L_x_3163:
[----:B------:R-:W-:Y:S02]  /*1880*/  ULDC UR6, c[0x0][0x21c] ;  /* 0x0000870000067ab9 */ /* 0x000fe40000000800 */
[----:B------:R-:W-:-:S07]  /*1890*/  FMUL.FTZ R11, R24, UR6 ;  /* 0x00000006180b7c20 */ /* 0x000fce0008410000 */
.L_x_3162:
[----:B------:R-:W-:Y:S05]  /*18a0*/  BSYNC B1 ;  /* 0x0000000000017941 */ /* 0x000fea0003800000 */
.L_x_3161:
[----:B------:R-:W-:Y:S01]  /*18b0*/  IADD3 R12, R0, 0x100, RZ ;  /* 0x00000100000c7810 */ /* 0x000fe20007ffe0ff */
        /* <DEDUP_REMOVED lines=14> */
.L_x_3166:
[----:B------:R-:W-:Y:S02]  /*19a0*/  ULDC UR6, c[0x0][0x21c] ;  /* 0x0000870000067ab9 */ /* 0x000fe40000000800 */
[----:B------:R-:W-:-:S07]  /*19b0*/  FMUL.FTZ R12, R16, UR6 ;  /* 0x00000006100c7c20 */ /* 0x000fce0008410000 */
.L_x_3165:
[----:B------:R-:W-:Y:S05]  /*19c0*/  BSYNC B1 ;  /* 0x0000000000017941 */ /* 0x000fea0003800000 */
.L_x_3164:
        /* <DEDUP_REMOVED lines=15> */
.L_x_3169:
[----:B------:R-:W-:Y:S02]  /*1ac0*/  ULDC UR6, c[0x0][0x21c] ;  /* 0x0000870000067ab9 */ /* 0x000fe40000000800 */
[----:B------:R-:W-:-:S07]  /*1ad0*/  FMUL.FTZ R13, R22, UR6 ;  /* 0x00000006160d7c20 */ /* 0x000fce0008410000 */
.L_x_3168:
[----:B------:R-:W-:Y:S05]  /*1ae0*/  BSYNC B1 ;  /* 0x0000000000017941 */ /* 0x000fea0003800000 */
.L_x_3167:
        /* <DEDUP_REMOVED lines=15> */
.L_x_3172:
[----:B------:R-:W-:Y:S02]  /*1be0*/  ULDC UR6, c[0x0][0x21c] ;  /* 0x0000870000067ab9 */ /* 0x000fe40000000800 */
[----:B------:R-:W-:-:S07]  /*1bf0*/  FMUL.FTZ R18, R18, UR6 ;  /* 0x0000000612127c20 */ /* 0x000fce0008410000 */
.L_x_3171:
[----:B------:R-:W-:Y:S05]  /*1c00*/  BSYNC B1 ;  /* 0x0000000000017941 */ /* 0x000fea0003800000 */
.L_x_3170:
        /* <DEDUP_REMOVED lines=15> */
.L_x_3175:
[----:B------:R-:W-:Y:S02]  /*1d00*/  ULDC UR6, c[0x0][0x21c] ;  /* 0x0000870000067ab9 */ /* 0x000fe40000000800 */
[----:B------:R-:W-:-:S07]  /*1d10*/  FMUL.FTZ R2, R2, UR6 ;  /* 0x0000000602027c20 */ /* 0x000fce0008410000 */
.L_x_3174:
[----:B------:R-:W-:Y:S05]  /*1d20*/  BSYNC B1 ;  /* 0x0000000000017941 */ /* 0x000fea0003800000 */
.L_x_3173:
        /* <DEDUP_REMOVED lines=15> */
.L_x_3178:
[----:B------:R-:W-:Y:S02]  /*1e20*/  ULDC UR6, c[0x0][0x21c] ;  /* 0x0000870000067ab9 */ /* 0x000fe40000000800 */
[----:B------:R-:W-:-:S07]  /*1e30*/  FMUL.FTZ R4, R4, UR6 ;  /* 0x0000000604047c20 */ /* 0x000fce0008410000 */
.L_x_3177:
[----:B------:R-:W-:Y:S05]  /*1e40*/  BSYNC B1 ;  /* 0x0000000000017941 */ /* 0x000fea0003800000 */
.L_x_3176:
[----:B------:R-:W-:-:S04]  /*1e50*/  IADD3 R14, R0, 0x380, RZ ;  /* 0x00000380000e7810 */ /* 0x000fc80007ffe0ff */
        /* <DEDUP_REMOVED lines=13> */
.L_x_3179:
[----:B------:R-:W-:Y:S02]  /*1f30*/  ULDC UR6, c[0x0][0x21c] ;  /* 0x0000870000067ab9 */ /* 0x000fe40000000800 */
[----:B------:R-:W-:-:S07]  /*1f40*/  FMUL.FTZ R7, R6, UR6 ;  /* 0x0000000606077c20 */ /* 0x000fce0008410000 */
.L_x_3157:
[----:B------:R-:W-:Y:S05]  /*1f50*/  BSYNC B0 ;  /* 0x0000000000007941 */ /* 0x000fea0003800000 */
.L_x_3155:
[----:B------:R-:W0:Y:S01]  /*1f60*/  @!P0 LDC.64 R8, c[0x0][0x230] ;  /* 0x00008c00ff088b82 */ /* 0x000e220000000a00 */
[----:B------:R-:W-:Y:S01]  /*1f70*/  @!P0 IADD3 R15, R5, R0, RZ ;  /* 0x00000000050f8210 */ /* 0x000fe20007ffe0ff */
[----:B------:R-:W-:Y:S01]  /*1f80*/  BSSY B0, `(.L_x_3180) ;  /* 0x0000030000007945 */ /* 0x000fe20003800000 */
[----:B------:R-:W-:-:S03]  /*1f90*/  @!P0 MOV R0, R20 ;  /* 0x0000001400008202 */ /* 0x000fc60000000f00 */
[----:B------:R-:W-:Y:S01]  /*1fa0*/  BSSY B1, `(.L_x_3181) ;  /* 0x0000027000017945 */ /* 0x000fe20003800000 */
[----:B0-----:R-:W-:-:S05]  /*1fb0*/  @!P0 IMAD.WIDE.U32 R8, R15, 0x4, R8 ;  /* 0x000000040f088825 */ /* 0x001fca00078e0008 */
[----:B------:R0:W-:Y:S01]  /*1fc0*/  @!P0 STG.E desc[UR4][R8.64], R10 ;  /* 0x0000000a08008986 */ /* 0x0001e2000c101904 */
[----:B------:R-:W-:-:S13]  /*1fd0*/  ISETP.GE.AND P0, PT, R0, R3, PT ;  /* 0x000000030000720c */ /* 0x000fda0003f06270 */
[----:B0-----:R-:W-:Y:S05]  /*1fe0*/  @P0 BRA `(.L_x_3182) ;  /* 0x0000000000300947 */ /* 0x001fea0003800000 */
[----:B------:R-:W0:Y:S01]  /*1ff0*/  LDC.64 R8, c[0x0][0x230] ;  /* 0x00008c00ff087b82 */ /* 0x000e220000000a00 */
[----:B------:R-:W-:Y:S02]  /*2000*/  IADD3 R15, R5, R0, RZ ;  /* 0x00000000050f7210 */ /* 0x000fe40007ffe0ff */
[----:B------:R-:W-:-:S04]  /*2010*/  IADD3 R0, R0, 0x80, RZ ;  /* 0x0000008000007810 */ /* 0x000fc80007ffe0ff */
[----:B------:R-:W-:Y:S01]  /*2020*/  ISETP.GE.AND P0, PT, R0, R3, PT ;  /* 0x000000030000720c */ /* 0x000fe20003f06270 */
[----:B0-----:R-:W-:-:S05]  /*2030*/  IMAD.WIDE.U32 R8, R15, 0x4, R8 ;  /* 0x000000040f087825 */ /* 0x001fca00078e0008 */
[----:B------:R0:W-:Y:S07]  /*2040*/  STG.E desc[UR4][R8.64], R11 ;  /* 0x0000000b08007986 */ /* 0x0001ee000c101904 */
[----:B------:R-:W-:Y:S05]  /*2050*/  @P0 BRA `(.L_x_3183) ;  /* 0x0000000000300947 */ /* 0x000fea0003800000 */
[----:B0-----:R-:W0:Y:S01]  /*2060*/  LDC.64 R8, c[0x0][0x230] ;  /* 0x00008c00ff087b82 */ /* 0x001e220000000a00 */
[----:B------:R-:W-:Y:S02]  /*2070*/  IADD3 R11, R5, R0, RZ ;  /* 0x00000000050b7210 */ /* 0x000fe40007ffe0ff */
[----:B------:R-:W-:-:S03]  /*2080*/  IADD3 R0, R0, 0x80, RZ ;  /* 0x0000008000007810 */ /* 0x000fc60007ffe0ff */
[----:B0-----:R-:W-:-:S05]  /*2090*/  IMAD.WIDE.U32 R8, R11, 0x4, R8 ;  /* 0x000000040b087825 */ /* 0x001fca00078e0008 */
[----:B------:R0:W-:Y:S02]  /*20a0*/  STG.E desc[UR4][R8.64], R12 ;  /* 0x0000000c08007986 */ /* 0x0001e4000c101904 */
.L_x_3182:
[----:B------:R-:W-:-:S13]  /*20b0*/  ISETP.GE.AND P0, PT, R0, R3, PT ;  /* 0x000000030000720c */ /* 0x000fda0003f06270 */
[----:B------:R-:W-:Y:S05]  /*20c0*/  @P0 BRA `(.L_x_3184) ;  /* 0x0000000000300947 */ /* 0x000fea0003800000 */
[----:B0-----:R-:W0:Y:S01]  /*20d0*/  LDC.64 R8, c[0x0][0x230] ;  /* 0x00008c00ff087b82 */ /* 0x001e220000000a00 */
[----:B------:R-:W-:Y:S02]  /*20e0*/  IADD3 R11, R5, R0, RZ ;  /* 0x00000000050b7210 */ /* 0x000fe40007ffe0ff */
[----:B------:R-:W-:-:S03]  /*20f0*/  IADD3 R0, R0, 0x80, RZ ;  /* 0x0000008000007810 */ /* 0x000fc60007ffe0ff */
[----:B0-----:R-:W-:-:S05]  /*2100*/  IMAD.WIDE.U32 R8, R11, 0x4, R8 ;  /* 0x000000040b087825 */ /* 0x001fca00078e0008 */
[----:B------:R1:W-:Y:S02]  /*2110*/  STG.E desc[UR4][R8.64], R13 ;  /* 0x0000000d08007986 */ /* 0x0003e4000c101904 */
.L_x_3183:
[----:B------:R-:W-:-:S13]  /*2120*/  ISETP.GE.AND P0, PT, R0, R3, PT ;  /* 0x000000030000720c */ /* 0x000fda0003f06270 */
[----:B------:R-:W-:Y:S05]  /*2130*/  @P0 BRA `(.L_x_3185) ;  /* 0x0000000000340947 */ /* 0x000fea0003800000 */
[----:B01----:R-:W0:Y:S01]  /*2140*/  LDC.64 R8, c[0x0][0x230] ;  /* 0x00008c00ff087b82 */ /* 0x003e220000000a00 */
[----:B------:R-:W-:Y:S02]  /*2150*/  IADD3 R11, R5, R0, RZ ;  /* 0x00000000050b7210 */ /* 0x000fe40007ffe0ff */
[----:B------:R-:W-:-:S03]  /*2160*/  IADD3 R0, R0, 0x80, RZ ;  /* 0x0000008000007810 */ /* 0x000fc60007ffe0ff */
[----:B0-----:R-:W-:-:S05]  /*2170*/  IMAD.WIDE.U32 R8, R11, 0x4, R8 ;  /* 0x000000040b087825 */ /* 0x001fca00078e0008 */
[----:B------:R1:W-:Y:S02]  /*2180*/  STG.E desc[UR4][R8.64], R18 ;  /* 0x0000001208007986 */ /* 0x0003e4000c101904 */
.L_x_3184:
[----:B------:R-:W-:-:S13]  /*2190*/  ISETP.GE.AND P0, PT, R0, R3, PT ;  /* 0x000000030000720c */ /* 0x000fda0003f06270 */
[----:B------:R-:W-:Y:S05]  /*21a0*/  @P0 BREAK B1 ;  /* 0x0000000000010942 */ /* 0x000fea0003800000 */
[----:B------:R-:W-:Y:S05]  /*21b0*/  @P0 BRA `(.L_x_3186) ;  /* 0x0000000000300947 */ /* 0x000fea0003800000 */
[----:B01----:R-:W0:Y:S01]  /*21c0*/  LDC.64 R8, c[0x0][0x230] ;  /* 0x00008c00ff087b82 */ /* 0x003e220000000a00 */
[----:B------:R-:W-:Y:S02]  /*21d0*/  IADD3 R11, R5, R0, RZ ;  /* 0x00000000050b7210 */ /* 0x000fe40007ffe0ff */
[----:B------:R-:W-:-:S03]  /*21e0*/  IADD3 R0, R0, 0x80, RZ ;  /* 0x0000008000007810 */ /* 0x000fc60007ffe0ff */
[----:B0-----:R-:W-:-:S05]  /*21f0*/  IMAD.WIDE.U32 R8, R11, 0x4, R8 ;  /* 0x000000040b087825 */ /* 0x001fca00078e0008 */
[----:B------:R2:W-:Y:S02]  /*2200*/  STG.E desc[UR4][R8.64], R2 ;  /* 0x0000000208007986 */ /* 0x0005e4000c101904 */
.L_x_3185:
[----:B------:R-:W-:Y:S05]  /*2210*/  BSYNC B1 ;  /* 0x0000000000017941 */ /* 0x000fea0003800000 */
.L_x_3181:
[----:B------:R-:W-:-:S13]  /*2220*/  ISETP.GE.AND P0, PT, R0, R3, PT ;  /* 0x000000030000720c */ /* 0x000fda0003f06270 */
[----:B012---:R-:W0:Y:S01]  /*2230*/  @!P0 LDC.64 R8, c[0x0][0x230] ;  /* 0x00008c00ff088b82 */ /* 0x007e220000000a00 */
[----:B------:R-:W-:Y:S02]  /*2240*/  @!P0 IADD3 R11, R5, R0, RZ ;  /* 0x00000000050b8210 */ /* 0x000fe40007ffe0ff */
[----:B------:R-:W-:-:S03]  /*2250*/  @!P0 IADD3 R0, R0, 0x80, RZ ;  /* 0x0000008000008810 */ /* 0x000fc60007ffe0ff */
[----:B0-----:R-:W-:-:S05]  /*2260*/  @!P0 IMAD.WIDE.U32 R8, R11, 0x4, R8 ;  /* 0x000000040b088825 */ /* 0x001fca00078e0008 */
[----:B------:R2:W-:Y:S02]  /*2270*/  @!P0 STG.E desc[UR4][R8.64], R4 ;  /* 0x0000000408008986 */ /* 0x0005e4000c101904 */
.L_x_3186:
[----:B------:R-:W-:Y:S05]  /*2280*/  BSYNC B0 ;  /* 0x0000000000007941 */ /* 0x000fea0003800000 */
.L_x_3180:
[----:B------:R-:W-:Y:S05]  /*2290*/  WARPSYNC.ALL ;  /* 0x0000000000007948 */ /* 0x000fea0003800000 */
[----:B------:R-:W-:-:S13]  /*22a0*/  ISETP.GE.AND P0, PT, R0, R3, PT ;  /* 0x000000030000720c */ /* 0x000fda0003f06270 */
[----:B------:R-:W-:Y:S05]  /*22b0*/  @P0 EXIT ;  /* 0x000000000000094d */ /* 0x000fea0003800000 */
[----:B------:R-:W3:Y:S01]  /*22c0*/  LDC.64 R2, c[0x0][0x230] ;  /* 0x00008c00ff027b82 */ /* 0x000ee20000000a00 */
[----:B------:R-:W-:-:S05]  /*22d0*/  IADD3 R5, R5, R0, RZ ;  /* 0x0000000005057210 */ /* 0x000fca0007ffe0ff */
[----:B---3--:R-:W-:-:S05]  /*22e0*/  IMAD.WIDE.U32 R2, R5, 0x4, R2 ;  /* 0x0000000405027825 */ /* 0x008fca00078e0002 */
[----:B------:R-:W-:Y:S01]  /*22f0*/  STG.E desc[UR4][R2.64], R7 ;  /* 0x0000000702007986 */ /* 0x000fe2000c101904 */
[----:B------:R-:W-:Y:S05]  /*2300*/  EXIT ;  /* 0x000000000000794d */ /* 0x000fea0003800000 */
.L_x_3187:
        /* <DEDUP_REMOVED lines=15> */
.L_x_7843:


//--------------------- .text._ZN2at6native29vectorized_elementwise_kernelILi4EZZZNS0_60_GLOBAL__N__171e0b9f_22_ActivationEluKernel_cu_f5210f67_353819elu_backward_kernelERNS_18TensorIteratorBaseERKN3c106ScalarES8_S8_bENKUlvE_clEvENKUlvE0_clEvEUlffE_St5arrayIPcLm3EEEEviT0_T1_ --------------------------
	.section	.text._ZN2at6native29vectorized_elementwise_kernelILi4EZZZNS0_60_GLOBAL__N__171e0b9f_22_ActivationEluKernel_cu_f5210f67_353819elu_backward_kernelERNS_18TensorIteratorBaseERKN3c106ScalarES8_S8_bENKUlvE_clEvENKUlvE0_clEvEUlffE_St5arrayIPcLm3EEEEviT0_T1_,"ax",@progbits
	.align	128
        .global         _ZN2at6native29vectorized_elementwise_kernelILi4EZZZNS0_60_GLOBAL__N__171e0b9f_22_ActivationEluKernel_cu_f5210f67_353819elu_backward_kernelERNS_18TensorIteratorBaseERKN3c106ScalarES8_S8_bENKUlvE_clEvENKUlvE0_clEvEUlffE_St5arrayIPcLm3EEEEviT0_T1_
        .type           _ZN2at6native29vectorized_elementwise_kernelILi4EZZZNS0_60_GLOBAL__N__171e0b9f_22_ActivationEluKernel_cu_f5210f67_353819elu_backward_kernelERNS_18TensorIteratorBaseERKN3c106ScalarES8_S8_bENKUlvE_clEvENKUlvE0_clEvEUlffE_St5arrayIPcLm3EEEEviT0_T1_,@function
        .size           _ZN2at6native29vectorized_elementwise_kernelILi4EZZZNS0_60_GLOBAL__N__171e0b9f_22_ActivationEluKernel_cu_f5210f67_353819elu_backward_kernelERNS_18TensorIteratorBaseERKN3c106ScalarES8_S8_bENKUlvE_clEvENKUlvE0_clEvEUlffE_St5arrayIPcLm3EEEEviT0_T1_,(.L_x_7844 - _ZN2at6native29vectorized_elementwise_kernelILi4EZZZNS0_60_GLOBAL__N__171e0b9f_22_ActivationEluKernel_cu_f5210f67_353819elu_backward_kernelERNS_18TensorIteratorBaseERKN3c106ScalarES8_S8_bENKUlvE_clEvENKUlvE0_clEvEUlffE_St5arrayIPcLm3EEEEviT0_T1_)
        .other          _ZN2at6native29vectorized_elementwise_kernelILi4EZZZNS0_60_GLOBAL__N__171e0b9f_22_ActivationEluKernel_cu_f5210f67_353819elu_backward_kernelERNS_18TensorIteratorBaseERKN3c106ScalarES8_S8_bENKUlvE_clEvENKUlvE0_clEvEUlffE_St5arrayIPcLm3EEEEviT0_T1_,@"STO_CUDA_ENTRY STV_DEFAULT"
_ZN2at6native29vectorized_elementwise_kernelILi4EZZZNS0_60_GLOBAL__N__171e0b9f_22_ActivationEluKernel_cu_f5210f67_353819elu_backward_kernelERNS_18TensorIteratorBaseERKN3c106ScalarES8_S8_bENKUlvE_clEvENKUlvE0_clEvEUlffE_St5arrayIPcLm3EEEEviT0_T1_:
.text._ZN2at6native29vectorized_elementwise_kernelILi4EZZZNS0_60_GLOBAL__N__171e0b9f_22_ActivationEluKernel_cu_f5210f67_353819elu_backward_kernelERNS_18TensorIteratorBaseERKN3c106ScalarES8_S8_bENKUlvE_clEvENKUlvE0_clEvEUlffE_St5arrayIPcLm3EEEEviT0_T1_:
        /* <DEDUP_REMOVED lines=15> */
[----:B------:R0:W5:Y:S04]  /*00f0*/  LDG.E.128 R8, desc[UR4][R2.64] ;  /* 0x0000000402087981 */ /* 0x000168000c1e1d00 */
[----:B------:R0:W5:Y:S01]  /*0100*/  LDG.E.128 R12, desc[UR4][R2.64+0x800] ;  /* 0x00080004020c7981 */ /* 0x000162000c1e1d00 */
[----:B------:R-:W-:-:S05]  /*0110*/  IMAD.WIDE.U32 R6, R0, 0x10, R6 ;  /* 0x0000001000067825 */ /* 0x000fca00078e0006 */
[----:B------:R0:W5:Y:S04]  /*0120*/  LDG.E.128 R16, desc[UR4][R6.64] ;  /* 0x0000000406107981 */ /* 0x000168000c1e1d00 */
[----:B------:R0:W5:Y:S01]  /*0130*/  LDG.E.128 R20, desc[UR4][R6.64+0x800] ;  /* 0x0008000406147981 */ /* 0x000162000c1e1d00 */
[----:B------:R-:W-:-:S13]  /*0140*/  ISETP.NE.AND P0, PT, RZ, UR6, PT ;  /* 0x00000006ff007c0c */ /* 0x000fda000bf05270 */
[----:B0-----:R-:W-:Y:S05]  /*0150*/  @!P0 BRA `(.L_x_3189) ;  /* 0x0000000000ac8947 */ /* 0x001fea0003800000 */
[C---:B-----5:R-:W-:Y:S01]  /*0160*/  FSETP.GTU.FTZ.AND P3, PT, R16.reuse, RZ, PT ;  /* 0x000000ff1000720b */ /* 0x060fe20003f7c000 */
[----:B------:R-:W-:Y:S01]  /*0170*/  ULDC.64 UR6, c[0x0][0x218] ;  /* 0x0000860000067ab9 */ /* 0x000fe20000000a00 */
[----:B------:R-:W-:Y:S01]  /*0180*/  ULDC UR8, c[0x0][0x220] ;  /* 0x0000880000087ab9 */ /* 0x000fe20000000800 */
[----:B------:R-:W-:Y:S01]  /*0190*/  FADD.FTZ R16, R16, UR6 ;  /* 0x0000000610107e21 */ /* 0x000fe20008010000 */
[----:B------:R-:W-:Y:S01]  /*01a0*/  FMUL.FTZ R3, R8, UR8 ;  /* 0x0000000808037c20 */ /* 0x000fe20008410000 */
[C---:B------:R-:W-:Y:S01]  /*01b0*/  FSETP.GTU.FTZ.AND P2, PT, R17.reuse, RZ, PT ;  /* 0x000000ff1100720b */ /* 0x040fe20003f5c000 */
[----:B------:R-:W-:Y:S01]  /*01c0*/  FADD.FTZ R17, R17, UR6 ;  /* 0x0000000611117e21 */ /* 0x000fe20008010000 */
[----:B------:R-:W-:Y:S01]  /*01d0*/  FSETP.GTU.FTZ.AND P1, PT, R18, RZ, PT ;  /* 0x000000ff1200720b */ /* 0x000fe20003f3c000 */
[----:B------:R-:W-:Y:S01]  /*01e0*/  FMUL.FTZ R16, R16, R3 ;  /* 0x0000000310107220 */ /* 0x000fe20000410000 */
[----:B------:R-:W-:Y:S01]  /*01f0*/  FSETP.GTU.FTZ.AND P0, PT, R19, RZ, PT ;  /* 0x000000ff1300720b */ /* 0x000fe20003f1c000 */
[----:B------:R-:W-:Y:S01]  /*0200*/  FADD.FTZ R18, R18, UR6 ;  /* 0x0000000612127e21 */ /* 0x000fe20008010000 */
        /* <DEDUP_REMOVED lines=32> */
.L_x_3189:
        /* <DEDUP_REMOVED lines=8> */
[----:B------:R-:W-:Y:S01]  /*0490*/  @!P0 FMUL.FTZ R3, R16, 1.4426950216293334961 ;  /* 0x3fb8aa3b10038820 */ /* 0x000fe20000410000 */
[----:B-1----:R-:W-:-:S05]  /*04a0*/  @!P0 FMUL.FTZ R2, R2, R27 ;  /* 0x0000001b02028220 */ /* 0x002fca0000410000 */
[----:B------:R-:W0:Y:S01]  /*04b0*/  @!P0 MUFU.EX2 R3, R3 ;  /* 0x0000000300038308 */ /* 0x000e220000000800 */
[----:B--2---:R-:W-:Y:S01]  /*04c0*/  @P0 FMUL.FTZ R16, R8, R7 ;  /* 0x0000000708100220 */ /* 0x004fe20000410000 */
        /* <DEDUP_REMOVED lines=11> */
.L_x_3192:
[----:B------:R-:W-:Y:S02]  /*0580*/  ULDC UR6, c[0x0][0x21c] ;  /* 0x0000870000067ab9 */ /* 0x000fe40000000800 */
[----:B------:R-:W-:-:S07]  /*0590*/  FMUL.FTZ R17, R9, UR6 ;  /* 0x0000000609117c20 */ /* 0x000fce0008410000 */
.L_x_3193:
[----:B------:R-:W-:Y:S05]  /*05a0*/  BSYNC B0 ;  /* 0x0000000000007941 */ /* 0x000fea0003800000 */
.L_x_3191:
        /* <DEDUP_REMOVED lines=12> */
.L_x_3195:
[----:B------:R-:W-:Y:S02]  /*0670*/  ULDC UR6, c[0x0][0x21c] ;  /* 0x0000870000067ab9 */ /* 0x000fe40000000800 */
[----:B------:R-:W-:-:S07]  /*0680*/  FMUL.FTZ R18, R10, UR6 ;  /* 0x000000060a127c20 */ /* 0x000fce0008410000 */
.L_x_3196:
[----:B------:R-:W-:Y:S05]  /*0690*/  BSYNC B0 ;  /* 0x0000000000007941 */ /* 0x000fea0003800000 */
.L_x_3194:
        /* <DEDUP_REMOVED lines=12> */
.L_x_3198:
[----:B------:R-:W-:Y:S02]  /*0760*/  ULDC UR6, c[0x0][0x21c] ;  /* 0x0000870000067ab9 */ /* 0x000fe40000000800 */
[----:B------:R-:W-:-:S07]  /*0770*/  FMUL.FTZ R19, R11, UR6 ;  /* 0x000000060b137c20 */ /* 0x000fce0008410000 */
.L_x_3199:
[----:B------:R-:W-:Y:S05]  /*0780*/  BSYNC B0 ;  /* 0x0000000000007941 */ /* 0x000fea0003800000 */
.L_x_3197:
        /* <DEDUP_REMOVED lines=12> */
.L_x_3201:
[----:B------:R-:W-:Y:S02]  /*0850*/  ULDC UR6, c[0x0][0x21c] ;  /* 0x0000870000067ab9 */ /* 0x000fe40000000800 */
[----:B------:R-:W-:-:S07]  /*0860*/  FMUL.FTZ R20, R12, UR6 ;  /* 0x000000060c147c20 */ /* 0x000fce0008410000 */
.L_x_3202:
[----:B------:R-:W-:Y:S05]  /*0870*/  BSYNC B0 ;  /* 0x0000000000007941 */ /* 0x000fea0003800000 */
.L_x_3200:
        /* <DEDUP_REMOVED lines=12> */
.L_x_3204:
[----:B------:R-:W-:Y:S02]  /*0940*/  ULDC UR6, c[0x0][0x21c] ;  /* 0x0000870000067ab9 */ /* 0x000fe40000000800 */
[----:B------:R-:W-:-:S07]  /*0950*/  FMUL.FTZ R21, R13, UR6 ;  /* 0x000000060d157c20 */ /* 0x000fce0008410000 */
.L_x_3205:
[----:B------:R-:W-:Y:S05]  /*0960*/  BSYNC B0 ;  /* 0x0000000000007941 */ /* 0x000fea0003800000 */
.L_x_3203:
        /* <DEDUP_REMOVED lines=12> */
.L_x_3207:
[----:B------:R-:W-:Y:S02]  /*0a30*/  ULDC UR6, c[0x0][0x21c] ;  /* 0x0000870000067ab9 */ /* 0x000fe40000000800 */
[----:B------:R-:W-:-:S07]  /*0a40*/  FMUL.FTZ R22, R14, UR6 ;  /* 0x000000060e167c20 */ /* 0x000fce0008410000 */
.L_x_3208:
[----:B------:R-:W-:Y:S05]  /*0a50*/  BSYNC B0 ;  /* 0x0000000000007941 */ /* 0x000fea0003800000 */
.L_x_3206:
        /* <DEDUP_REMOVED lines=12> */
.L_x_3209:
[----:B------:R-:W-:Y:S02]  /*0b20*/  ULDC UR6, c[0x0][0x21c] ;  /* 0x0000870000067ab9 */ /* 0x000fe40000000800 */
[----:B------:R-:W-:-:S07]  /*0b30*/  FMUL.FTZ R23, R15, UR6 ;  /* 0x000000060f177c20 */ /* 0x000fce0008410000 */
.L_x_3210:
[----:B------:R-:W-:Y:S05]  /*0b40*/  BSYNC B0 ;  /* 0x0000000000007941 */ /* 0x000fea0003800000 */
.L_x_3190:
[----:B------:R-:W0:Y:S02]  /*0b50*/  LDC.64 R2, c[0x0][0x230] ;  /* 0x00008c00ff027b82 */ /* 0x000e240000000a00 */
[----:B0-----:R-:W-:-:S04]  /*0b60*/  IMAD.WIDE.U32 R2, R5, 0x4, R2 ;  /* 0x0000000405027825 */ /* 0x001fc800078e0002 */
[----:B------:R-:W-:-:S05]  /*0b70*/  IMAD.WIDE R2, R0, 0x10, R2 ;  /* 0x0000001000027825 */ /* 0x000fca00078e0202 */
[----:B------:R-:W-:Y:S04]  /*0b80*/  STG.E.128 desc[UR4][R2.64], R16 ;  /* 0x0000001002007986 */ /* 0x000fe8000c101d04 */
[----:B------:R-:W-:Y:S01]  /*0b90*/  STG.E.128 desc[UR4][R2.64+0x800], R20 ;  /* 0x0008001402007986 */ /* 0x000fe2000c101d04 */
[----:B------:R-:W-:Y:S05]  /*0ba0*/  EXIT ;  /* 0x000000000000794d */ /* 0x000fea0003800000 */
.L_x_3188:
        /* <DEDUP_REMOVED lines=168> */
.L_x_3212:
        /* <DEDUP_REMOVED lines=13> */
.L_x_3216:
[----:B------:R-:W-:Y:S02]  /*1700*/  ULDC UR6, c[0x0][0x21c] ;  /* 0x0000870000067ab9 */ /* 0x000fe40000000800 */
[----:B------:R-:W-:-:S07]  /*1710*/  FMUL.FTZ R10, R20, UR6 ;  /* 0x00000006140a7c20 */ /* 0x000fce0008410000 */
.L_x_3215:
[----:B------:R-:W-:Y:S05]  /*1720*/  BSYNC B1 ;  /* 0x0000000000017941 */ /* 0x000fea0003800000 */
.L_x_3214:
        /* <DEDUP_REMOVED lines=15> */
.L_x_3219:
[----:B------:R-:W-:Y:S02]  /*1820*/  ULDC UR6, c[0x0][0x21c] ;  /* 0x0000870000067ab9 */ /* 0x000fe40000000800 */
[----:B------:R-:W-:-:S07]  /*1830*/  FMUL.FTZ R11, R24, UR6 ;  /* 0x00000006180b7c20 */ /* 0x000fce0008410000 */
.L_x_3218:
[----:B------:R-:W-:Y:S05]  /*1840*/  BSYNC B1 ;  /* 0x0000000000017941 */ /* 0x000fea0003800000 */
.L_x_3217:
        /* <DEDUP_REMOVED lines=15> */
.L_x_3222:
[----:B------:R-:W-:Y:S02]  /*1940*/  ULDC UR6, c[0x0][0x21c] ;  /* 0x0000870000067ab9 */ /* 0x000fe40000000800 */
[----:B------:R-:W-:-:S07]  /*1950*/  FMUL.FTZ R12, R16, UR6 ;  /* 0x00000006100c7c20 */ /* 0x000fce0008410000 */
.L_x_3221:
[----:B------:R-:W-:Y:S05]  /*1960*/  BSYNC B1 ;  /* 0x0000000000017941 */ /* 0x000fea0003800000 */
.L_x_3220:
        /* <DEDUP_REMOVED lines=15> */
.L_x_3225:
[----:B------:R-:W-:Y:S02]  /*1a60*/  ULDC UR6, c[0x0][0x21c] ;  /* 0x0000870000067ab9 */ /* 0x000fe40000000800 */
[----:B------:R-:W-:-:S07]  /*1a70*/  FMUL.FTZ R13, R22, UR6 ;  /* 0x00000006160d7c20 */ /* 0x000fce0008410000 */
.L_x_3224:
[----:B------:R-:W-:Y:S05]  /*1a80*/  BSYNC B1 ;  /* 0x0000000000017941 */ /* 0x000fea0003800000 */
.L_x_3223:
        /* <DEDUP_REMOVED lines=15> */
.L_x_3228:
[----:B------:R-:W-:Y:S02]  /*1b80*/  ULDC UR6, c[0x0][0x21c] ;  /* 0x0000870000067ab9 */ /* 0x000fe40000000800 */
[----:B------:R-:W-:-:S07]  /*1b90*/  FMUL.FTZ R18, R18, UR6 ;  /* 0x0000000612127c20 */ /* 0x000fce0008410000 */
.L_x_3227:
[----:B------:R-:W-:Y:S05]  /*1ba0*/  BSYNC B1 ;  /* 0x0000000000017941 */ /* 0x000fea0003800000 */
.L_x_3226:
        /* <DEDUP_REMOVED lines=15> */
.L_x_3231:
[----:B------:R-:W-:Y:S02]  /*1ca0*/  ULDC UR6, c[0x0][0x21c] ;  /* 0x0000870000067ab9 */ /* 0x000fe40000000800 */
[----:B------:R-:W-:-:S07]  /*1cb0*/  FMUL.FTZ R2, R2, UR6 ;  /* 0x0000000602027c20 */ /* 0x000fce0008410000 */
.L_x_3230:
[----:B------:R-:W-:Y:S05]  /*1cc0*/  BSYNC B1 ;  /* 0x0000000000017941 */ /* 0x000fea0003800000 */
.L_x_3229:
        /* <DEDUP_REMOVED lines=15> */
.L_x_3234:
[----:B------:R-:W-:Y:S02]  /*1dc0*/  ULDC UR6, c[0x0][0x21c] ;  /* 0x0000870000067ab9 */ /* 0x000fe40000000800 */
[----:B------:R-:W-:-:S07]  /*1dd0*/  FMUL.FTZ R4, R4, UR6 ;  /* 0x0000000604047c20 */ /* 0x000fce0008410000 */
.L_x_3233:
[----:B------:R-:W-:Y:S05]  /*1de0*/  BSYNC B1 ;  /* 0x0000000000017941 */ /* 0x000fea0003800000 */
.L_x_3232:
        /* <DEDUP_REMOVED lines=14> */
.L_x_3235:
[----:B------:R-:W-:Y:S02]  /*1ed0*/  ULDC UR6, c[0x0][0x21c] ;  /* 0x0000870000067ab9 */ /* 0x000fe40000000800 */
[----:B------:R-:W-:-:S07]  /*1ee0*/  FMUL.FTZ R7, R6, UR6 ;  /* 0x0000000606077c20 */ /* 0x000fce0008410000 */
.L_x_3213:
[----:B------:R-:W-:Y:S05]  /*1ef0*/  BSYNC B0 ;  /* 0x0000000000007941 */ /* 0x000fea0003800000 */
.L_x_3211:
        /* <DEDUP_REMOVED lines=21> */
.L_x_3238:
[----:B------:R-:W-:-:S13]  /*2050*/  ISETP.GE.AND P0, PT, R0, R3, PT ;  /* 0x000000030000720c */ /* 0x000fda0003f06270 */
[----:B------:R-:W-:Y:S05]  /*2060*/  @P0 BRA `(.L_x_3240) ;  /* 0x0000000000300947 */ /* 0x000fea0003800000 */
[----:B0-----:R-:W0:Y:S01]  /*2070*/  LDC.64 R8, c[0x0][0x230] ;  /* 0x00008c00ff087b82 */ /* 0x001e220000000a00 */
[----:B------:R-:W-:Y:S02]  /*2080*/  IADD3 R11, R5, R0, RZ ;  /* 0x00000000050b7210 */ /* 0x000fe40007ffe0ff */
[----:B------:R-:W-:-:S03]  /*2090*/  IADD3 R0, R0, 0x80, RZ ;  /* 0x0000008000007810 */ /* 0x000fc60007ffe0ff */
[----:B0-----:R-:W-:-:S05]  /*20a0*/  IMAD.WIDE.U32 R8, R11, 0x4, R8 ;  /* 0x000000040b087825 */ /* 0x001fca00078e0008 */
[----:B------:R1:W-:Y:S02]  /*20b0*/  STG.E desc[UR4][R8.64], R13 ;  /* 0x0000000d08007986 */ /* 0x0003e4000c101904 */
.L_x_3239:
[----:B------:R-:W-:-:S13]  /*20c0*/  ISETP.GE.AND P0, PT, R0, R3, PT ;  /* 0x000000030000720c */ /* 0x000fda0003f06270 */
[----:B------:R-:W-:Y:S05]  /*20d0*/  @P0 BRA `(.L_x_3241) ;  /* 0x0000000000340947 */ /* 0x000fea0003800000 */
[----:B01----:R-:W0:Y:S01]  /*20e0*/  LDC.64 R8, c[0x0][0x230] ;  /* 0x00008c00ff087b82 */ /* 0x003e220000000a00 */
[----:B------:R-:W-:Y:S02]  /*20f0*/  IADD3 R11, R5, R0, RZ ;  /* 0x00000000050b7210 */ /* 0x000fe40007ffe0ff */
[----:B------:R-:W-:-:S03]  /*2100*/  IADD3 R0, R0, 0x80, RZ ;  /* 0x0000008000007810 */ /* 0x000fc60007ffe0ff */
[----:B0-----:R-:W-:-:S05]  /*2110*/  IMAD.WIDE.U32 R8, R11, 0x4, R8 ;  /* 0x000000040b087825 */ /* 0x001fca00078e0008 */
[----:B------:R1:W-:Y:S02]  /*2120*/  STG.E desc[UR4][R8.64], R18 ;  /* 0x0000001208007986 */ /* 0x0003e4000c101904 */
.L_x_3240:
        /* <DEDUP_REMOVED lines=8> */
.L_x_3241:
[----:B------:R-:W-:Y:S05]  /*21b0*/  BSYNC B1 ;  /* 0x0000000000017941 */ /* 0x000fea0003800000 */
.L_x_3237:
[----:B------:R-:W-:-:S13]  /*21c0*/  ISETP.GE.AND P0, PT, R0, R3, PT ;  /* 0x000000030000720c */ /* 0x000fda0003f06270 */
[----:B012---:R-:W0:Y:S01]  /*21d0*/  @!P0 LDC.64 R8, c[0x0][0x230] ;  /* 0x00008c00ff088b82 */ /* 0x007e220000000a00 */
[----:B------:R-:W-:Y:S02]  /*21e0*/  @!P0 IADD3 R11, R5, R0, RZ ;  /* 0x00000000050b8210 */ /* 0x000fe40007ffe0ff */
[----:B------:R-:W-:-:S03]  /*21f0*/  @!P0 IADD3 R0, R0, 0x80, RZ ;  /* 0x0000008000008810 */ /* 0x000fc60007ffe0ff */
[----:B0-----:R-:W-:-:S05]  /*2200*/  @!P0 IMAD.WIDE.U32 R8, R11, 0x4, R8 ;  /* 0x000000040b088825 */ /* 0x001fca00078e0008 */
[----:B------:R2:W-:Y:S02]  /*2210*/  @!P0 STG.E desc[UR4][R8.64], R4 ;  /* 0x0000000408008986 */ /* 0x0005e4000c101904 */
.L_x_3242:
[----:B------:R-:W-:Y:S05]  /*2220*/  BSYNC B0 ;  /* 0x0000000000007941 */ /* 0x000fea0003800000 */
.L_x_3236:
        /* <DEDUP_REMOVED lines=8> */
.L_x_3243:
        /* <DEDUP_REMOVED lines=13> */
.L_x_7844:


//--------------------- .text._ZN2at6native29vectorized_elementwise_kernelILi8EZZZNS0_60_GLOBAL__N__171e0b9f_22_ActivationEluKernel_cu_f5210f67_353819elu_backward_kernelERNS_18TensorIteratorBaseERKN3c106ScalarES8_S8_bENKUlvE_clEvENKUlvE0_clEvEUlffE_St5arrayIPcLm3EEEEviT0_T1_ --------------------------
	.section	.text._ZN2at6native29vectorized_elementwise_kernelILi8EZZZNS0_60_GLOBAL__N__171e0b9f_22_ActivationEluKernel_cu_f5210f67_353819elu_backward_kernelERNS_18TensorIteratorBaseERKN3c106ScalarES8_S8_bENKUlvE_clEvENKUlvE0_clEvEUlffE_St5arrayIPcLm3EEEEviT0_T1_,"ax",@progbits
	.align	128
        .global         _ZN2at6native29vectorized_elementwise_kernelILi8EZZZNS0_60_GLOBAL__N__171e0b9f_22_ActivationEluKernel_cu_f5210f67_353819elu_backward_kernelERNS_18TensorIteratorBaseERKN3c106ScalarES8_S8_bENKUlvE_clEvENKUlvE0_clEvEUlffE_St5arrayIPcLm3EEEEviT0_T1_
        .type           _ZN2at6native29vectorized_elementwise_kernelILi8EZZZNS0_60_GLOBAL__N__171e0b9f_22_ActivationEluKernel_cu_f5210f67_353819elu_backward_kernelERNS_18TensorIteratorBaseERKN3c106ScalarES8_S8_bENKUlvE_clEvENKUlvE0_clEvEUlffE_St5arrayIPcLm3EEEEviT0_T1_,@function
        .size           _ZN2at6native29vectorized_elementwise_kernelILi8EZZZNS0_60_GLOBAL__N__171e0b9f_22_ActivationEluKernel_cu_f5210f67_353819elu_backward_kernelERNS_18TensorIteratorBaseERKN3c106ScalarES8_S8_bENKUlvE_clEvENKUlvE0_clEvEUlffE_St5arrayIPcLm3EEEEviT0_T1_,(.L_x_7845 - _ZN2at6native29vectorized_elementwise_kernelILi8EZZZNS0_60_GLOBAL__N__171e0b9f_22_ActivationEluKernel_cu_f5210f67_353819elu_backward_kernelERNS_18TensorIteratorBaseERKN3c106ScalarES8_S8_bENKUlvE_clEvENKUlvE0_clEvEUlffE_St5arrayIPcLm3EEEEviT0_T1_)
        .other          _ZN2at6native29vectorized_elementwise_kernelILi8EZZZNS0_60_GLOBAL__N__171e0b9f_22_ActivationEluKernel_cu_f5210f67_353819elu_backward_kernelERNS_18TensorIteratorBaseERKN3c106ScalarES8_S8_bENKUlvE_clEvENKUlvE0_clEvEUlffE_St5arrayIPcLm3EEEEviT0_T1_,@"STO_CUDA_ENTRY STV_DEFAULT"
_ZN2at6native29vectorized_elementwise_kernelILi8EZZZNS0_60_GLOBAL__N__171e0b9f_22_ActivationEluKernel_cu_f5210f67_353819elu_backward_kernelERNS_18TensorIteratorBaseERKN3c106ScalarES8_S8_bENKUlvE_clEvENKUlvE0_clEvEUlffE_St5arrayIPcLm3EEEEviT0_T1_:
.text._ZN2at6native29vectorized_elementwise_kernelILi8EZZZNS0_60_GLOBAL__N__171e0b9f_22_ActivationEluKernel_cu_f5210f67_353819elu_backward_kernelERNS_18TensorIteratorBaseERKN3c106ScalarES8_S8_bENKUlvE_clEvENKUlvE0_clEvEUlffE_St5arrayIPcLm3EEEEviT0_T1_:
        /* <DEDUP_REMOVED lines=65> */
.L_x_3245:
        /* <DEDUP_REMOVED lines=23> */
.L_x_3248:
[----:B------:R-:W-:Y:S02]  /*0580*/  ULDC UR6, c[0x0][0x21c] ;  /* 0x0000870000067ab9 */ /* 0x000fe40000000800 */
[----:B------:R-:W-:-:S07]  /*0590*/  FMUL.FTZ R17, R9, UR6 ;  /* 0x0000000609117c20 */ /* 0x000fce0008410000 */
.L_x_3249:
[----:B------:R-:W-:Y:S05]  /*05a0*/  BSYNC B0 ;  /* 0x0000000000007941 */ /* 0x000fea0003800000 */
.L_x_3247:
        /* <DEDUP_REMOVED lines=12> */
.L_x_3251:
[----:B------:R-:W-:Y:S02]  /*0670*/  ULDC UR6, c[0x0][0x21c] ;  /* 0x0000870000067ab9 */ /* 0x000fe40000000800 */
[----:B------:R-:W-:-:S07]  /*0680*/  FMUL.FTZ R18, R10, UR6 ;  /* 0x000000060a127c20 */ /* 0x000fce0008410000 */
.L_x_3252:
[----:B------:R-:W-:Y:S05]  /*0690*/  BSYNC B0 ;  /* 0x0000000000007941 */ /* 0x000fea0003800000 */
.L_x_3250:
        /* <DEDUP_REMOVED lines=12> */
.L_x_3254:
[----:B------:R-:W-:Y:S02]  /*0760*/  ULDC UR6, c[0x0][0x21c] ;  /* 0x0000870000067ab9 */ /* 0x000fe40000000800 */
[----:B------:R-:W-:-:S07]  /*0770*/  FMUL.FTZ R19, R11, UR6 ;  /* 0x000000060b137c20 */ /* 0x000fce0008410000 */
.L_x_3255:
[----:B------:R-:W-:Y:S05]  /*0780*/  BSYNC B0 ;  /* 0x0000000000007941 */ /* 0x000fea0003800000 */
.L_x_3253:
        /* <DEDUP_REMOVED lines=12> */
.L_x_3257:
[----:B------:R-:W-:Y:S02]  /*0850*/  ULDC UR6, c[0x0][0x21c] ;  /* 0x0000870000067ab9 */ /* 0x000fe40000000800 */
[----:B------:R-:W-:-:S07]  /*0860*/  FMUL.FTZ R20, R12, UR6 ;  /* 0x000000060c147c20 */ /* 0x000fce0008410000 */
.L_x_3258:
[----:B------:R-:W-:Y:S05]  /*0870*/  BSYNC B0 ;  /* 0x0000000000007941 */ /* 0x000fea0003800000 */
.L_x_3256:
        /* <DEDUP_REMOVED lines=12> */
.L_x_3260:
[----:B------:R-:W-:Y:S02]  /*0940*/  ULDC UR6, c[0x0][0x21c] ;  /* 0x0000870000067ab9 */ /* 0x000fe40000000800 */
[----:B------:R-:W-:-:S07]  /*0950*/  FMUL.FTZ R21, R13, UR6 ;  /* 0x000000060d157c20 */ /* 0x000fce0008410000 */
.L_x_3261:
[----:B------:R-:W-:Y:S05]  /*0960*/  BSYNC B0 ;  /* 0x0000000000007941 */ /* 0x000fea0003800000 */
.L_x_3259:
        /* <DEDUP_REMOVED lines=12> */
.L_x_3263:
[----:B------:R-:W-:Y:S02]  /*0a30*/  ULDC UR6, c[0x0][0x21c] ;  /* 0x0000870000067ab9 */ /* 0x000fe40000000800 */
[----:B------:R-:W-:-:S07]  /*0a40*/  FMUL.FTZ R22, R14, UR6 ;  /* 0x000000060e167c20 */ /* 0x000fce0008410000 */
.L_x_3264:
[----:B------:R-:W-:Y:S05]  /*0a50*/  BSYNC B0 ;  /* 0x0000000000007941 */ /* 0x000fea0003800000 */
.L_x_3262:
        /* <DEDUP_REMOVED lines=12> */
.L_x_3265:
[----:B------:R-:W-:Y:S02]  /*0b20*/  ULDC UR6, c[0x0][0x21c] ;  /* 0x0000870000067ab9 */ /* 0x000fe40000000800 */
[----:B------:R-:W-:-:S07]  /*0b30*/  FMUL.FTZ R23, R15, UR6 ;  /* 0x000000060f177c20 */ /* 0x000fce0008410000 */
.L_x_3266:
[----:B------:R-:W-:Y:S05]  /*0b40*/  BSYNC B0 ;  /* 0x0000000000007941 */ /* 0x000fea0003800000 */
.L_x_3246:
[----:B------:R-:W0:Y:S02]  /*0b50*/  LDC.64 R2, c[0x0][0x230] ;  /* 0x00008c00ff027b82 */ /* 0x000e240000000a00 */
[----:B0-----:R-:W-:-:S04]  /*0b60*/  IMAD.WIDE.U32 R2, R5, 0x4, R2 ;  /* 0x0000000405027825 */ /* 0x001fc800078e0002 */
[----:B------:R-:W-:-:S05]  /*0b70*/  IMAD.WIDE R2, R0, 0x20, R2 ;  /* 0x0000002000027825 */ /* 0x000fca00078e0202 */
[----:B------:R-:W-:Y:S04]  /*0b80*/  STG.E.128 desc[UR4][R2.64], R16 ;  /* 0x0000001002007986 */ /* 0x000fe8000c101d04 */
[----:B------:R-:W-:Y:S01]  /*0b90*/  STG.E.128 desc[UR4][R2.64+0x10], R20 ;  /* 0x0000101402007986 */ /* 0x000fe2000c101d04 */
[----:B------:R-:W-:Y:S05]  /*0ba0*/  EXIT ;  /* 0x000000000000794d */ /* 0x000fea0003800000 */
.L_x_3244:
        /* <DEDUP_REMOVED lines=168> */
.L_x_3268:
        /* <DEDUP_REMOVED lines=13> */
.L_x_3272:
[----:B------:R-:W-:Y:S02]  /*1700*/  ULDC UR6, c[0x0][0x21c] ;  /* 0x0000870000067ab9 */ /* 0x000fe40000000800 */
[----:B------:R-:W-:-:S07]  /*1710*/  FMUL.FTZ R10, R20, UR6 ;  /* 0x00000006140a7c20 */ /* 0x000fce0008410000 */
.L_x_3271:
[----:B------:R-:W-:Y:S05]  /*1720*/  BSYNC B1 ;  /* 0x0000000000017941 */ /* 0x000fea0003800000 */
.L_x_3270:
        /* <DEDUP_REMOVED lines=15> */
.L_x_3275:
[----:B------:R-:W-:Y:S02]  /*1820*/  ULDC UR6, c[0x0][0x21c] ;  /* 0x0000870000067ab9 */ /* 0x000fe40000000800 */
[----:B------:R-:W-:-:S07]  /*1830*/  FMUL.FTZ R11, R24, UR6 ;  /* 0x00000006180b7c20 */ /* 0x000fce0008410000 */
.L_x_3274:
[----:B------:R-:W-:Y:S05]  /*1840*/  BSYNC B1 ;  /* 0x0000000000017941 */ /* 0x000fea0003800000 */
.L_x_3273:
        /* <DEDUP_REMOVED lines=15> */
.L_x_3278:
[----:B------:R-:W-:Y:S02]  /*1940*/  ULDC UR6, c[0x0][0x21c] ;  /* 0x0000870000067ab9 */ /* 0x000fe40000000800 */
[----:B------:R-:W-:-:S07]  /*1950*/  FMUL.FTZ R12, R16, UR6 ;  /* 0x00000006100c7c20 */ /* 0x000fce0008410000 */
.L_x_3277:
[----:B------:R-:W-:Y:S05]  /*1960*/  BSYNC B1 ;  /* 0x0000000000017941 */ /* 0x000fea0003800000 */
.L_x_3276:
        /* <DEDUP_REMOVED lines=15> */
.L_x_3281:
[----:B------:R-:W-:Y:S02]  /*1a60*/  ULDC UR6, c[0x0][0x21c] ;  /* 0x0000870000067ab9 */ /* 0x000fe40000000800 */
[----:B------:R-:W-:-:S07]  /*1a70*/  FMUL.FTZ R13, R22, UR6 ;  /* 0x00000006160d7c20 */ /* 0x000fce0008410000 */
.L_x_3280:
[----:B------:R-:W-:Y:S05]  /*1a80*/  BSYNC B1 ;  /* 0x0000000000017941 */ /* 0x000fea0003800000 */
.L_x_3279:
        /* <DEDUP_REMOVED lines=15> */
.L_x_3284:
[----:B------:R-:W-:Y:S02]  /*1b80*/  ULDC UR6, c[0x0][0x21c] ;  /* 0x0000870000067ab9 */ /* 0x000fe40000000800 */
[----:B------:R-:W-:-:S07]  /*1b90*/  FMUL.FTZ R18, R18, UR6 ;  /* 0x0000000612127c20 */ /* 0x000fce0008410000 */
.L_x_3283:
[----:B------:R-:W-:Y:S05]  /*1ba0*/  BSYNC B1 ;  /* 0x0000000000017941 */ /* 0x000fea0003800000 */
.L_x_3282:
        /* <DEDUP_REMOVED lines=15> */
.L_x_3287:
[----:B------:R-:W-:Y:S02]  /*1ca0*/  ULDC UR6, c[0x0][0x21c] ;  /* 0x0000870000067ab9 */ /* 0x000fe40000000800 */
[----:B------:R-:W-:-:S07]  /*1cb0*/  FMUL.FTZ R2, R2, UR6 ;  /* 0x0000000602027c20 */ /* 0x000fce0008410000 */
.L_x_3286:
[----:B------:R-:W-:Y:S05]  /*1cc0*/  BSYNC B1 ;  /* 0x0000000000017941 */ /* 0x000fea0003800000 */
.L_x_3285:
        /* <DEDUP_REMOVED lines=15> */
.L_x_3290:
[----:B------:R-:W-:Y:S02]  /*1dc0*/  ULDC UR6, c[0x0][0x21c] ;  /* 0x0000870000067ab9 */ /* 0x000fe40000000800 */
[----:B------:R-:W-:-:S07]  /*1dd0*/  FMUL.FTZ R4, R4, UR6 ;  /* 0x0000000604047c20 */ /* 0x000fce0008410000 */
.L_x_3289:
[----:B------:R-:W-:Y:S05]  /*1de0*/  BSYNC B1 ;  /* 0x0000000000017941 */ /* 0x000fea0003800000 */
.L_x_3288:
        /* <DEDUP_REMOVED lines=14> */
.L_x_3291:
[----:B------:R-:W-:Y:S02]  /*1ed0*/  ULDC UR6, c[0x0][0x21c] ;  /* 0x0000870000067ab9 */ /* 0x000fe40000000800 */
[----:B------:R-:W-:-:S07]  /*1ee0*/  FMUL.FTZ R7, R6, UR6 ;  /* 0x0000000606077c20 */ /* 0x000fce0008410000 */
.L_x_3269:
[----:B------:R-:W-:Y:S05]  /*1ef0*/  BSYNC B0 ;  /* 0x0000000000007941 */ /* 0x000fea0003800000 */
.L_x_3267:
        /* <DEDUP_REMOVED lines=21> */
.L_x_3294:
[----:B------:R-:W-:-:S13]  /*2050*/  ISETP.GE.AND P0, PT, R0, R3, PT ;  /* 0x000000030000720c */ /* 0x000fda0003f06270 */
[----:B------:R-:W-:Y:S05]  /*2060*/  @P0 BRA `(.L_x_3296) ;  /* 0x0000000000300947 */ /* 0x000fea0003800000 */
[----:B0-----:R-:W0:Y:S01]  /*2070*/  LDC.64 R8, c[0x0][0x230] ;  /* 0x00008c00ff087b82 */ /* 0x001e220000000a00 */
[----:B------:R-:W-:Y:S02]  /*2080*/  IADD3 R11, R5, R0, RZ ;  /* 0x00000000050b7210 */ /* 0x000fe40007ffe0ff */
[----:B------:R-:W-:-:S03]  /*2090*/  IADD3 R0, R0, 0x80, RZ ;  /* 0x0000008000007810 */ /* 0x000fc60007ffe0ff */
[----:B0-----:R-:W-:-:S05]  /*20a0*/  IMAD.WIDE.U32 R8, R11, 0x4, R8 ;  /* 0x000000040b087825 */ /* 0x001fca00078e0008 */
[----:B------:R1:W-:Y:S02]  /*20b0*/  STG.E desc[UR4][R8.64], R13 ;  /* 0x0000000d08007986 */ /* 0x0003e4000c101904 */
.L_x_3295:
[----:B------:R-:W-:-:S13]  /*20c0*/  ISETP.GE.AND P0, PT, R0, R3, PT ;  /* 0x000000030000720c */ /* 0x000fda0003f06270 */
[----:B------:R-:W-:Y:S05]  /*20d0*/  @P0 BRA `(.L_x_3297) ;  /* 0x0000000000340947 */ /* 0x000fea0003800000 */
[----:B01----:R-:W0:Y:S01]  /*20e0*/  LDC.64 R8, c[0x0][0x230] ;  /* 0x00008c00ff087b82 */ /* 0x003e220000000a00 */
[----:B------:R-:W-:Y:S02]  /*20f0*/  IADD3 R11, R5, R0, RZ ;  /* 0x00000000050b7210 */ /* 0x000fe40007ffe0ff */
[----:B------:R-:W-:-:S03]  /*2100*/  IADD3 R0, R0, 0x80, RZ ;  /* 0x0000008000007810 */ /* 0x000fc60007ffe0ff */
[----:B0-----:R-:W-:-:S05]  /*2110*/  IMAD.WIDE.U32 R8, R11, 0x4, R8 ;  /* 0x000000040b087825 */ /* 0x001fca00078e0008 */
[----:B------:R1:W-:Y:S02]  /*2120*/  STG.E desc[UR4][R8.64], R18 ;  /* 0x0000001208007986 */ /* 0x0003e4000c101904 */
.L_x_3296:
        /* <DEDUP_REMOVED lines=8> */
.L_x_3297:
[----:B------:R-:W-:Y:S05]  /*21b0*/  BSYNC B1 ;  /* 0x0000000000017941 */ /* 0x000fea0003800000 */
.L_x_3293:
[----:B------:R-:W-:-:S13]  /*21c0*/  ISETP.GE.AND P0, PT, R0, R3, PT ;  /* 0x000000030000720c */ /* 0x000fda0003f06270 */
[----:B012---:R-:W0:Y:S01]  /*21d0*/  @!P0 LDC.64 R8, c[0x0][0x230] ;  /* 0x00008c00ff088b82 */ /* 0x007e220000000a00 */
[----:B------:R-:W-:Y:S02]  /*21e0*/  @!P0 IADD3 R11, R5, R0, RZ ;  /* 0x00000000050b8210 */ /* 0x000fe40007ffe0ff */
[----:B------:R-:W-:-:S03]  /*21f0*/  @!P0 IADD3 R0, R0, 0x80, RZ ;  /* 0x0000008000008810 */ /* 0x000fc60007ffe0ff */
[----:B0-----:R-:W-:-:S05]  /*2200*/  @!P0 IMAD.WIDE.U32 R8, R11, 0x4, R8 ;  /* 0x000000040b088825 */ /* 0x001fca00078e0008 */
[----:B------:R2:W-:Y:S02]  /*2210*/  @!P0 STG.E desc[UR4][R8.64], R4 ;  /* 0x0000000408008986 */ /* 0x0005e4000c101904 */
.L_x_3298:
[----:B------:R-:W-:Y:S05]  /*2220*/  BSYNC B0 ;  /* 0x0000000000007941 */ /* 0x000fea0003800000 */
.L_x_3292:
        /* <DEDUP_REMOVED lines=8> */
.L_x_3299:
        /* <DEDUP_REMOVED lines=13> */
.L_x_7845:


//--------------------- .text._ZN2at6native18elementwise_kernelILi128ELi4EZNS0_15gpu_kernel_implIZZZNS0_60_GLOBAL__N__171e0b9f_22_ActivationEluKernel_cu_f5210f67_353819elu_backward_kernelERNS_18TensorIteratorBaseERKN3c106ScalarES9_S9_bENKUlvE_clEvENKUlvE_clEvEUlddE_EEvS5_RKT_EUliE_EEviT1_ --------------------------
	.section	.text._ZN2at6native18elementwise_kernelILi128ELi4EZNS0_15gpu_kernel_implIZZZNS0_60_GLOBAL__N__171e0b9f_22_ActivationEluKernel_cu_f5210f67_353819elu_backward_kernelERNS_18TensorIteratorBaseERKN3c106ScalarES9_S9_bENKUlvE_clEvENKUlvE_clEvEUlddE_EEvS5_RKT_EUliE_EEviT1_,"ax",@progbits
	.align	128
        .global         _ZN2at6native18elementwise_kernelILi128ELi4EZNS0_15gpu_kernel_implIZZZNS0_60_GLOBAL__N__171e0b9f_22_ActivationEluKernel_cu_f5210f67_353819elu_backward_kernelERNS_18TensorIteratorBaseERKN3c106ScalarES9_S9_bENKUlvE_clEvENKUlvE_clEvEUlddE_EEvS5_RKT_EUliE_EEviT1_
        .type           _ZN2at6native18elementwise_kernelILi128ELi4EZNS0_15gpu_kernel_implIZZZNS0_60_GLOBAL__N__171e0b9f_22_ActivationEluKernel_cu_f5210f67_353819elu_backward_kernelERNS_18TensorIteratorBaseERKN3c106ScalarES9_S9_bENKUlvE_clEvENKUlvE_clEvEUlddE_EEvS5_RKT_EUliE_EEviT1_,@function
        .size           _ZN2at6native18elementwise_kernelILi128ELi4EZNS0_15gpu_kernel_implIZZZNS0_60_GLOBAL__N__171e0b9f_22_ActivationEluKernel_cu_f5210f67_353819elu_backward_kernelERNS_18TensorIteratorBaseERKN3c106ScalarES9_S9_bENKUlvE_clEvENKUlvE_clEvEUlddE_EEvS5_RKT_EUliE_EEviT1_,(.L_x_7846 - _ZN2at6native18elementwise_kernelILi128ELi4EZNS0_15gpu_kernel_implIZZZNS0_60_GLOBAL__N__171e0b9f_22_ActivationEluKernel_cu_f5210f67_353819elu_backward_kernelERNS_18TensorIteratorBaseERKN3c106ScalarES9_S9_bENKUlvE_clEvENKUlvE_clEvEUlddE_EEvS5_RKT_EUliE_EEviT1_)
        .other          _ZN2at6native18elementwise_kernelILi128ELi4EZNS0_15gpu_kernel_implIZZZNS0_60_GLOBAL__N__171e0b9f_22_ActivationEluKernel_cu_f5210f67_353819elu_backward_kernelERNS_18TensorIteratorBaseERKN3c106ScalarES9_S9_bENKUlvE_clEvENKUlvE_clEvEUlddE_EEvS5_RKT_EUliE_EEviT1_,@"STO_CUDA_ENTRY STV_DEFAULT"
_ZN2at6native18elementwise_kernelILi128ELi4EZNS0_15gpu_kernel_implIZZZNS0_60_GLOBAL__N__171e0b9f_22_ActivationEluKernel_cu_f5210f67_353819elu_backward_kernelERNS_18TensorIteratorBaseERKN3c106ScalarES9_S9_bENKUlvE_clEvENKUlvE_clEvEUlddE_EEvS5_RKT_EUliE_EEviT1_:
.text._ZN2at6native18elementwise_kernelILi128ELi4EZNS0_15gpu_kernel_implIZZZNS0_60_GLOBAL__N__171e0b9f_22_ActivationEluKernel_cu_f5210f67_353819elu_backward_kernelERNS_18TensorIteratorBaseERKN3c106ScalarES9_S9_bENKUlvE_clEvENKUlvE_clEvEUlddE_EEvS5_RKT_EUliE_EEviT1_:
        /* <DEDUP_REMOVED lines=364> */
.L_x_3302:
        /* <DEDUP_REMOVED lines=19> */
[----:B--2---:R0:W1:Y:S01]  /*17f0*/  I2F.F64.S16 R18, R2 ;  /* 0x0000000200127312 */ /* 0x0040620000101c00 */
[----:B------:R-:W-:Y:S05]  /*1800*/  BRA `(.L_x_3308) ;  /* 0x0000000c007c7947 */ /* 0x000fea0003800000 */
.L_x_3306:
[----:B------:R-:W2:Y:S02]  /*1810*/  LDG.E.U8 R2, desc[UR36][R2.64] ;  /* 0x0000002402027981 */ /* 0x000ea4000c1e1100 */
[----:B--2---:R0:W1:Y:S01]  /*1820*/  I2F.F64.U16 R18, R2 ;  /* 0x0000000200127312 */ /* 0x0040620000101800 */
[----:B------:R-:W-:Y:S05]  /*1830*/  BRA `(.L_x_3308) ;  /* 0x0000000c00707947 */ /* 0x000fea0003800000 */
.L_x_3305:
[----:B------:R-:W-:-:S13]  /*1840*/  ISETP.NE.AND P0, PT, R4, 0x2, PT ;  /* 0x000000020400780c */ /* 0x000fda0003f05270 */
[----:B------:R-:W-:Y:S05]  /*1850*/  @!P0 BRA `(.L_x_3309) ;  /* 0x0000000000288947 */ /* 0x000fea0003800000 */
[----:B------:R-:W-:-:S13]  /*1860*/  ISETP.NE.AND P0, PT, R4, 0x3, PT ;  /* 0x000000030400780c */ /* 0x000fda0003f05270 */
[----:B------:R-:W-:Y:S05]  /*1870*/  @!P0 BRA `(.L_x_3310) ;  /* 0x0000000000148947 */ /* 0x000fea0003800000 */
[----:B------:R-:W-:-:S13]  /*1880*/  ISETP.NE.AND P0, PT, R4, 0x4, PT ;  /* 0x000000040400780c */ /* 0x000fda0003f05270 */
[----:B------:R-:W-:Y:S05]  /*1890*/  @P0 BRA `(.L_x_3307) ;  /* 0x0000000800fc0947 */ /* 0x000fea0003800000 */
[----:B------:R-:W2:Y:S02]  /*18a0*/  LDG.E.64 R18, desc[UR36][R2.64] ;  /* 0x0000002402127981 */ /* 0x000ea4000c1e1b00 */
[----:B--2---:R-:W0:Y:S01]  /*18b0*/  I2F.F64.S64 R18, R18 ;  /* 0x0000001200127312 */ /* 0x004e220000301c00 */
[----:B------:R-:W-:Y:S05]  /*18c0*/  BRA `(.L_x_3308) ;  /* 0x0000000c004c7947 */ /* 0x000fea0003800000 */
.L_x_3310:
[----:B------:R-:W2:Y:S02]  /*18d0*/  LDG.E R2, desc[UR36][R2.64] ;  /* 0x0000002402027981 */ /* 0x000ea4000c1e1900 */
[----:B--2---:R0:W1:Y:S01]  /*18e0*/  I2F.F64 R18, R2 ;  /* 0x0000000200127312 */ /* 0x0040620000201c00 */
[----:B------:R-:W-:Y:S05]  /*18f0*/  BRA `(.L_x_3308) ;  /* 0x0000000c00407947 */ /* 0x000fea0003800000 */
.L_x_3309:
[----:B------:R-:W2:Y:S02]  /*1900*/  LDG.E.U16 R2, desc[UR36][R2.64] ;  /* 0x0000002402027981 */ /* 0x000ea4000c1e1500 */
[----:B--2---:R0:W1:Y:S01]  /*1910*/  I2F.F64.S16 R18, R2 ;  /* 0x0000000200127312 */ /* 0x0040620000101c00 */
[----:B------:R-:W-:Y:S05]  /*1920*/  BRA `(.L_x_3308) ;  /* 0x0000000c00347947 */ /* 0x000fea0003800000 */
.L_x_3304:
[----:B------:R-:W-:-:S13]  /*1930*/  ISETP.GT.AND P0, PT, R4, 0x6, PT ;  /* 0x000000060400780c */ /* 0x000fda0003f04270 */
[----:B------:R-:W-:Y:S05]  /*1940*/  @P0 BRA `(.L_x_3311) ;  /* 0x0000000000340947 */ /* 0x000fea0003800000 */
[----:B------:R-:W-:-:S13]  /*1950*/  ISETP.NE.AND P0, PT, R4, 0x5, PT ;  /* 0x000000050400780c */ /* 0x000fda0003f05270 */
[----:B------:R-:W-:Y:S05]  /*1960*/  @!P0 BRA `(.L_x_3312) ;  /* 0x0000000000188947 */ /* 0x000fea0003800000 */
[----:B------:R-:W-:-:S13]  /*1970*/  ISETP.NE.AND P0, PT, R4, 0x6, PT ;  /* 0x000000060400780c */ /* 0x000fda0003f05270 */
[----:B------:R-:W-:Y:S05]  /*1980*/  @P0 BRA `(.L_x_3307) ;  /* 0x0000000800c00947 */ /* 0x000fea0003800000 */
[----:B------:R-:W2:Y:S02]  /*1990*/  LDG.E R18, desc[UR36][R2.64] ;  /* 0x0000002402127981 */ /* 0x000ea4000c1e1900 */
[----:B--2---:R-:W-:-:S06]  /*19a0*/  FMUL.FTZ R18, R18, 1 ;  /* 0x3f80000012127820 */ /* 0x004fcc0000410000 */
[----:B------:R-:W0:Y:S01]  /*19b0*/  F2F.F64.F32 R18, R18 ;  /* 0x0000001200127310 */ /* 0x000e220000201800 */
[----:B------:R-:W-:Y:S05]  /*19c0*/  BRA `(.L_x_3308) ;  /* 0x0000000c000c7947 */ /* 0x000fea0003800000 */
.L_x_3312:
[----:B------:R-:W2:Y:S02]  /*19d0*/  LDG.E.U16 R0, desc[UR36][R2.64] ;  /* 0x0000002402007981 */ /* 0x000ea4000c1e1500 */
[----:B--2---:R-:W-:-:S05]  /*19e0*/  HADD2.F32 R0, -RZ, R0.H0_H0 ;  /* 0x20000000ff007230 */ /* 0x004fca0000004100 */
[----:B------:R-:W-:-:S04]  /*19f0*/  FMUL.FTZ R0, R0, 1 ;  /* 0x3f80000000007820 */ /* 0x000fc80000410000 */
[----:B------:R0:W1:Y:S01]  /*1a00*/  F2F.F64.F32 R18, R0 ;  /* 0x0000000000127310 */ /* 0x0000620000201800 */
[----:B------:R-:W-:Y:S05]  /*1a10*/  BRA `(.L_x_3308) ;  /* 0x0000000800f87947 */ /* 0x000fea0003800000 */
.L_x_3311:
[----:B------:R-:W-:-:S13]  /*1a20*/  ISETP.NE.AND P0, PT, R4, 0x7, PT ;  /* 0x000000070400780c */ /* 0x000fda0003f05270 */
[----:B------:R-:W-:Y:S05]  /*1a30*/  @!P0 BRA `(.L_x_3313) ;  /* 0x0000000000348947 */ /* 0x000fea0003800000 */
        /* <DEDUP_REMOVED lines=8> */
.L_x_3314:
[----:B------:R-:W2:Y:S02]  /*1ac0*/  LDG.E.U16 R2, desc[UR36][R2.64] ;  /* 0x0000002402027981 */ /* 0x000ea4000c1e1500 */
[----:B--2---:R-:W-:-:S05]  /*1ad0*/  HADD2.F32 R0, -RZ, R2.H0_H0 ;  /* 0x20000002ff007230 */ /* 0x004fca0000004100 */
[----:B------:R-:W-:-:S04]  /*1ae0*/  FMUL.FTZ R0, R0, 1 ;  /* 0x3f80000000007820 */ /* 0x000fc80000410000 */
[----:B------:R0:W1:Y:S01]  /*1af0*/  F2F.F64.F32 R18, R0 ;  /* 0x0000000000127310 */ /* 0x0000620000201800 */
[----:B------:R-:W-:Y:S05]  /*1b00*/  BRA `(.L_x_3308) ;  /* 0x0000000800bc7947 */ /* 0x000fea0003800000 */
.L_x_3313:
[----:B------:R0:W5:Y:S01]  /*1b10*/  LDG.E.64 R18, desc[UR36][R2.64] ;  /* 0x0000002402127981 */ /* 0x000162000c1e1b00 */
[----:B------:R-:W-:Y:S05]  /*1b20*/  BRA `(.L_x_3308) ;  /* 0x0000000800b47947 */ /* 0x000fea0003800000 */
.L_x_3303:
        /* <DEDUP_REMOVED lines=8> */
[----:B------:R-:W2:Y:S01]  /*1bb0*/  LDG.E.U8 R2, desc[UR36][R2.64] ;  /* 0x0000002402027981 */ /* 0x000ea2000c1e1100 */
[----:B------:R-:W-:Y:S01]  /*1bc0*/  IMAD.MOV.U32 R18, RZ, RZ, RZ ;  /* 0x000000ffff127224 */ /* 0x000fe200078e00ff */
[----:B--2---:R-:W-:-:S04]  /*1bd0*/  ISETP.NE.AND P0, PT, R2, RZ, PT ;  /* 0x000000ff0200720c */ /* 0x004fc80003f05270 */
[----:B------:R-:W-:Y:S01]  /*1be0*/  FSEL R19, RZ, 1.875, !P0 ;  /* 0x3ff00000ff137808 */ /* 0x000fe20004000000 */
[----:B------:R-:W-:Y:S08]  /*1bf0*/  BRA `(.L_x_3308) ;  /* 0x0000000800807947 */ /* 0x000ff00003800000 */
.L_x_3317:
[----:B------:R0:W5:Y:S01]  /*1c00*/  LDG.E.64 R18, desc[UR36][R2.64] ;  /* 0x0000002402127981 */ /* 0x000162000c1e1b00 */
[----:B------:R-:W-:Y:S05]  /*1c10*/  BRA `(.L_x_3308) ;  /* 0x0000000800787947 */ /* 0x000fea0003800000 */
.L_x_3316:
        /* <DEDUP_REMOVED lines=24> */
[----:B------:R-:W-:-:S05]  /*1da0*/  LOP3.LUT R5, R5, 0x80000000, R0, 0xf8, !PT ;  /* 0x8000000005057812 */ /* 0x000fca00078ef800 */
[----:B------:R-:W-:-:S04]  /*1db0*/  FMUL.FTZ R5, R5, 1 ;  /* 0x3f80000005057820 */ /* 0x000fc80000410000 */
[----:B------:R0:W1:Y:S01]  /*1dc0*/  F2F.F64.F32 R18, R5 ;  /* 0x0000000500127310 */ /* 0x0000620000201800 */
[----:B------:R-:W-:Y:S05]  /*1dd0*/  BRA `(.L_x_3308) ;  /* 0x0000000800087947 */ /* 0x000fea0003800000 */
.L_x_3319:
[----:B------:R-:W2:Y:S02]  /*1de0*/  LDG.E.U8 R2, desc[UR36][R2.64] ;  /* 0x0000002402027981 */ /* 0x000ea4000c1e1100 */
[C---:B--2---:R-:W-:Y:S01]  /*1df0*/  IMAD.SHL.U32 R0, R2.reuse, 0x2000000, RZ ;  /* 0x0200000002007824 */ /* 0x044fe200078e00ff */
[----:B------:R-:W-:-:S04]  /*1e00*/  SHF.L.U32 R5, R2, 0x18, RZ ;  /* 0x0000001802057819 */ /* 0x000fc800000006ff */
        /* <DEDUP_REMOVED lines=8> */
[----:B------:R-:W-:-:S05]  /*1e90*/  LOP3.LUT R4, R4, 0x80000000, R5, 0xf8, !PT ;  /* 0x8000000004047812 */ /* 0x000fca00078ef805 */
[----:B------:R-:W-:-:S04]  /*1ea0*/  FMUL.FTZ R4, R4, 1 ;  /* 0x3f80000004047820 */ /* 0x000fc80000410000 */
[----:B------:R0:W1:Y:S01]  /*1eb0*/  F2F.F64.F32 R18, R4 ;  /* 0x0000000400127310 */ /* 0x0000620000201800 */
[----:B------:R-:W-:Y:S05]  /*1ec0*/  BRA `(.L_x_3308) ;  /* 0x0000000400cc7947 */ /* 0x000fea0003800000 */
.L_x_3318:
[----:B------:R-:W2:Y:S02]  /*1ed0*/  LDG.E.U16 R0, desc[UR36][R2.64] ;  /* 0x0000002402007981 */ /* 0x000ea4000c1e1500 */
[----:B--2---:R-:W-:-:S04]  /*1ee0*/  IMAD.U32 R0, R0, 0x10000, RZ ;  /* 0x0001000000007824 */ /* 0x004fc800078e00ff */
[----:B------:R-:W-:-:S04]  /*1ef0*/  FMUL.FTZ R0, R0, 1 ;  /* 0x3f80000000007820 */ /* 0x000fc80000410000 */
[----:B------:R0:W1:Y:S01]  /*1f00*/  F2F.F64.F32 R18, R0 ;  /* 0x0000000000127310 */ /* 0x0000620000201800 */
[----:B------:R-:W-:Y:S05]  /*1f10*/  BRA `(.L_x_3308) ;  /* 0x0000000400b87947 */ /* 0x000fea0003800000 */
.L_x_3315:
        /* <DEDUP_REMOVED lines=9> */
[----:B--2---:R0:W1:Y:S01]  /*1fb0*/  I2F.F64.U16 R18, R2 ;  /* 0x0000000200127312 */ /* 0x0040620000101800 */
[----:B------:R-:W-:Y:S05]  /*1fc0*/  BRA `(.L_x_3308) ;  /* 0x00000004008c7947 */ /* 0x000fea0003800000 */
.L_x_3322:
        /* <DEDUP_REMOVED lines=21> */
.L_x_3326:
[----:B------:R-:W-:Y:S05]  /*2120*/  BSYNC B1 ;  /* 0x0000000000017941 */ /* 0x000fea0003800000 */
.L_x_3325:
[----:B------:R-:W-:Y:S01]  /*2130*/  LEA R3, R0, 0x3b800000, 0x17 ;  /* 0x3b80000000037811 */ /* 0x000fe200078eb8ff */
[----:B------:R-:W-:-:S05]  /*2140*/  IMAD.SHL.U32 R0, R2, 0x100000, RZ ;  /* 0x0010000002007824 */ /* 0x000fca00078e00ff */
[----:B------:R-:W-:-:S07]  /*2150*/  LOP3.LUT R0, R3, R0, R4, 0xfe, !PT ;  /* 0x0000000003007212 */ /* 0x000fce00078efe04 */
.L_x_3324:
[----:B------:R-:W-:Y:S05]  /*2160*/  BSYNC B0 ;  /* 0x0000000000007941 */ /* 0x000fea0003800000 */
.L_x_3323:
[----:B------:R-:W-:-:S04]  /*2170*/  FMUL.FTZ R0, R0, 1 ;  /* 0x3f80000000007820 */ /* 0x000fc80000410000 */
[----:B------:R2:W3:Y:S01]  /*2180*/  F2F.F64.F32 R18, R0 ;  /* 0x0000000000127310 */ /* 0x0004e20000201800 */
[----:B------:R-:W-:Y:S05]  /*2190*/  BRA `(.L_x_3308) ;  /* 0x0000000400187947 */ /* 0x000fea0003800000 */
.L_x_3321:
        /* <DEDUP_REMOVED lines=21> */
.L_x_3330:
[----:B------:R-:W-:Y:S05]  /*22f0*/  BSYNC B1 ;  /* 0x0000000000017941 */ /* 0x000fea0003800000 */
.L_x_3329:
[----:B------:R-:W-:Y:S01]  /*2300*/  LEA R3, R0, 0x37800000, 0x17 ;  /* 0x3780000000037811 */ /* 0x000fe200078eb8ff */
[----:B------:R-:W-:-:S05]  /*2310*/  IMAD.SHL.U32 R0, R2, 0x200000, RZ ;  /* 0x0020000002007824 */ /* 0x000fca00078e00ff */
[----:B------:R-:W-:-:S07]  /*2320*/  LOP3.LUT R0, R3, R0, R4, 0xfe, !PT ;  /* 0x0000000003007212 */ /* 0x000fce00078efe04 */
.L_x_3328:
[----:B------:R-:W-:Y:S05]  /*2330*/  BSYNC B0 ;  /* 0x0000000000007941 */ /* 0x000fea0003800000 */
.L_x_3327:
[----:B------:R-:W-:-:S04]  /*2340*/  FMUL.FTZ R0, R0, 1 ;  /* 0x3f80000000007820 */ /* 0x000fc80000410000 */
[----:B------:R4:W0:Y:S01]  /*2350*/  F2F.F64.F32 R18, R0 ;  /* 0x0000000000127310 */ /* 0x0008220000201800 */
[----:B------:R-:W-:Y:S05]  /*2360*/  BRA `(.L_x_3308) ;  /* 0x0000000000a47947 */ /* 0x000fea0003800000 */
.L_x_3320:
        /* <DEDUP_REMOVED lines=14> */
.L_x_3334:
[----:B------:R-:W-:Y:S05]  /*2450*/  BSYNC B0 ;  /* 0x0000000000007941 */ /* 0x000fea0003800000 */
.L_x_3333:
[----:B------:R-:W-:-:S04]  /*2460*/  FMUL.FTZ R0, R0, 1 ;  /* 0x3f80000000007820 */ /* 0x000fc80000410000 */
[----:B------:R0:W1:Y:S01]  /*2470*/  F2F.F64.F32 R18, R0 ;  /* 0x0000000000127310 */ /* 0x0000620000201800 */
[----:B------:R-:W-:Y:S05]  /*2480*/  BRA `(.L_x_3308) ;  /* 0x00000000005c7947 */ /* 0x000fea0003800000 */
.L_x_3307:
[----:B------:R-:W-:Y:S01]  /*2490*/  MOV R2, 0x0 ;  /* 0x0000000000027802 */ /* 0x000fe20000000f00 */
[----:B------:R-:W-:Y:S01]  /*24a0*/  ULDC.64 UR4, c[0x4][0x128] ;  /* 0x01004a0000047ab9 */ /* 0x000fe20000000a00 */
[----:B------:R-:W-:Y:S01]  /*24b0*/  ULDC.64 UR6, c[0x4][0x8] ;  /* 0x0100020000067ab9 */ /* 0x000fe20000000a00 */
[----:B------:R-:W-:Y:S01]  /*24c0*/  IMAD.U32 R4, RZ, RZ, UR4 ;  /* 0x00000004ff047e24 */ /* 0x000fe2000f8e00ff */
[----:B------:R-:W-:Y:S01]  /*24d0*/  HFMA2.MMA R12, -RZ, RZ, 0, 5.9604644775390625e-08 ;  /* 0x00000001ff0c7435 */ /* 0x000fe200000001ff */
        /* <DEDUP_REMOVED lines=8> */
[----:B------:R-:W-:-:S07]  /*2560*/  IMAD.MOV.U32 R13, RZ, RZ, RZ ;  /* 0x000000ffff0d7224 */ /* 0x000fce00078e00ff */
[----:B------:R-:W-:-:S07]  /*2570*/  LEPC R20, `(.L_x_3335) ;  /* 0x000000001014794e */ /* 0x000fce0000000000 */
[----:B0-----:R-:W-:Y:S05]  /*2580*/  CALL.ABS.NOINC R2 ;  /* 0x0000000002007343 */ /* 0x001fea0003c00000 */
.L_x_3335:
[----:B------:R-:W-:Y:S01]  /*2590*/  CS2R R18, SRZ ;  /* 0x0000000000127805 */ /* 0x000fe2000001ff00 */
[----:B------:R-:W-:Y:S06]  /*25a0*/  BRA `(.L_x_3308) ;  /* 0x0000000000147947 */ /* 0x000fec0003800000 */
.L_x_3332:
[----:B------:R-:W2:Y:S02]  /*25b0*/  LDG.E.64 R18, desc[UR36][R2.64] ;  /* 0x0000002402127981 */ /* 0x000ea4000c1e1b00 */
[----:B--2---:R-:W0:Y:S01]  /*25c0*/  I2F.F64.U64 R18, R18 ;  /* 0x0000001200127312 */ /* 0x004e220000301800 */
[----:B------:R-:W-:Y:S05]  /*25d0*/  BRA `(.L_x_3308) ;  /* 0x0000000000087947 */ /* 0x000fea0003800000 */
.L_x_3331:
[----:B------:R-:W2:Y:S02]  /*25e0*/  LDG.E R2, desc[UR36][R2.64] ;  /* 0x0000002402027981 */ /* 0x000ea4000c1e1900 */
[----:B--2---:R0:W1:Y:S02]  /*25f0*/  I2F.F64.U32 R18, R2 ;  /* 0x0000000200127312 */ /* 0x0040640000201800 */
.L_x_3308:
[----:B0-----:R-:W2:Y:S01]  /*2600*/  LDC.U8 R2, c[0x0][0x4ba] ;  /* 0x00012e80ff027b82 */ /* 0x001ea20000000000 */
[----:B------:R-:W-:Y:S02]  /*2610*/  ULDC.64 UR4, c[0x0][0x488] ;  /* 0x0001220000047ab9 */ /* 0x000fe40000000a00 */
[----:B------:R-:W-:-:S05]  /*2620*/  IADD3 R4, P1, R24, UR4, RZ ;  /* 0x0000000418047c10 */ /* 0x000fca000ff3e0ff */
[----:B------:R-:W-:Y:S01]  /*2630*/  IMAD.X R5, RZ, RZ, UR5, P1 ;  /* 0x00000005ff057e24 */ /* 0x000fe200088e06ff */
[----:B--2-4-:R-:W-:-:S04]  /*2640*/  PRMT R0, R2, 0x9910, RZ ;  /* 0x0000991002007816 */ /* 0x014fc800000000ff */
        /* <DEDUP_REMOVED lines=11> */
[----:B--2---:R-:W0:Y:S01]  /*2700*/  I2F.F64.S16 R2, R2 ;  /* 0x0000000200027312 */ /* 0x004e220000101c00 */
[----:B------:R-:W-:Y:S05]  /*2710*/  BRA `(.L_x_3341) ;  /* 0x0000000c007c7947 */ /* 0x000fea0003800000 */
.L_x_3339:
[----:B------:R-:W2:Y:S02]  /*2720*/  LDG.E.U8 R2, desc[UR36][R4.64] ;  /* 0x0000002404027981 */ /* 0x000ea4000c1e1100 */
[----:B--2---:R-:W0:Y:S01]  /*2730*/  I2F.F64.U16 R2, R2 ;  /* 0x0000000200027312 */ /* 0x004e220000101800 */
[----:B------:R-:W-:Y:S05]  /*2740*/  BRA `(.L_x_3341) ;  /* 0x0000000c00707947 */ /* 0x000fea0003800000 */
.L_x_3338:
        /* <DEDUP_REMOVED lines=9> */
.L_x_3343:
[----:B------:R-:W2:Y:S02]  /*27e0*/  LDG.E R2, desc[UR36][R4.64] ;  /* 0x0000002404027981 */ /* 0x000ea4000c1e1900 */
[----:B--2---:R-:W2:Y:S01]  /*27f0*/  I2F.F64 R2, R2 ;  /* 0x0000000200027312 */ /* 0x004ea20000201c00 */
[----:B------:R-:W-:Y:S05]  /*2800*/  BRA `(.L_x_3341) ;  /* 0x0000000c00407947 */ /* 0x000fea0003800000 */
.L_x_3342:
[----:B------:R-:W2:Y:S02]  /*2810*/  LDG.E.U16 R2, desc[UR36][R4.64] ;  /* 0x0000002404027981 */ /* 0x000ea4000c1e1500 */
[----:B--2---:R-:W4:Y:S01]  /*2820*/  I2F.F64.S16 R2, R2 ;  /* 0x0000000200027312 */ /* 0x004f220000101c00 */
[----:B------:R-:W-:Y:S05]  /*2830*/  BRA `(.L_x_3341) ;  /* 0x0000000c00347947 */ /* 0x000fea0003800000 */
.L_x_3337:
        /* <DEDUP_REMOVED lines=10> */
.L_x_3345:
[----:B------:R-:W2:Y:S02]  /*28e0*/  LDG.E.U16 R0, desc[UR36][R4.64] ;  /* 0x0000002404007981 */ /* 0x000ea4000c1e1500 */
[----:B--2---:R-:W-:-:S05]  /*28f0*/  HADD2.F32 R0, -RZ, R0.H0_H0 ;  /* 0x20000000ff007230 */ /* 0x004fca0000004100 */
[----:B------:R-:W-:-:S04]  /*2900*/  FMUL.FTZ R0, R0, 1 ;  /* 0x3f80000000007820 */ /* 0x000fc80000410000 */
[----:B------:R0:W2:Y:S01]  /*2910*/  F2F.F64.F32 R2, R0 ;  /* 0x0000000000027310 */ /* 0x0000a20000201800 */
[----:B------:R-:W-:Y:S05]  /*2920*/  BRA `(.L_x_3341) ;  /* 0x0000000800f87947 */ /* 0x000fea0003800000 */
.L_x_3344:
        /* <DEDUP_REMOVED lines=10> */
.L_x_3347:
[----:B------:R-:W2:Y:S02]  /*29d0*/  LDG.E.U16 R4, desc[UR36][R4.64] ;  /* 0x0000002404047981 */ /* 0x000ea4000c1e1500 */
[----:B--2---:R-:W-:-:S05]  /*29e0*/  HADD2.F32 R0, -RZ, R4.H0_H0 ;  /* 0x20000004ff007230 */ /* 0x004fca0000004100 */
[----:B------:R-:W-:-:S04]  /*29f0*/  FMUL.FTZ R0, R0, 1 ;  /* 0x3f80000000007820 */ /* 0x000fc80000410000 */
[----:B------:R0:W2:Y:S01]  /*2a00*/  F2F.F64.F32 R2, R0 ;  /* 0x0000000000027310 */ /* 0x0000a20000201800 */
[----:B------:R-:W-:Y:S05]  /*2a10*/  BRA `(.L_x_3341) ;  /* 0x0000000800bc7947 */ /* 0x000fea0003800000 */
.L_x_3346:
[----:B------:R0:W5:Y:S01]  /*2a20*/  LDG.E.64 R2, desc[UR36][R4.64] ;  /* 0x0000002404027981 */ /* 0x000162000c1e1b00 */
[----:B------:R-:W-:Y:S05]  /*2a30*/  BRA `(.L_x_3341) ;  /* 0x0000000800b47947 */ /* 0x000fea0003800000 */
.L_x_3336:
        /* <DEDUP_REMOVED lines=13> */
.L_x_3350:
[----:B------:R0:W5:Y:S01]  /*2b10*/  LDG.E.64 R2, desc[UR36][R4.64] ;  /* 0x0000002404027981 */ /* 0x000162000c1e1b00 */
[----:B------:R-:W-:Y:S05]  /*2b20*/  BRA `(.L_x_3341) ;  /* 0x0000000800787947 */ /* 0x000fea0003800000 */
.L_x_3349:
        /* <DEDUP_REMOVED lines=24> */
[----:B------:R-:W-:-:S05]  /*2cb0*/  LOP3.LUT R3, R3, 0x80000000, R0, 0xf8, !PT ;  /* 0x8000000003037812 */ /* 0x000fca00078ef800 */
[----:B------:R-:W-:-:S06]  /*2cc0*/  FMUL.FTZ R3, R3, 1 ;  /* 0x3f80000003037820 */ /* 0x000fcc0000410000 */
[----:B------:R-:W0:Y:S01]  /*2cd0*/  F2F.F64.F32 R2, R3 ;  /* 0x0000000300027310 */ /* 0x000e220000201800 */
[----:B------:R-:W-:Y:S05]  /*2ce0*/  BRA `(.L_x_3341) ;  /* 0x0000000800087947 */ /* 0x000fea0003800000 */
.L_x_3352:
        /* <DEDUP_REMOVED lines=11> */
[----:B------:R-:W-:-:S05]  /*2da0*/  LOP3.LUT R2, R2, 0x80000000, R3, 0xf8, !PT ;  /* 0x8000000002027812 */ /* 0x000fca00078ef803 */
[----:B------:R-:W-:-:S06]  /*2db0*/  FMUL.FTZ R2, R2, 1 ;  /* 0x3f80000002027820 */ /* 0x000fcc0000410000 */
[----:B------:R-:W0:Y:S01]  /*2dc0*/  F2F.F64.F32 R2, R2 ;  /* 0x0000000200027310 */ /* 0x000e220000201800 */
[----:B------:R-:W-:Y:S05]  /*2dd0*/  BRA `(.L_x_3341) ;  /* 0x0000000400cc7947 */ /* 0x000fea0003800000 */
.L_x_3351:
[----:B------:R-:W2:Y:S02]  /*2de0*/  LDG.E.U16 R0, desc[UR36][R4.64] ;  /* 0x0000002404007981 */ /* 0x000ea4000c1e1500 */
[----:B--2---:R-:W-:-:S04]  /*2df0*/  IMAD.U32 R0, R0, 0x10000, RZ ;  /* 0x0001000000007824 */ /* 0x004fc800078e00ff */
[----:B------:R-:W-:-:S04]  /*2e00*/  FMUL.FTZ R0, R0, 1 ;  /* 0x3f80000000007820 */ /* 0x000fc80000410000 */
[----:B------:R0:W2:Y:S01]  /*2e10*/  F2F.F64.F32 R2, R0 ;  /* 0x0000000000027310 */ /* 0x0000a20000201800 */
[----:B------:R-:W-:Y:S05]  /*2e20*/  BRA `(.L_x_3341) ;  /* 0x0000000400b87947 */ /* 0x000fea0003800000 */
.L_x_3348:
        /* <DEDUP_REMOVED lines=9> */
[----:B--2---:R-:W0:Y:S01]  /*2ec0*/  I2F.F64.U16 R2, R2 ;  /* 0x0000000200027312 */ /* 0x004e220000101800 */
[----:B------:R-:W-:Y:S05]  /*2ed0*/  BRA `(.L_x_3341) ;  /* 0x00000004008c7947 */ /* 0x000fea0003800000 */
.L_x_3355:
        /* <DEDUP_REMOVED lines=21> */
.L_x_3359:
[----:B------:R-:W-:Y:S05]  /*3030*/  BSYNC B1 ;  /* 0x0000000000017941 */ /* 0x000fea0003800000 */
.L_x_3358:
[----:B------:R-:W-:Y:S01]  /*3040*/  LEA R3, R0, 0x3b800000, 0x17 ;  /* 0x3b80000000037811 */ /* 0x000fe200078eb8ff */
[----:B------:R-:W-:-:S05]  /*3050*/  IMAD.SHL.U32 R0, R2, 0x100000, RZ ;  /* 0x0010000002007824 */ /* 0x000fca00078e00ff */
[----:B------:R-:W-:-:S07]  /*3060*/  LOP3.LUT R0, R3, R0, R4, 0xfe, !PT ;  /* 0x0000000003007212 */ /* 0x000fce00078efe04 */
.L_x_3357:
[----:B------:R-:W-:Y:S05]  /*3070*/  BSYNC B0 ;  /* 0x0000000000007941 */ /* 0x000fea0003800000 */
.L_x_3356:
[----:B------:R-:W-:-:S04]  /*3080*/  FMUL.FTZ R0, R0, 1 ;  /* 0x3f80000000007820 */ /* 0x000fc80000410000 */
[----:B------:R0:W2:Y:S01]  /*3090*/  F2F.F64.F32 R2, R0 ;  /* 0x0000000000027310 */ /* 0x0000a20000201800 */
[----:B------:R-:W-:Y:S05]  /*30a0*/  BRA `(.L_x_3341) ;  /* 0x0000000400187947 */ /* 0x000fea0003800000 */
.L_x_3354:
        /* <DEDUP_REMOVED lines=17> */
[----:B------:R-:W-:Y:S02]  /*31c0*/  IADD3 R5, R3, -0x1d, RZ ;  /* 0xffffffe303057810 */ /* 0x000fe40007ffe0ff */
[----:B------:R-:W-:Y:S02]  /*31d0*/  IADD3 R0, R0, 0x1e, -R3 ;  /* 0x0000001e00007810 */ /* 0x000fe40007ffe803 */
[----:B------:R-:W-:-:S04]  /*31e0*/  SHF.L.U32 R5, R2, R5, RZ ;  /* 0x0000000502057219 */ /* 0x000fc800000006ff */
[----:B------:R-:W-:-:S07]  /*31f0*/  LOP3.LUT R2, R5, 0x3, RZ, 0xc0, !PT ;  /* 0x0000000305027812 */ /* 0x000fce00078ec0ff */
.L_x_3363:
[----:B------:R-:W-:Y:S05]  /*3200*/  BSYNC B1 ;  /* 0x0000000000017941 */ /* 0x000fea0003800000 */
.L_x_3362:
[----:B------:R-:W-:Y:S01]  /*3210*/  LEA R3, R0, 0x37800000, 0x17 ;  /* 0x3780000000037811 */ /* 0x000fe200078eb8ff */
[----:B------:R-:W-:-:S05]  /*3220*/  IMAD.SHL.U32 R0, R2, 0x200000, RZ ;  /* 0x0020000002007824 */ /* 0x000fca00078e00ff */
[----:B------:R-:W-:-:S07]  /*3230*/  LOP3.LUT R0, R3, R0, R4, 0xfe, !PT ;  /* 0x0000000003007212 */ /* 0x000fce00078efe04 */
.L_x_3361:
[----:B------:R-:W-:Y:S05]  /*3240*/  BSYNC B0 ;  /* 0x0000000000007941 */ /* 0x000fea0003800000 */
.L_x_3360:
[----:B------:R-:W-:-:S04]  /*3250*/  FMUL.FTZ R0, R0, 1 ;  /* 0x3f80000000007820 */ /* 0x000fc80000410000 */
[----:B------:R0:W2:Y:S01]  /*3260*/  F2F.F64.F32 R2, R0 ;  /* 0x0000000000027310 */ /* 0x0000a20000201800 */
[----:B------:R-:W-:Y:S05]  /*3270*/  BRA `(.L_x_3341) ;  /* 0x0000000000a47947 */ /* 0x000fea0003800000 */
.L_x_3353:
        /* <DEDUP_REMOVED lines=14> */
.L_x_3367:
[----:B------:R-:W-:Y:S05]  /*3360*/  BSYNC B0 ;  /* 0x0000000000007941 */ /* 0x000fea0003800000 */
.L_x_3366:
[----:B------:R-:W-:-:S04]  /*3370*/  FMUL.FTZ R0, R0, 1 ;  /* 0x3f80000000007820 */ /* 0x000fc80000410000 */
[----:B------:R0:W2:Y:S01]  /*3380*/  F2F.F64.F32 R2, R0 ;  /* 0x0000000000027310 */ /* 0x0000a20000201800 */
[----:B------:R-:W-:Y:S05]  /*3390*/  BRA `(.L_x_3341) ;  /* 0x00000000005c7947 */ /* 0x000fea0003800000 */
.L_x_3340:
        /* <DEDUP_REMOVED lines=16> */
.L_x_3368:
[----:B------:R-:W-:Y:S01]  /*34a0*/  CS2R R2, SRZ ;  /* 0x0000000000027805 */ /* 0x000fe2000001ff00 */
[----:B------:R-:W-:Y:S06]  /*34b0*/  BRA `(.L_x_3341) ;  /* 0x0000000000147947 */ /* 0x000fec0003800000 */
.L_x_3365:
[----:B------:R-:W2:Y:S02]  /*34c0*/  LDG.E.64 R2, desc[UR36][R4.64] ;  /* 0x0000002404027981 */ /* 0x000ea4000c1e1b00 */
[----:B--2---:R-:W0:Y:S01]  /*34d0*/  I2F.F64.U64 R2, R2 ;  /* 0x0000000200027312 */ /* 0x004e220000301800 */
[----:B------:R-:W-:Y:S05]  /*34e0*/  BRA `(.L_x_3341) ;  /* 0x0000000000087947 */ /* 0x000fea0003800000 */
.L_x_3364:
[----:B------:R-:W2:Y:S02]  /*34f0*/  LDG.E R2, desc[UR36][R4.64] ;  /* 0x0000002404027981 */ /* 0x000ea4000c1e1900 */
[----:B--2---:R-:W0:Y:S02]  /*3500*/  I2F.F64.U32 R2, R2 ;  /* 0x0000000200027312 */ /* 0x004e240000201800 */
.L_x_3341:
[----:B------:R-:W-:Y:S01]  /*3510*/  ULDC.U8 UR4, c[0x0][0x4a8] ;  /* 0x00012a0000047ab9 */ /* 0x000fe20000000000 */
[----:B------:R-:W-:Y:S01]  /*3520*/  BSSY B0, `(.L_x_3369) ;  /* 0x0000052000007945 */ /* 0x000fe20003800000 */
[----:B------:R-:W-:-:S13]  /*3530*/  ISETP.NE.AND P0, PT, RZ, UR4, PT ;  /* 0x00000004ff007c0c */ /* 0x000fda000bf05270 */
[----:B------:R-:W-:Y:S05]  /*3540*/  @!P0 BRA `(.L_x_3370) ;  /* 0x0000000000248947 */ /* 0x000fea0003800000 */
[----:B0-2-45:R-:W-:-:S14]  /*3550*/  DSETP.GTU.AND P0, PT, R2, RZ, PT ;  /* 0x000000ff0200722a */ /* 0x035fdc0003f0c000 */
[----:B------:R-:W0:Y:S08]  /*3560*/  @!P0 LDC.64 R6, c[0x0][0x490] ;  /* 0x00012400ff068b82 */ /* 0x000e300000000a00 */
[----:B------:R-:W1:Y:S08]  /*3570*/  @!P0 LDC.64 R8, c[0x0][0x4a0] ;  /* 0x00012800ff088b82 */ /* 0x000e700000000a00 */
[----:B------:R-:W2:Y:S01]  /*3580*/  @P0 LDC.64 R4, c[0x0][0x498] ;  /* 0x00012600ff040b82 */ /* 0x000ea20000000a00 */
[----:B0-----:R-:W-:-:S02]  /*3590*/  @!P0 DADD R6, R2, R6 ;  /* 0x0000000002068229 */ /* 0x001fc40000000006 */
[C---:B-1-3--:R-:W-:Y:S02]  /*35a0*/  @!P0 DMUL R2, R18.reuse, R8 ;  /* 0x0000000812028228 */ /* 0x04afe40000000000 */
[----:B--2---:R-:W-:-:S06]  /*35b0*/  @P0 DMUL R4, R18, R4 ;  /* 0x0000000412040228 */ /* 0x004fcc0000000000 */
[----:B------:R-:W-:Y:S01]  /*35c0*/  @!P0 DMUL R4, R2, R6 ;  /* 0x0000000602048228 */ /* 0x000fe20000000000 */
[----:B------:R-:W-:Y:S10]  /*35d0*/  BRA `(.L_x_3371) ;  /* 0x0000000400187947 */ /* 0x000ff40003800000 */
.L_x_3370:
[----:B0-2-45:R-:W-:-:S14]  /*35e0*/  DSETP.GTU.AND P0, PT, R2, RZ, PT ;  /* 0x000000ff0200722a */ /* 0x035fdc0003f0c000 */
[----:B------:R-:W1:Y:S02]  /*35f0*/  @P0 LDC.64 R4, c[0x0][0x498] ;  /* 0x00012600ff040b82 */ /* 0x000e640000000a00 */
[----:B-1-3--:R-:W-:Y:S01]  /*3600*/  @P0 DMUL R4, R18, R4 ;  /* 0x0000000412040228 */ /* 0x00afe20000000000 */
[----:B------:R-:W-:Y:S10]  /*3610*/  @P0 BRA `(.L_x_3371) ;  /* 0x0000000400080947 */ /* 0x000ff40003800000 */
[----:B------:R-:W-:Y:S01]  /*3620*/  ULDC.64 UR6, c[0x0][0x4a0] ;  /* 0x0001280000067ab9 */ /* 0x000fe20000000a00 */
[----:B------:R-:W-:Y:S01]  /*3630*/  IMAD.MOV.U32 R4, RZ, RZ, 0x652b82fe ;  /* 0x652b82feff047424 */ /* 0x000fe200078e00ff */
[----:B------:R-:W-:Y:S01]  /*3640*/  DMUL R2, R2, UR6 ;  /* 0x0000000602027c28 */ /* 0x000fe20008000000 */
[----:B------:R-:W-:Y:S01]  /*3650*/  IMAD.MOV.U32 R5, RZ, RZ, 0x3ff71547 ;  /* 0x3ff71547ff057424 */ /* 0x000fe200078e00ff */
[----:B------:R-:W-:Y:S01]  /*3660*/  UMOV UR4, 0xfefa39ef ;  /* 0xfefa39ef00047882 */ /* 0x000fe20000000000 */
[----:B------:R-:W-:Y:S01]  /*3670*/  UMOV UR5, 0x3fe62e42 ;  /* 0x3fe62e4200057882 */ /* 0x000fe20000000000 */
[----:B------:R-:W-:Y:S04]  /*3680*/  BSSY B1, `(.L_x_3372) ;  /* 0x000003a000017945 */ /* 0x000fe80003800000 */
[----:B------:R-:W-:-:S02]  /*3690*/  DFMA R4, R2, R4, 6.75539944105574400000e+15 ;  /* 0x433800000204742b */ /* 0x000fc40000000004 */
[----:B------:R-:W-:-:S06]  /*36a0*/  FSETP.GEU.FTZ.AND P0, PT, |R3|, 4.1917929649353027344, PT ;  /* 0x4086232b0300780b */ /* 0x000fcc0003f1e200 */
[----:B------:R-:W-:-:S08]  /*36b0*/  DADD R6, R4, -6.75539944105574400000e+15 ;  /* 0xc338000004067429 */ /* 0x000fd00000000000 */
[----:B------:R-:W-:Y:S01]  /*36c0*/  DFMA R8, R6, -UR4, R2 ;  /* 0x8000000406087c2b */ /* 0x000fe20008000002 */
[----:B------:R-:W-:Y:S01]  /*36d0*/  UMOV UR4, 0x3b39803f ;  /* 0x3b39803f00047882 */ /* 0x000fe20000000000 */
[----:B------:R-:W-:-:S06]  /*36e0*/  UMOV UR5, 0x3c7abc9e ;  /* 0x3c7abc9e00057882 */ /* 0x000fcc0000000000 */
[----:B------:R-:W-:Y:S01]  /*36f0*/  DFMA R6, R6, -UR4, R8 ;  /* 0x8000000406067c2b */ /* 0x000fe20008000008 */
[----:B------:R-:W-:Y:S01]  /*3700*/  UMOV UR4, 0x69ce2bdf ;  /* 0x69ce2bdf00047882 */ /* 0x000fe20000000000 */
[----:B------:R-:W-:Y:S01]  /*3710*/  IMAD.MOV.U32 R8, RZ, RZ, -0x35dec16 ;  /* 0xfca213eaff087424 */ /* 0x000fe200078e00ff */
[----:B------:R-:W-:Y:S01]  /*3720*/  UMOV UR5, 0x3e5ade15 ;  /* 0x3e5ade1500057882 */ /* 0x000fe20000000000 */
[----:B------:R-:W-:-:S06]  /*3730*/  IMAD.MOV.U32 R9, RZ, RZ, 0x3e928af3 ;  /* 0x3e928af3ff097424 */ /* 0x000fcc00078e00ff */
[----:B------:R-:W-:Y:S01]  /*3740*/  DFMA R8, R6, UR4, R8 ;  /* 0x0000000406087c2b */ /* 0x000fe20008000008 */
[----:B------:R-:W-:Y:S01]  /*3750*/  UMOV UR4, 0x62401315 ;  /* 0x6240131500047882 */ /* 0x000fe20000000000 */
[----:B------:R-:W-:-:S06]  /*3760*/  UMOV UR5, 0x3ec71dee ;  /* 0x3ec71dee00057882 */ /* 0x000fcc0000000000 */
[----:B------:R-:W-:Y:S01]  /*3770*/  DFMA R8, R6, R8, UR4 ;  /* 0x0000000406087e2b */ /* 0x000fe20008000008 */
        /* <DEDUP_REMOVED lines=21> */
[----:B------:R-:W-:-:S07]  /*38d0*/  ULDC.64 UR4, c[0x0][0x490] ;  /* 0x0001240000047ab9 */ /* 0x000fce0000000a00 */
[----:B------:R-:W-:-:S08]  /*38e0*/  DFMA R8, R6, R8, 1 ;  /* 0x3ff000000608742b */ /* 0x000fd00000000008 */
[----:B------:R-:W-:Y:S02]  /*38f0*/  DFMA R10, R6, R8, 1 ;  /* 0x3ff00000060a742b */ /* 0x000fe40000000008 */
[----:B------:R-:W-:-:S08]  /*3900*/  DMUL R8, R18, UR6 ;  /* 0x0000000612087c28 */ /* 0x000fd00008000000 */
[----:B------:R-:W-:Y:S01]  /*3910*/  DMUL R8, R8, UR4 ;  /* 0x0000000408087c28 */ /* 0x000fe20008000000 */
[----:B------:R-:W-:Y:S02]  /*3920*/  IMAD R7, R4, 0x100000, R11 ;  /* 0x0010000004077824 */ /* 0x000fe400078e020b */
[----:B------:R-:W-:Y:S01]  /*3930*/  IMAD.MOV.U32 R6, RZ, RZ, R10 ;  /* 0x000000ffff067224 */ /* 0x000fe200078e000a */
[----:B------:R-:W-:Y:S07]  /*3940*/  @!P0 BRA `(.L_x_3373) ;  /* 0x0000000000348947 */ /* 0x000fee0003800000 */
[----:B------:R-:W-:Y:S01]  /*3950*/  FSETP.GEU.FTZ.AND P0, PT, |R3|, 4.2275390625, PT ;  /* 0x408748000300780b */ /* 0x000fe20003f1e200 */
[C---:B------:R-:W-:Y:S02]  /*3960*/  DADD R6, R2.reuse, +INF ;  /* 0x7ff0000002067429 */ /* 0x040fe40000000000 */
[----:B------:R-:W-:-:S08]  /*3970*/  DSETP.GEU.AND P1, PT, R2, RZ, PT ;  /* 0x000000ff0200722a */ /* 0x000fd00003f2e000 */
[----:B------:R-:W-:Y:S02]  /*3980*/  FSEL R6, R6, RZ, P1 ;  /* 0x000000ff06067208 */ /* 0x000fe40000800000 */
[----:B------:R-:W-:Y:S02]  /*3990*/  @!P0 LEA.HI R0, R4, R4, RZ, 0x1 ;  /* 0x0000000404008211 */ /* 0x000fe400078f08ff */
[----:B------:R-:W-:Y:S02]  /*39a0*/  @!P0 MOV R2, R10 ;  /* 0x0000000a00028202 */ /* 0x000fe40000000f00 */
[----:B------:R-:W-:Y:S02]  /*39b0*/  @!P0 SHF.R.S32.HI R3, RZ, 0x1, R0 ;  /* 0x00000001ff038819 */ /* 0x000fe40000011400 */
[----:B------:R-:W-:-:S03]  /*39c0*/  FSEL R7, R7, RZ, P1 ;  /* 0x000000ff07077208 */ /* 0x000fc60000800000 */
[----:B------:R-:W-:Y:S02]  /*39d0*/  @!P0 IMAD.IADD R4, R4, 0x1, -R3 ;  /* 0x0000000104048824 */ /* 0x000fe400078e0a03 */
[----:B------:R-:W-:-:S03]  /*39e0*/  @!P0 IMAD R3, R3, 0x100000, R11 ;  /* 0x0010000003038824 */ /* 0x000fc600078e020b */
[----:B------:R-:W-:Y:S01]  /*39f0*/  @!P0 LEA R5, R4, 0x3ff00000, 0x14 ;  /* 0x3ff0000004058811 */ /* 0x000fe200078ea0ff */
[----:B------:R-:W-:-:S06]  /*3a00*/  @!P0 IMAD.MOV.U32 R4, RZ, RZ, RZ ;  /* 0x000000ffff048224 */ /* 0x000fcc00078e00ff */
[----:B------:R-:W-:-:S11]  /*3a10*/  @!P0 DMUL R6, R2, R4 ;  /* 0x0000000402068228 */ /* 0x000fd60000000000 */
.L_x_3373:
[----:B------:R-:W-:Y:S05]  /*3a20*/  BSYNC B1 ;  /* 0x0000000000017941 */ /* 0x000fea0003800000 */
.L_x_3372:
[----:B------:R-:W-:-:S11]  /*3a30*/  DMUL R4, R8, R6 ;  /* 0x0000000608047228 */ /* 0x000fd60000000000 */
.L_x_3371:
[----:B------:R-:W-:Y:S05]  /*3a40*/  BSYNC B0 ;  /* 0x0000000000007941 */ /* 0x000fea0003800000 */
.L_x_3369:
        /* <DEDUP_REMOVED lines=12> */
[----:B------:R-:W0:Y:S02]  /*3b10*/  F2I.F64.TRUNC R5, R4 ;  /* 0x0000000400057311 */ /* 0x000e24000030d100 */
[----:B0-----:R0:W-:Y:S01]  /*3b20*/  STG.E.U8 desc[UR36][R16.64], R5 ;  /* 0x0000000510007986 */ /* 0x0011e2000c101124 */
[----:B------:R-:W-:Y:S05]  /*3b30*/  BRA `(.L_x_3379) ;  /* 0x0000001000087947 */ /* 0x000fea0003800000 */
.L_x_3377:
[----:B------:R-:W0:Y:S02]  /*3b40*/  F2I.S64.F64.TRUNC R4, R4 ;  /* 0x0000000400047311 */ /* 0x000e24000030d900 */
[----:B0-----:R-:W-:-:S05]  /*3b50*/  IMAD.MOV.U32 R3, RZ, RZ, R4 ;  /* 0x000000ffff037224 */ /* 0x001fca00078e0004 */
[----:B------:R1:W-:Y:S01]  /*3b60*/  STG.E.U8 desc[UR36][R16.64], R3 ;  /* 0x0000000310007986 */ /* 0x0003e2000c101124 */
[----:B------:R-:W-:Y:S05]  /*3b70*/  BRA `(.L_x_3379) ;  /* 0x0000000c00f87947 */ /* 0x000fea0003800000 */
.L_x_3376:
[----:B------:R-:W-:-:S13]  /*3b80*/  ISETP.NE.AND P0, PT, R0, 0x2, PT ;  /* 0x000000020000780c */ /* 0x000fda0003f05270 */
[----:B------:R-:W-:Y:S05]  /*3b90*/  @!P0 BRA `(.L_x_3380) ;  /* 0x0000000000288947 */ /* 0x000fea0003800000 */
[----:B------:R-:W-:-:S13]  /*3ba0*/  ISETP.NE.AND P0, PT, R0, 0x3, PT ;  /* 0x000000030000780c */ /* 0x000fda0003f05270 */
[----:B------:R-:W-:Y:S05]  /*3bb0*/  @!P0 BRA `(.L_x_3381) ;  /* 0x0000000000148947 */ /* 0x000fea0003800000 */
[----:B------:R-:W-:-:S13]  /*3bc0*/  ISETP.NE.AND P0, PT, R0, 0x4, PT ;  /* 0x000000040000780c */ /* 0x000fda0003f05270 */
[----:B------:R-:W-:Y:S05]  /*3bd0*/  @P0 BRA `(.L_x_3378) ;  /* 0x0000000c00880947 */ /* 0x000fea0003800000 */
[----:B------:R-:W0:Y:S02]  /*3be0*/  F2I.S64.F64.TRUNC R4, R4 ;  /* 0x0000000400047311 */ /* 0x000e24000030d900 */
[----:B0-----:R4:W-:Y:S01]  /*3bf0*/  STG.E.64 desc[UR36][R16.64], R4 ;  /* 0x0000000410007986 */ /* 0x0019e2000c101b24 */
[----:B------:R-:W-:Y:S05]  /*3c00*/  BRA `(.L_x_3379) ;  /* 0x0000000c00d47947 */ /* 0x000fea0003800000 */
.L_x_3381:
[----:B------:R-:W0:Y:S02]  /*3c10*/  F2I.F64.TRUNC R5, R4 ;  /* 0x0000000400057311 */ /* 0x000e24000030d100 */
[----:B0-----:R3:W-:Y:S01]  /*3c20*/  STG.E desc[UR36][R16.64], R5 ;  /* 0x0000000510007986 */ /* 0x0017e2000c101924 */
[----:B------:R-:W-:Y:S05]  /*3c30*/  BRA `(.L_x_3379) ;  /* 0x0000000c00c87947 */ /* 0x000fea0003800000 */
.L_x_3380:
[----:B------:R-:W0:Y:S02]  /*3c40*/  F2I.F64.TRUNC R5, R4 ;  /* 0x0000000400057311 */ /* 0x000e24000030d100 */
[----:B0-----:R2:W-:Y:S01]  /*3c50*/  STG.E.U16 desc[UR36][R16.64], R5 ;  /* 0x0000000510007986 */ /* 0x0015e2000c101524 */
[----:B------:R-:W-:Y:S05]  /*3c60*/  BRA `(.L_x_3379) ;  /* 0x0000000c00bc7947 */ /* 0x000fea0003800000 */
.L_x_3375:
[----:B------:R-:W-:-:S13]  /*3c70*/  ISETP.GT.AND P0, PT, R0, 0x6, PT ;  /* 0x000000060000780c */ /* 0x000fda0003f04270 */
[----:B------:R-:W-:Y:S05]  /*3c80*/  @P0 BRA `(.L_x_3382) ;  /* 0x00000000004c0947 */ /* 0x000fea0003800000 */
[----:B------:R-:W-:-:S13]  /*3c90*/  ISETP.NE.AND P0, PT, R0, 0x5, PT ;  /* 0x000000050000780c */ /* 0x000fda0003f05270 */
[----:B------:R-:W-:Y:S05]  /*3ca0*/  @!P0 BRA `(.L_x_3383) ;  /* 0x0000000000248947 */ /* 0x000fea0003800000 */
[----:B------:R-:W-:-:S13]  /*3cb0*/  ISETP.NE.AND P0, PT, R0, 0x6, PT ;  /* 0x000000060000780c */ /* 0x000fda0003f05270 */
[----:B------:R-:W-:Y:S05]  /*3cc0*/  @P0 BRA `(.L_x_3378) ;  /* 0x0000000c004c0947 */ /* 0x000fea0003800000 */
[----:B------:R-:W-:Y:S01]  /*3cd0*/  UMOV UR4, 0xf0000000 ;  /* 0xf000000000047882 */ /* 0x000fe20000000000 */
[----:B------:R-:W-:Y:S01]  /*3ce0*/  UMOV UR5, 0x380fffff ;  /* 0x380fffff00057882 */ /* 0x000fe20000000000 */
[----:B------:R-:W0:Y:S01]  /*3cf0*/  F2F.F32.F64 R3, R4 ;  /* 0x0000000400037310 */ /* 0x000e220000301000 */
[----:B------:R-:W-:-:S14]  /*3d00*/  DSETP.GEU.AND P0, PT, |R4|, UR4, PT ;  /* 0x0000000404007e2a */ /* 0x000fdc000bf0e200 */
[----:B0-----:R-:W-:-:S05]  /*3d10*/  @!P0 FMUL R3, R3, 1.175494350822287508e-38 ;  /* 0x0080000003038820 */ /* 0x001fca0000400000 */
[----:B------:R0:W-:Y:S01]  /*3d20*/  STG.E desc[UR36][R16.64], R3 ;  /* 0x0000000310007986 */ /* 0x0001e2000c101924 */
[----:B------:R-:W-:Y:S05]  /*3d30*/  BRA `(.L_x_3379) ;  /* 0x0000000c00887947 */ /* 0x000fea0003800000 */
.L_x_3383:
[----:B------:R-:W-:Y:S01]  /*3d40*/  UMOV UR4, 0xf0000000 ;  /* 0xf000000000047882 */ /* 0x000fe20000000000 */
[----:B------:R-:W-:Y:S01]  /*3d50*/  UMOV UR5, 0x380fffff ;  /* 0x380fffff00057882 */ /* 0x000fe20000000000 */
[----:B------:R-:W0:Y:S01]  /*3d60*/  F2F.F32.F64 R0, R4 ;  /* 0x0000000400007310 */ /* 0x000e220000301000 */
[----:B------:R-:W-:-:S14]  /*3d70*/  DSETP.GEU.AND P0, PT, |R4|, UR4, PT ;  /* 0x0000000404007e2a */ /* 0x000fdc000bf0e200 */
[----:B0-----:R-:W-:-:S05]  /*3d80*/  @!P0 FMUL R0, R0, 1.175494350822287508e-38 ;  /* 0x0080000000008820 */ /* 0x001fca0000400000 */
[----:B------:R-:W-:-:S05]  /*3d90*/  F2FP.F16.F32.PACK_AB R0, RZ, R0 ;  /* 0x00000000ff00723e */ /* 0x000fca00000000ff */
[----:B------:R0:W-:Y:S01]  /*3da0*/  STG.E.U16 desc[UR36][R16.64], R0 ;  /* 0x0000000010007986 */ /* 0x0001e2000c101524 */
[----:B------:R-:W-:Y:S05]  /*3db0*/  BRA `(.L_x_3379) ;  /* 0x0000000c00687947 */ /* 0x000fea0003800000 */
.L_x_3382:
[----:B------:R-:W-:-:S13]  /*3dc0*/  ISETP.NE.AND P0, PT, R0, 0x7, PT ;  /* 0x000000070000780c */ /* 0x000fda0003f05270 */
[----:B------:R-:W-:Y:S05]  /*3dd0*/  @!P0 BRA `(.L_x_3384) ;  /* 0x0000000000548947 */ /* 0x000fea0003800000 */
[----:B------:R-:W-:-:S13]  /*3de0*/  ISETP.NE.AND P0, PT, R0, 0x8, PT ;  /* 0x000000080000780c */ /* 0x000fda0003f05270 */
[----:B------:R-:W-:Y:S05]  /*3df0*/  @!P0 BRA `(.L_x_3385) ;  /* 0x0000000000288947 */ /* 0x000fea0003800000 */
[----:B------:R-:W-:-:S13]  /*3e00*/  ISETP.NE.AND P0, PT, R0, 0x9, PT ;  /* 0x000000090000780c */ /* 0x000fda0003f05270 */
[----:B------:R-:W-:Y:S05]  /*3e10*/  @P0 BRA `(.L_x_3378) ;  /* 0x0000000800f80947 */ /* 0x000fea0003800000 */
[----:B------:R-:W-:Y:S01]  /*3e20*/  UMOV UR4, 0xf0000000 ;  /* 0xf000000000047882 */ /* 0x000fe20000000000 */
[----:B------:R-:W-:Y:S01]  /*3e30*/  UMOV UR5, 0x380fffff ;  /* 0x380fffff00057882 */ /* 0x000fe20000000000 */
[----:B------:R-:W0:Y:S01]  /*3e40*/  F2F.F32.F64 R2, R4 ;  /* 0x0000000400027310 */ /* 0x000e220000301000 */
[----:B------:R-:W-:Y:S01]  /*3e50*/  DSETP.GEU.AND P0, PT, |R4|, UR4, PT ;  /* 0x0000000404007e2a */ /* 0x000fe2000bf0e200 */
[----:B------:R-:W-:-:S13]  /*3e60*/  IMAD.MOV.U32 R3, RZ, RZ, RZ ;  /* 0x000000ffff037224 */ /* 0x000fda00078e00ff */
[----:B0-----:R-:W-:-:S05]  /*3e70*/  @!P0 FMUL R2, R2, 1.175494350822287508e-38 ;  /* 0x0080000002028820 */ /* 0x001fca0000400000 */
[----:B------:R0:W-:Y:S01]  /*3e80*/  STG.E.64 desc[UR36][R16.64], R2 ;  /* 0x0000000210007986 */ /* 0x0001e2000c101b24 */
[----:B------:R-:W-:Y:S05]  /*3e90*/  BRA `(.L_x_3379) ;  /* 0x0000000c00307947 */ /* 0x000fea0003800000 */
.L_x_3385:
[----:B------:R-:W-:Y:S01]  /*3ea0*/  UMOV UR4, 0xf0000000 ;  /* 0xf000000000047882 */ /* 0x000fe20000000000 */
[----:B------:R-:W-:Y:S01]  /*3eb0*/  UMOV UR5, 0x380fffff ;  /* 0x380fffff00057882 */ /* 0x000fe20000000000 */
[----:B------:R-:W0:Y:S01]  /*3ec0*/  F2F.F32.F64 R0, R4 ;  /* 0x0000000400007310 */ /* 0x000e220000301000 */
[----:B------:R-:W-:-:S14]  /*3ed0*/  DSETP.GEU.AND P0, PT, |R4|, UR4, PT ;  /* 0x0000000404007e2a */ /* 0x000fdc000bf0e200 */
[----:B0-----:R-:W-:-:S05]  /*3ee0*/  @!P0 FMUL R0, R0, 1.175494350822287508e-38 ;  /* 0x0080000000008820 */ /* 0x001fca0000400000 */
[----:B------:R-:W-:-:S04]  /*3ef0*/  F2FP.F16.F32.PACK_AB R3, RZ, R0 ;  /* 0x00000000ff03723e */ /* 0x000fc800000000ff */
[----:B------:R-:W-:-:S05]  /*3f00*/  PRMT R3, R3, 0x5410, RZ ;  /* 0x0000541003037816 */ /* 0x000fca00000000ff */
[----:B------:R0:W-:Y:S01]  /*3f10*/  STG.E desc[UR36][R16.64], R3 ;  /* 0x0000000310007986 */ /* 0x0001e2000c101924 */
[----:B------:R-:W-:Y:S05]  /*3f20*/  BRA `(.L_x_3379) ;  /* 0x0000000c000c7947 */ /* 0x000fea0003800000 */
.L_x_3384:
[----:B------:R0:W-:Y:S01]  /*3f30*/  STG.E.64 desc[UR36][R16.64], R4 ;  /* 0x0000000410007986 */ /* 0x0001e2000c101b24 */
[----:B------:R-:W-:Y:S05]  /*3f40*/  BRA `(.L_x_3379) ;  /* 0x0000000c00047947 */ /* 0x000fea0003800000 */
.L_x_3374:
        /* <DEDUP_REMOVED lines=8> */
[----:B------:R-:W-:-:S06]  /*3fd0*/  DSETP.NEU.AND P0, PT, R4, RZ, PT ;  /* 0x000000ff0400722a */ /* 0x000fcc0003f0d000 */
[----:B------:R-:W-:-:S05]  /*3fe0*/  SEL R3, RZ, 0x1, !P0 ;  /* 0x00000001ff037807 */ /* 0x000fca0004000000 */
[----:B------:R0:W-:Y:S01]  /*3ff0*/  STG.E.U8 desc[UR36][R16.64], R3 ;  /* 0x0000000310007986 */ /* 0x0001e2000c101124 */
[----:B------:R-:W-:Y:S05]  /*4000*/  BRA `(.L_x_3379) ;  /* 0x0000000800d47947 */ /* 0x000fea0003800000 */
.L_x_3388:
[----:B------:R-:W-:-:S05]  /*4010*/  CS2R R6, SRZ ;  /* 0x0000000000067805 */ /* 0x000fca000001ff00 */
[----:B------:R0:W-:Y:S01]  /*4020*/  STG.E.128 desc[UR36][R16.64], R4 ;  /* 0x0000000410007986 */ /* 0x0001e2000c101d24 */
[----:B------:R-:W-:Y:S05]  /*4030*/  BRA `(.L_x_3379) ;  /* 0x0000000800c87947 */ /* 0x000fea0003800000 */
.L_x_3387:
        /* <DEDUP_REMOVED lines=10> */
[----:B------:R-:W-:-:S13]  /*40e0*/  BSSY B0, `(.L_x_3391) ;  /* 0x000000f000007945 */ /* 0x000fda0003800000 */
[----:B0-----:R-:W-:-:S05]  /*40f0*/  @!P0 FMUL R7, R7, 1.175494350822287508e-38 ;  /* 0x0080000007078820 */ /* 0x001fca0000400000 */
        /* <DEDUP_REMOVED lines=13> */
.L_x_3392:
[----:B------:R-:W-:Y:S05]  /*41d0*/  BSYNC B0 ;  /* 0x0000000000007941 */ /* 0x000fea0003800000 */
.L_x_3391:
[----:B------:R-:W-:-:S05]  /*41e0*/  LOP3.LUT R3, R0, R3, RZ, 0xfc, !PT ;  /* 0x0000000300037212 */ /* 0x000fca00078efcff */
[----:B------:R0:W-:Y:S01]  /*41f0*/  STG.E.U8 desc[UR36][R16.64], R3 ;  /* 0x0000000310007986 */ /* 0x0001e2000c101124 */
[----:B------:R-:W-:Y:S05]  /*4200*/  BRA `(.L_x_3379) ;  /* 0x0000000800547947 */ /* 0x000fea0003800000 */
.L_x_3390:
[----:B------:R-:W-:Y:S01]  /*4210*/  UMOV UR4, 0xf0000000 ;  /* 0xf000000000047882 */ /* 0x000fe20000000000 */
[----:B------:R-:W-:Y:S01]  /*4220*/  UMOV UR5, 0x380fffff ;  /* 0x380fffff00057882 */ /* 0x000fe20000000000 */
[----:B------:R-:W0:Y:S01]  /*4230*/  F2F.F32.F64 R3, R4 ;  /* 0x0000000400037310 */ /* 0x000e220000301000 */
[----:B------:R-:W-:Y:S01]  /*4240*/  DSETP.GEU.AND P0, PT, |R4|, UR4, PT ;  /* 0x0000000404007e2a */ /* 0x000fe2000bf0e200 */
[----:B------:R-:W-:-:S13]  /*4250*/  BSSY B0, `(.L_x_3393) ;  /* 0x0000010000007945 */ /* 0x000fda0003800000 */
[----:B0-----:R-:W-:-:S05]  /*4260*/  @!P0 FMUL R3, R3, 1.175494350822287508e-38 ;  /* 0x0080000003038820 */ /* 0x001fca0000400000 */
        /* <DEDUP_REMOVED lines=11> */
.L_x_3394:
[----:B------:R-:W-:Y:S01]  /*4320*/  IMAD.MOV.U32 R0, RZ, RZ, 0x7f ;  /* 0x0000007fff007424 */ /* 0x000fe200078e00ff */
[----:B------:R-:W-:-:S04]  /*4330*/  ISETP.GT.U32.AND P0, PT, R2, 0x7f800000, PT ;  /* 0x7f8000000200780c */ /* 0x000fc80003f04070 */
[----:B------:R-:W-:-:S09]  /*4340*/  SEL R0, R0, 0x7c, P0 ;  /* 0x0000007c00007807 */ /* 0x000fd20000000000 */
.L_x_3395:
[----:B------:R-:W-:Y:S05]  /*4350*/  BSYNC B0 ;  /* 0x0000000000007941 */ /* 0x000fea0003800000 */
.L_x_3393:
[----:B------:R-:W-:-:S04]  /*4360*/  LOP3.LUT R2, R3, 0x80000000, RZ, 0xc0, !PT ;  /* 0x8000000003027812 */ /* 0x000fc800078ec0ff */
[----:B------:R-:W-:-:S04]  /*4370*/  SHF.R.U32.HI R3, RZ, 0x18, R2 ;  /* 0x00000018ff037819 */ /* 0x000fc80000011602 */
[----:B------:R-:W-:-:S05]  /*4380*/  LOP3.LUT R3, R0, R3, RZ, 0xfc, !PT ;  /* 0x0000000300037212 */ /* 0x000fca00078efcff */
[----:B------:R0:W-:Y:S01]  /*4390*/  STG.E.U8 desc[UR36][R16.64], R3 ;  /* 0x0000000310007986 */ /* 0x0001e2000c101124 */
[----:B------:R-:W-:Y:S05]  /*43a0*/  BRA `(.L_x_3379) ;  /* 0x0000000400ec7947 */ /* 0x000fea0003800000 */
.L_x_3389:
[----:B------:R-:W-:Y:S01]  /*43b0*/  UMOV UR4, 0xf0000000 ;  /* 0xf000000000047882 */ /* 0x000fe20000000000 */
[----:B------:R-:W-:Y:S01]  /*43c0*/  UMOV UR5, 0x380fffff ;  /* 0x380fffff00057882 */ /* 0x000fe20000000000 */
[----:B------:R-:W0:Y:S01]  /*43d0*/  F2F.F32.F64 R0, R4 ;  /* 0x0000000400007310 */ /* 0x000e220000301000 */
[----:B------:R-:W-:-:S14]  /*43e0*/  DSETP.GEU.AND P0, PT, |R4|, UR4, PT ;  /* 0x0000000404007e2a */ /* 0x000fdc000bf0e200 */
[----:B0-----:R-:W-:-:S05]  /*43f0*/  @!P0 FMUL R0, R0, 1.175494350822287508e-38 ;  /* 0x0080000000008820 */ /* 0x001fca0000400000 */
[----:B------:R-:W-:-:S05]  /*4400*/  F2FP.BF16.F32.PACK_AB R0, RZ, R0 ;  /* 0x00000000ff00723e */ /* 0x000fca00000010ff */
[----:B------:R0:W-:Y:S01]  /*4410*/  STG.E.U16 desc[UR36][R16.64], R0 ;  /* 0x0000000010007986 */ /* 0x0001e2000c101524 */
[----:B------:R-:W-:Y:S05]  /*4420*/  BRA `(.L_x_3379) ;  /* 0x0000000400cc7947 */ /* 0x000fea0003800000 */
.L_x_3386:
        /* <DEDUP_REMOVED lines=8> */
[----:B------:R-:W0:Y:S02]  /*44b0*/  F2I.U32.F64.TRUNC R5, R4 ;  /* 0x0000000400057311 */ /* 0x000e24000030d000 */
[----:B0-----:R0:W-:Y:S01]  /*44c0*/  STG.E.U16 desc[UR36][R16.64], R5 ;  /* 0x0000000510007986 */ /* 0x0011e2000c101524 */
[----:B------:R-:W-:Y:S05]  /*44d0*/  BRA `(.L_x_3379) ;  /* 0x0000000400a07947 */ /* 0x000fea0003800000 */
.L_x_3398:
[----:B------:R-:W-:Y:S01]  /*44e0*/  UMOV UR4, 0xf0000000 ;  /* 0xf000000000047882 */ /* 0x000fe20000000000 */
[----:B------:R-:W-:Y:S01]  /*44f0*/  UMOV UR5, 0x380fffff ;  /* 0x380fffff00057882 */ /* 0x000fe20000000000 */
[----:B------:R-:W0:Y:S01]  /*4500*/  F2F.F32.F64 R3, R4 ;  /* 0x0000000400037310 */ /* 0x000e220000301000 */
[----:B------:R-:W-:Y:S01]  /*4510*/  DSETP.GEU.AND P0, PT, |R4|, UR4, PT ;  /* 0x0000000404007e2a */ /* 0x000fe2000bf0e200 */
[----:B------:R-:W-:Y:S01]  /*4520*/  BSSY B0, `(.L_x_3399) ;  /* 0x0000015000007945 */ /* 0x000fe20003800000 */
[----:B------:R-:W-:-:S12]  /*4530*/  IMAD.MOV.U32 R8, RZ, RZ, 0x80 ;  /* 0x00000080ff087424 */ /* 0x000fd800078e00ff */
[----:B0-----:R-:W-:-:S05]  /*4540*/  @!P0 FMUL R3, R3, 1.175494350822287508e-38 ;  /* 0x0080000003038820 */ /* 0x001fca0000400000 */
        /* <DEDUP_REMOVED lines=14> */
.L_x_3401:
[----:B------:R-:W-:-:S04]  /*4630*/  LOP3.LUT R2, R3, 0x80000000, RZ, 0xc0, !PT ;  /* 0x8000000003027812 */ /* 0x000fc800078ec0ff */
[----:B------:R-:W-:-:S04]  /*4640*/  SHF.R.U32.HI R3, RZ, 0x18, R2 ;  /* 0x00000018ff037819 */ /* 0x000fc80000011602 */
[----:B------:R-:W-:-:S04]  /*4650*/  LOP3.LUT R0, R0, R3, RZ, 0xfc, !PT ;  /* 0x0000000300007212 */ /* 0x000fc800078efcff */
[----:B------:R-:W-:-:S07]  /*4660*/  PRMT R8, R0, 0x7610, R8 ;  /* 0x0000761000087816 */ /* 0x000fce0000000008 */
.L_x_3400:
[----:B------:R-:W-:Y:S05]  /*4670*/  BSYNC B0 ;  /* 0x0000000000007941 */ /* 0x000fea0003800000 */
.L_x_3399:
[----:B------:R0:W-:Y:S01]  /*4680*/  STG.E.U8 desc[UR36][R16.64], R8 ;  /* 0x0000000810007986 */ /* 0x0001e2000c101124 */
[----:B------:R-:W-:Y:S05]  /*4690*/  BRA `(.L_x_3379) ;  /* 0x0000000400307947 */ /* 0x000fea0003800000 */
.L_x_3397:
        /* <DEDUP_REMOVED lines=21> */
.L_x_3404:
[----:B------:R-:W-:-:S04]  /*47f0*/  LOP3.LUT R2, R3, 0x80000000, RZ, 0xc0, !PT ;  /* 0x8000000003027812 */ /* 0x000fc800078ec0ff */
[----:B------:R-:W-:-:S04]  /*4800*/  SHF.R.U32.HI R3, RZ, 0x18, R2 ;  /* 0x00000018ff037819 */ /* 0x000fc80000011602 */
[----:B------:R-:W-:-:S04]  /*4810*/  LOP3.LUT R0, R0, R3, RZ, 0xfc, !PT ;  /* 0x0000000300007212 */ /* 0x000fc800078efcff */
[----:B------:R-:W-:-:S07]  /*4820*/  PRMT R8, R0, 0x7610, R8 ;  /* 0x0000761000087816 */ /* 0x000fce0000000008 */
.L_x_3403:
[----:B------:R-:W-:Y:S05]  /*4830*/  BSYNC B0 ;  /* 0x0000000000007941 */ /* 0x000fea0003800000 */
.L_x_3402:
[----:B------:R0:W-:Y:S01]  /*4840*/  STG.E.U8 desc[UR36][R16.64], R8 ;  /* 0x0000000810007986 */ /* 0x0001e2000c101124 */
[----:B------:R-:W-:Y:S05]  /*4850*/  BRA `(.L_x_3379) ;  /* 0x0000000000c07947 */ /* 0x000fea0003800000 */
.L_x_3396:
        /* <DEDUP_REMOVED lines=26> */
.L_x_3378:
[----:B------:R-:W-:Y:S01]  /*4a00*/  MOV R2, 0x0 ;  /* 0x0000000000027802 */ /* 0x000fe20000000f00 */
[----:B------:R-:W-:Y:S01]  /*4a10*/  ULDC.64 UR4, c[0x4][0x128] ;  /* 0x01004a0000047ab9 */ /* 0x000fe20000000a00 */
[----:B------:R-:W-:Y:S01]  /*4a20*/  ULDC.64 UR6, c[0x4][0x130] ;  /* 0x01004c0000067ab9 */ /* 0x000fe20000000a00 */
[----:B------:R-:W-:Y:S01]  /*4a30*/  IMAD.U32 R4, RZ, RZ, UR4 ;  /* 0x00000004ff047e24 */ /* 0x000fe2000f8e00ff */
[----:B------:R-:W-:Y:S01]  /*4a40*/  HFMA2.MMA R13, -RZ, RZ, 0, 0 ;  /* 0x00000000ff0d7435 */ /* 0x000fe200000001ff */
        /* <DEDUP_REMOVED lines=8> */
[----:B------:R-:W-:-:S07]  /*4ad0*/  IMAD.MOV.U32 R12, RZ, RZ, 0x1 ;  /* 0x00000001ff0c7424 */ /* 0x000fce00078e00ff */
[----:B------:R-:W-:-:S07]  /*4ae0*/  LEPC R20, `(.L_x_3407) ;  /* 0x000000001014794e */ /* 0x000fce0000000000 */
[----:B0-----:R-:W-:Y:S05]  /*4af0*/  CALL.ABS.NOINC R2 ;  /* 0x0000000002007343 */ /* 0x001fea0003c00000 */
.L_x_3407:
[----:B------:R-:W-:Y:S05]  /*4b00*/  BRA `(.L_x_3379) ;  /* 0x0000000000147947 */ /* 0x000fea0003800000 */
.L_x_3406:
[----:B------:R-:W0:Y:S02]  /*4b10*/  F2I.U64.F64.TRUNC R4, R4 ;  /* 0x0000000400047311 */ /* 0x000e24000030d800 */
[----:B0-----:R0:W-:Y:S01]  /*4b20*/  STG.E.64 desc[UR36][R16.64], R4 ;  /* 0x0000000410007986 */ /* 0x0011e2000c101b24 */
[----:B------:R-:W-:Y:S05]  /*4b30*/  BRA `(.L_x_3379) ;  /* 0x0000000000087947 */ /* 0x000fea0003800000 */
.L_x_3405:
[----:B------:R-:W0:Y:S02]  /*4b40*/  F2I.U32.F64.TRUNC R5, R4 ;  /* 0x0000000400057311 */ /* 0x000e24000030d000 */
[----:B0-----:R0:W-:Y:S02]  /*4b50*/  STG.E desc[UR36][R16.64], R5 ;  /* 0x0000000510007986 */ /* 0x0011e4000c101924 */
.L_x_3379:
[----:B------:R-:W-:-:S04]  /*4b60*/  IMAD R22, R25, 0x200, R22 ;  /* 0x0000020019167824 */ /* 0x000fc800078e0216 */
[----:B------:R-:W-:-:S07]  /*4b70*/  VIADD R23, R22, 0x80 ;  /* 0x0000008016177836 */ /* 0x000fce0000000000 */
.L_x_3301:
[----:B------:R-:W-:Y:S05]  /*4b80*/  BSYNC B6 ;  /* 0x0000000000067941 */ /* 0x000fea0003800000 */
.L_x_3300:
        /* <DEDUP_REMOVED lines=358> */
.L_x_3410:
        /* <DEDUP_REMOVED lines=21> */
.L_x_3414:
[----:B------:R-:W2:Y:S02]  /*6340*/  LDG.E.U8 R2, desc[UR36][R2.64] ;  /* 0x0000002402027981 */ /* 0x000ea4000c1e1100 */
[----:B--2---:R0:W1:Y:S01]  /*6350*/  I2F.F64.U16 R18, R2 ;  /* 0x0000000200127312 */ /* 0x0040620000101800 */
[----:B------:R-:W-:Y:S05]  /*6360*/  BRA `(.L_x_3416) ;  /* 0x0000000c00707947 */ /* 0x000fea0003800000 */
.L_x_3413:
        /* <DEDUP_REMOVED lines=9> */
.L_x_3418:
[----:B------:R-:W2:Y:S02]  /*6400*/  LDG.E R2, desc[UR36][R2.64] ;  /* 0x0000002402027981 */ /* 0x000ea4000c1e1900 */
[----:B--2---:R0:W1:Y:S01]  /*6410*/  I2F.F64 R18, R2 ;  /* 0x0000000200127312 */ /* 0x0040620000201c00 */
[----:B------:R-:W-:Y:S05]  /*6420*/  BRA `(.L_x_3416) ;  /* 0x0000000c00407947 */ /* 0x000fea0003800000 */
.L_x_3417:
[----:B------:R-:W2:Y:S02]  /*6430*/  LDG.E.U16 R2, desc[UR36][R2.64] ;  /* 0x0000002402027981 */ /* 0x000ea4000c1e1500 */
[----:B--2---:R0:W1:Y:S01]  /*6440*/  I2F.F64.S16 R18, R2 ;  /* 0x0000000200127312 */ /* 0x0040620000101c00 */
[----:B------:R-:W-:Y:S05]  /*6450*/  BRA `(.L_x_3416) ;  /* 0x0000000c00347947 */ /* 0x000fea0003800000 */
.L_x_3412:
        /* <DEDUP_REMOVED lines=10> */
.L_x_3420:
[----:B------:R-:W2:Y:S02]  /*6500*/  LDG.E.U16 R0, desc[UR36][R2.64] ;  /* 0x0000002402007981 */ /* 0x000ea4000c1e1500 */
[----:B--2---:R-:W-:-:S05]  /*6510*/  HADD2.F32 R0, -RZ, R0.H0_H0 ;  /* 0x20000000ff007230 */ /* 0x004fca0000004100 */
[----:B------:R-:W-:-:S04]  /*6520*/  FMUL.FTZ R0, R0, 1 ;  /* 0x3f80000000007820 */ /* 0x000fc80000410000 */
[----:B------:R0:W1:Y:S01]  /*6530*/  F2F.F64.F32 R18, R0 ;  /* 0x0000000000127310 */ /* 0x0000620000201800 */
[----:B------:R-:W-:Y:S05]  /*6540*/  BRA `(.L_x_3416) ;  /* 0x0000000800f87947 */ /* 0x000fea0003800000 */
.L_x_3419:
        /* <DEDUP_REMOVED lines=10> */
.L_x_3422:
[----:B------:R-:W2:Y:S02]  /*65f0*/  LDG.E.U16 R2, desc[UR36][R2.64] ;  /* 0x0000002402027981 */ /* 0x000ea4000c1e1500 */
[----:B--2---:R-:W-:-:S05]  /*6600*/  HADD2.F32 R0, -RZ, R2.H0_H0 ;  /* 0x20000002ff007230 */ /* 0x004fca0000004100 */
[----:B------:R-:W-:-:S04]  /*6610*/  FMUL.FTZ R0, R0, 1 ;  /* 0x3f80000000007820 */ /* 0x000fc80000410000 */
[----:B------:R0:W1:Y:S01]  /*6620*/  F2F.F64.F32 R18, R0 ;  /* 0x0000000000127310 */ /* 0x0000620000201800 */
[----:B------:R-:W-:Y:S05]  /*6630*/  BRA `(.L_x_3416) ;  /* 0x0000000800bc7947 */ /* 0x000fea0003800000 */
.L_x_3421:
[----:B------:R0:W5:Y:S01]  /*6640*/  LDG.E.64 R18, desc[UR36][R2.64] ;  /* 0x0000002402127981 */ /* 0x000162000c1e1b00 */
[----:B------:R-:W-:Y:S05]  /*6650*/  BRA `(.L_x_3416) ;  /* 0x0000000800b47947 */ /* 0x000fea0003800000 */
.L_x_3411:
        /* <DEDUP_REMOVED lines=13> */
.L_x_3425:
[----:B------:R0:W5:Y:S01]  /*6730*/  LDG.E.64 R18, desc[UR36][R2.64] ;  /* 0x0000002402127981 */ /* 0x000162000c1e1b00 */
[----:B------:R-:W-:Y:S05]  /*6740*/  BRA `(.L_x_3416) ;  /* 0x0000000800787947 */ /* 0x000fea0003800000 */
.L_x_3424:
        /* <DEDUP_REMOVED lines=26> */
[----:B------:R3:W4:Y:S01]  /*68f0*/  F2F.F64.F32 R18, R5 ;  /* 0x0000000500127310 */ /* 0x0007220000201800 */
[----:B------:R-:W-:Y:S05]  /*6900*/  BRA `(.L_x_3416) ;  /* 0x0000000800087947 */ /* 0x000fea0003800000 */
.L_x_3427:
[----:B------:R-:W2:Y:S02]  /*6910*/  LDG.E.U8 R2, desc[UR36][R2.64] ;  /* 0x0000002402027981 */ /* 0x000ea4000c1e1100 */
[C---:B--2---:R-:W-:Y:S02]  /*6920*/  IMAD.SHL.U32 R0, R2.reuse, 0x2000000, RZ ;  /* 0x0200000002007824 */ /* 0x044fe400078e00ff */
[----:B------:R-:W-:-:S03]  /*6930*/  IMAD.SHL.U32 R5, R2, 0x1000000, RZ ;  /* 0x0100000002057824 */ /* 0x000fc600078e00ff */
[----:B------:R-:W-:-:S13]  /*6940*/  ISETP.GE.U32.AND P0, PT, R0, 0x8000000, PT ;  /* 0x080000000000780c */ /* 0x000fda0003f06070 */
[C---:B------:R-:W-:Y:S01]  /*6950*/  @!P0 SHF.L.U32 R0, R2.reuse, 0x8, RZ ;  /* 0x0000000802008819 */ /* 0x040fe200000006ff */
        /* <DEDUP_REMOVED lines=8> */
[----:B------:R1:W2:Y:S01]  /*69e0*/  F2F.F64.F32 R18, R4 ;  /* 0x0000000400127310 */ /* 0x0002a20000201800 */
[----:B------:R-:W-:Y:S05]  /*69f0*/  BRA `(.L_x_3416) ;  /* 0x0000000400cc7947 */ /* 0x000fea0003800000 */
.L_x_3426:
[----:B------:R-:W2:Y:S02]  /*6a00*/  LDG.E.U16 R0, desc[UR36][R2.64] ;  /* 0x0000002402007981 */ /* 0x000ea4000c1e1500 */
[----:B--2---:R-:W-:-:S04]  /*6a10*/  IMAD.U32 R0, R0, 0x10000, RZ ;  /* 0x0001000000007824 */ /* 0x004fc800078e00ff */
[----:B------:R-:W-:-:S04]  /*6a20*/  FMUL.FTZ R0, R0, 1 ;  /* 0x3f80000000007820 */ /* 0x000fc80000410000 */
[----:B------:R0:W1:Y:S01]  /*6a30*/  F2F.F64.F32 R18, R0 ;  /* 0x0000000000127310 */ /* 0x0000620000201800 */
[----:B------:R-:W-:Y:S05]  /*6a40*/  BRA `(.L_x_3416) ;  /* 0x0000000400b87947 */ /* 0x000fea0003800000 */
.L_x_3423:
        /* <DEDUP_REMOVED lines=11> */
.L_x_3430:
        /* <DEDUP_REMOVED lines=21> */
.L_x_3434:
[----:B------:R-:W-:Y:S05]  /*6c50*/  BSYNC B1 ;  /* 0x0000000000017941 */ /* 0x000fea0003800000 */
.L_x_3433:
[----:B------:R-:W-:Y:S01]  /*6c60*/  LEA R3, R0, 0x3b800000, 0x17 ;  /* 0x3b80000000037811 */ /* 0x000fe200078eb8ff */
[----:B------:R-:W-:-:S05]  /*6c70*/  IMAD.SHL.U32 R0, R2, 0x100000, RZ ;  /* 0x0010000002007824 */ /* 0x000fca00078e00ff */
[----:B------:R-:W-:-:S07]  /*6c80*/  LOP3.LUT R0, R3, R0, R4, 0xfe, !PT ;  /* 0x0000000003007212 */ /* 0x000fce00078efe04 */
.L_x_3432:
[----:B------:R-:W-:Y:S05]  /*6c90*/  BSYNC B0 ;  /* 0x0000000000007941 */ /* 0x000fea0003800000 */
.L_x_3431:
[----:B------:R-:W-:-:S04]  /*6ca0*/  FMUL.FTZ R0, R0, 1 ;  /* 0x3f80000000007820 */ /* 0x000fc80000410000 */
[----:B------:R0:W1:Y:S01]  /*6cb0*/  F2F.F64.F32 R18, R0 ;  /* 0x0000000000127310 */ /* 0x0000620000201800 */
[----:B------:R-:W-:Y:S05]  /*6cc0*/  BRA `(.L_x_3416) ;  /* 0x0000000400187947 */ /* 0x000fea0003800000 */
.L_x_3429:
        /* <DEDUP_REMOVED lines=21> */
.L_x_3438:
[----:B------:R-:W-:Y:S05]  /*6e20*/  BSYNC B1 ;  /* 0x0000000000017941 */ /* 0x000fea0003800000 */
.L_x_3437:
[----:B------:R-:W-:Y:S01]  /*6e30*/  LEA R3, R0, 0x37800000, 0x17 ;  /* 0x3780000000037811 */ /* 0x000fe200078eb8ff */
[----:B------:R-:W-:-:S05]  /*6e40*/  IMAD.SHL.U32 R0, R2, 0x200000, RZ ;  /* 0x0020000002007824 */ /* 0x000fca00078e00ff */
[----:B------:R-:W-:-:S07]  /*6e50*/  LOP3.LUT R0, R3, R0, R4, 0xfe, !PT ;  /* 0x0000000003007212 */ /* 0x000fce00078efe04 */
.L_x_3436:
[----:B------:R-:W-:Y:S05]  /*6e60*/  BSYNC B0 ;  /* 0x0000000000007941 */ /* 0x000fea0003800000 */
.L_x_3435:
[----:B------:R-:W-:-:S04]  /*6e70*/  FMUL.FTZ R0, R0, 1 ;  /* 0x3f80000000007820 */ /* 0x000fc80000410000 */
[----:B------:R0:W1:Y:S01]  /*6e80*/  F2F.F64.F32 R18, R0 ;  /* 0x0000000000127310 */ /* 0x0000620000201800 */
[----:B------:R-:W-:Y:S05]  /*6e90*/  BRA `(.L_x_3416) ;  /* 0x0000000000a47947 */ /* 0x000fea0003800000 */
.L_x_3428:
        /* <DEDUP_REMOVED lines=14> */
.L_x_3442:
[----:B------:R-:W-:Y:S05]  /*6f80*/  BSYNC B0 ;  /* 0x0000000000007941 */ /* 0x000fea0003800000 */
.L_x_3441:
[----:B------:R-:W-:-:S04]  /*6f90*/  FMUL.FTZ R0, R0, 1 ;  /* 0x3f80000000007820 */ /* 0x000fc80000410000 */
[----:B------:R0:W1:Y:S01]  /*6fa0*/  F2F.F64.F32 R18, R0 ;  /* 0x0000000000127310 */ /* 0x0000620000201800 */
[----:B------:R-:W-:Y:S05]  /*6fb0*/  BRA `(.L_x_3416) ;  /* 0x00000000005c7947 */ /* 0x000fea0003800000 */
.L_x_3415:
[----:B------:R-:W-:Y:S01]  /*6fc0*/  MOV R2, 0x0 ;  /* 0x0000000000027802 */ /* 0x000fe20000000f00 */
[----:B------:R-:W-:Y:S01]  /*6fd0*/  ULDC.64 UR4, c[0x4][0x128] ;  /* 0x01004a0000047ab9 */ /* 0x000fe20000000a00 */
[----:B------:R-:W-:Y:S01]  /*6fe0*/  ULDC.64 UR6, c[0x4][0x8] ;  /* 0x0100020000067ab9 */ /* 0x000fe20000000a00 */
[----:B------:R-:W-:Y:S01]  /*6ff0*/  IMAD.U32 R4, RZ, RZ, UR4 ;  /* 0x00000004ff047e24 */ /* 0x000fe2000f8e00ff */
[----:B------:R-:W-:Y:S01]  /*7000*/  MOV R11, UR7 ;  /* 0x00000007000b7c02 */ /* 0x000fe20008000f00 */
[----:B------:R-:W-:Y:S01]  /*7010*/  IMAD.U32 R5, RZ, RZ, UR5 ;  /* 0x00000005ff057e24 */ /* 0x000fe2000f8e00ff */
[----:B------:R-:W0:Y:S01]  /*7020*/  LDC.64 R2, c[0x4][R2] ;  /* 0x0100000002027b82 */ /* 0x000e220000000a00 */
[----:B------:R-:W-:Y:S01]  /*7030*/  ULDC.64 UR4, c[0x4][0x130] ;  /* 0x01004c0000047ab9 */ /* 0x000fe20000000a00 */
[----:B------:R-:W-:Y:S02]  /*7040*/  IMAD.U32 R10, RZ, RZ, UR6 ;  /* 0x00000006ff0a7e24 */ /* 0x000fe4000f8e00ff */
[----:B------:R-:W-:-:S02]  /*7050*/  IMAD.U32 R6, RZ, RZ, UR4 ;  /* 0x00000004ff067e24 */ /* 0x000fc4000f8e00ff */
[----:B------:R-:W-:Y:S02]  /*7060*/  IMAD.U32 R7, RZ, RZ, UR5 ;  /* 0x00000005ff077e24 */ /* 0x000fe4000f8e00ff */
[----:B------:R-:W-:Y:S02]  /*7070*/  IMAD.MOV.U32 R8, RZ, RZ, 0x4e ;  /* 0x0000004eff087424 */ /* 0x000fe400078e00ff */
[----:B------:R-:W-:Y:S02]  /*7080*/  IMAD.MOV.U32 R12, RZ, RZ, 0x1 ;  /* 0x00000001ff0c7424 */ /* 0x000fe400078e00ff */
[----:B------:R-:W-:-:S07]  /*7090*/  IMAD.MOV.U32 R13, RZ, RZ, RZ ;  /* 0x000000ffff0d7224 */ /* 0x000fce00078e00ff */
[----:B------:R-:W-:-:S07]  /*70a0*/  LEPC R20, `(.L_x_3443) ;  /* 0x000000001014794e */ /* 0x000fce0000000000 */
[----:B0-----:R-:W-:Y:S05]  /*70b0*/  CALL.ABS.NOINC R2 ;  /* 0x0000000002007343 */ /* 0x001fea0003c00000 */
.L_x_3443:
[----:B------:R-:W-:Y:S01]  /*70c0*/  CS2R R18, SRZ ;  /* 0x0000000000127805 */ /* 0x000fe2000001ff00 */
[----:B------:R-:W-:Y:S06]  /*70d0*/  BRA `(.L_x_3416) ;  /* 0x0000000000147947 */ /* 0x000fec0003800000 */
.L_x_3440:
[----:B------:R-:W2:Y:S02]  /*70e0*/  LDG.E.64 R18, desc[UR36][R2.64] ;  /* 0x0000002402127981 */ /* 0x000ea4000c1e1b00 */
[----:B--2---:R-:W0:Y:S01]  /*70f0*/  I2F.F64.U64 R18, R18 ;  /* 0x0000001200127312 */ /* 0x004e220000301800 */
[----:B------:R-:W-:Y:S05]  /*7100*/  BRA `(.L_x_3416) ;  /* 0x0000000000087947 */ /* 0x000fea0003800000 */
.L_x_3439:
[----:B------:R-:W2:Y:S02]  /*7110*/  LDG.E R2, desc[UR36][R2.64] ;  /* 0x0000002402027981 */ /* 0x000ea4000c1e1900 */
[----:B--2---:R0:W1:Y:S02]  /*7120*/  I2F.F64.U32 R18, R2 ;  /* 0x0000000200127312 */ /* 0x0040640000201800 */
.L_x_3416:
[----:B0-----:R-:W0:Y:S01]  /*7130*/  LDC.U8 R2, c[0x0][0x4ba] ;  /* 0x00012e80ff027b82 */ /* 0x001e220000000000 */
[----:B------:R-:W-:Y:S02]  /*7140*/  ULDC.64 UR4, c[0x0][0x488] ;  /* 0x0001220000047ab9 */ /* 0x000fe40000000a00 */
[----:B-1----:R-:W-:-:S05]  /*7150*/  IADD3 R4, P0, R22, UR4, RZ ;  /* 0x0000000416047c10 */ /* 0x002fca000ff1e0ff */
[----:B---3--:R-:W-:Y:S01]  /*7160*/  IMAD.X R5, RZ, RZ, UR5, P0 ;  /* 0x00000005ff057e24 */ /* 0x008fe200080e06ff */
        /* <DEDUP_REMOVED lines=12> */
[----:B---3--:R-:W0:Y:S01]  /*7230*/  I2F.F64.S16 R2, R2 ;  /* 0x0000000200027312 */ /* 0x008e220000101c00 */
[----:B------:R-:W-:Y:S05]  /*7240*/  BRA `(.L_x_3449) ;  /* 0x0000000c007c7947 */ /* 0x000fea0003800000 */
.L_x_3447:
[----:B------:R-:W3:Y:S02]  /*7250*/  LDG.E.U8 R2, desc[UR36][R4.64] ;  /* 0x0000002404027981 */ /* 0x000ee4000c1e1100 */
[----:B---3--:R-:W0:Y:S01]  /*7260*/  I2F.F64.U16 R2, R2 ;  /* 0x0000000200027312 */ /* 0x008e220000101800 */
[----:B------:R-:W-:Y:S05]  /*7270*/  BRA `(.L_x_3449) ;  /* 0x0000000c00707947 */ /* 0x000fea0003800000 */
.L_x_3446:
[----:B------:R-:W-:-:S13]  /*7280*/  ISETP.NE.AND P0, PT, R0, 0x2, PT ;  /* 0x000000020000780c */ /* 0x000fda0003f05270 */
[----:B------:R-:W-:Y:S05]  /*7290*/  @!P0 BRA `(.L_x_3450) ;  /* 0x0000000000288947 */ /* 0x000fea0003800000 */
[----:B------:R-:W-:-:S13]  /*72a0*/  ISETP.NE.AND P0, PT, R0, 0x3, PT ;  /* 0x000000030000780c */ /* 0x000fda0003f05270 */
[----:B------:R-:W-:Y:S05]  /*72b0*/  @!P0 BRA `(.L_x_3451) ;  /* 0x0000000000148947 */ /* 0x000fea0003800000 */
[----:B------:R-:W-:-:S13]  /*72c0*/  ISETP.NE.AND P0, PT, R0, 0x4, PT ;  /* 0x000000040000780c */ /* 0x000fda0003f05270 */
[----:B------:R-:W-:Y:S05]  /*72d0*/  @P0 BRA `(.L_x_3448) ;  /* 0x0000000800fc0947 */ /* 0x000fea0003800000 */
[----:B------:R-:W3:Y:S02]  /*72e0*/  LDG.E.64 R2, desc[UR36][R4.64] ;  /* 0x0000002404027981 */ /* 0x000ee4000c1e1b00 */
[----:B---3--:R-:W1:Y:S01]  /*72f0*/  I2F.F64.S64 R2, R2 ;  /* 0x0000000200027312 */ /* 0x008e620000301c00 */
[----:B------:R-:W-:Y:S05]  /*7300*/  BRA `(.L_x_3449) ;  /* 0x0000000c004c7947 */ /* 0x000fea0003800000 */
.L_x_3451:
[----:B------:R-:W3:Y:S02]  /*7310*/  LDG.E R2, desc[UR36][R4.64] ;  /* 0x0000002404027981 */ /* 0x000ee4000c1e1900 */
[----:B---3--:R-:W3:Y:S01]  /*7320*/  I2F.F64 R2, R2 ;  /* 0x0000000200027312 */ /* 0x008ee20000201c00 */
[----:B------:R-:W-:Y:S05]  /*7330*/  BRA `(.L_x_3449) ;  /* 0x0000000c00407947 */ /* 0x000fea0003800000 */
.L_x_3450:
[----:B------:R-:W3:Y:S02]  /*7340*/  LDG.E.U16 R2, desc[UR36][R4.64] ;  /* 0x0000002404027981 */ /* 0x000ee4000c1e1500 */
[----:B---3--:R-:W0:Y:S01]  /*7350*/  I2F.F64.S16 R2, R2 ;  /* 0x0000000200027312 */ /* 0x008e220000101c00 */
[----:B------:R-:W-:Y:S05]  /*7360*/  BRA `(.L_x_3449) ;  /* 0x0000000c00347947 */ /* 0x000fea0003800000 */
.L_x_3445:
[----:B------:R-:W-:-:S13]  /*7370*/  ISETP.GT.AND P0, PT, R0, 0x6, PT ;  /* 0x000000060000780c */ /* 0x000fda0003f04270 */
[----:B------:R-:W-:Y:S05]  /*7380*/  @P0 BRA `(.L_x_3452) ;  /* 0x0000000000340947 */ /* 0x000fea0003800000 */
[----:B------:R-:W-:-:S13]  /*7390*/  ISETP.NE.AND P0, PT, R0, 0x5, PT ;  /* 0x000000050000780c */ /* 0x000fda0003f05270 */
[----:B------:R-:W-:Y:S05]  /*73a0*/  @!P0 BRA `(.L_x_3453) ;  /* 0x0000000000188947 */ /* 0x000fea0003800000 */
[----:B------:R-:W-:-:S13]  /*73b0*/  ISETP.NE.AND P0, PT, R0, 0x6, PT ;  /* 0x000000060000780c */ /* 0x000fda0003f05270 */
[----:B------:R-:W-:Y:S05]  /*73c0*/  @P0 BRA `(.L_x_3448) ;  /* 0x0000000800c00947 */ /* 0x000fea0003800000 */
[----:B------:R-:W3:Y:S02]  /*73d0*/  LDG.E R2, desc[UR36][R4.64] ;  /* 0x0000002404027981 */ /* 0x000ee4000c1e1900 */
[----:B---3--:R-:W-:-:S06]  /*73e0*/  FMUL.FTZ R2, R2, 1 ;  /* 0x3f80000002027820 */ /* 0x008fcc0000410000 */
[----:B------:R-:W0:Y:S01]  /*73f0*/  F2F.F64.F32 R2, R2 ;  /* 0x0000000200027310 */ /* 0x000e220000201800 */
[----:B------:R-:W-:Y:S05]  /*7400*/  BRA `(.L_x_3449) ;  /* 0x0000000c000c7947 */ /* 0x000fea0003800000 */
.L_x_3453:
[----:B------:R-:W3:Y:S02]  /*7410*/  LDG.E.U16 R0, desc[UR36][R4.64] ;  /* 0x0000002404007981 */ /* 0x000ee4000c1e1500 */
[----:B---3--:R-:W-:-:S05]  /*7420*/  HADD2.F32 R0, -RZ, R0.H0_H0 ;  /* 0x20000000ff007230 */ /* 0x008fca0000004100 */
[----:B------:R-:W-:-:S04]  /*7430*/  FMUL.FTZ R0, R0, 1 ;  /* 0x3f80000000007820 */ /* 0x000fc80000410000 */
[----:B------:R0:W1:Y:S01]  /*7440*/  F2F.F64.F32 R2, R0 ;  /* 0x0000000000027310 */ /* 0x0000620000201800 */
[----:B------:R-:W-:Y:S05]  /*7450*/  BRA `(.L_x_3449) ;  /* 0x0000000800f87947 */ /* 0x000fea0003800000 */
.L_x_3452:
[----:B------:R-:W-:-:S13]  /*7460*/  ISETP.NE.AND P0, PT, R0, 0x7, PT ;  /* 0x000000070000780c */ /* 0x000fda0003f05270 */
[----:B------:R-:W-:Y:S05]  /*7470*/  @!P0 BRA `(.L_x_3454) ;  /* 0x0000000000348947 */ /* 0x000fea0003800000 */
        /* <DEDUP_REMOVED lines=8> */
.L_x_3455:
[----:B------:R-:W3:Y:S02]  /*7500*/  LDG.E.U16 R4, desc[UR36][R4.64] ;  /* 0x0000002404047981 */ /* 0x000ee4000c1e1500 */
[----:B---3--:R-:W-:-:S05]  /*7510*/  HADD2.F32 R0, -RZ, R4.H0_H0 ;  /* 0x20000004ff007230 */ /* 0x008fca0000004100 */
[----:B------:R-:W-:-:S04]  /*7520*/  FMUL.FTZ R0, R0, 1 ;  /* 0x3f80000000007820 */ /* 0x000fc80000410000 */
[----:B------:R0:W1:Y:S01]  /*7530*/  F2F.F64.F32 R2, R0 ;  /* 0x0000000000027310 */ /* 0x0000620000201800 */
[----:B------:R-:W-:Y:S05]  /*7540*/  BRA `(.L_x_3449) ;  /* 0x0000000800bc7947 */ /* 0x000fea0003800000 */
.L_x_3454:
[----:B------:R0:W5:Y:S01]  /*7550*/  LDG.E.64 R2, desc[UR36][R4.64] ;  /* 0x0000002404027981 */ /* 0x000162000c1e1b00 */
[----:B------:R-:W-:Y:S05]  /*7560*/  BRA `(.L_x_3449) ;  /* 0x0000000800b47947 */ /* 0x000fea0003800000 */
.L_x_3444:
        /* <DEDUP_REMOVED lines=8> */
[----:B------:R-:W3:Y:S01]  /*75f0*/  LDG.E.U8 R4, desc[UR36][R4.64] ;  /* 0x0000002404047981 */ /* 0x000ee2000c1e1100 */
[----:B------:R-:W-:Y:S01]  /*7600*/  IMAD.MOV.U32 R2, RZ, RZ, RZ ;  /* 0x000000ffff027224 */ /* 0x000fe200078e00ff */
[----:B---3--:R-:W-:-:S04]  /*7610*/  ISETP.NE.AND P0, PT, R4, RZ, PT ;  /* 0x000000ff0400720c */ /* 0x008fc80003f05270 */
[----:B------:R-:W-:Y:S01]  /*7620*/  FSEL R3, RZ, 1.875, !P0 ;  /* 0x3ff00000ff037808 */ /* 0x000fe20004000000 */
[----:B------:R-:W-:Y:S08]  /*7630*/  BRA `(.L_x_3449) ;  /* 0x0000000800807947 */ /* 0x000ff00003800000 */
.L_x_3458:
[----:B------:R0:W5:Y:S01]  /*7640*/  LDG.E.64 R2, desc[UR36][R4.64] ;  /* 0x0000002404027981 */ /* 0x000162000c1e1b00 */
[----:B------:R-:W-:Y:S05]  /*7650*/  BRA `(.L_x_3449) ;  /* 0x0000000800787947 */ /* 0x000fea0003800000 */
.L_x_3457:
        /* <DEDUP_REMOVED lines=28> */
.L_x_3460:
        /* <DEDUP_REMOVED lines=15> */
.L_x_3459:
[----:B------:R-:W3:Y:S02]  /*7910*/  LDG.E.U16 R0, desc[UR36][R4.64] ;  /* 0x0000002404007981 */ /* 0x000ee4000c1e1500 */
[----:B---3--:R-:W-:-:S04]  /*7920*/  IMAD.U32 R0, R0, 0x10000, RZ ;  /* 0x0001000000007824 */ /* 0x008fc800078e00ff */
[----:B------:R-:W-:-:S04]  /*7930*/  FMUL.FTZ R0, R0, 1 ;  /* 0x3f80000000007820 */ /* 0x000fc80000410000 */
[----:B------:R0:W1:Y:S01]  /*7940*/  F2F.F64.F32 R2, R0 ;  /* 0x0000000000027310 */ /* 0x0000620000201800 */
[----:B------:R-:W-:Y:S05]  /*7950*/  BRA `(.L_x_3449) ;  /* 0x0000000400b87947 */ /* 0x000fea0003800000 */
.L_x_3456:
        /* <DEDUP_REMOVED lines=9> */
[----:B---3--:R-:W0:Y:S01]  /*79f0*/  I2F.F64.U16 R2, R2 ;  /* 0x0000000200027312 */ /* 0x008e220000101800 */
[----:B------:R-:W-:Y:S05]  /*7a00*/  BRA `(.L_x_3449) ;  /* 0x00000004008c7947 */ /* 0x000fea0003800000 */
.L_x_3463:
        /* <DEDUP_REMOVED lines=21> */
.L_x_3467:
[----:B------:R-:W-:Y:S05]  /*7b60*/  BSYNC B1 ;  /* 0x0000000000017941 */ /* 0x000fea0003800000 */
.L_x_3466:
[----:B------:R-:W-:Y:S01]  /*7b70*/  LEA R3, R0, 0x3b800000, 0x17 ;  /* 0x3b80000000037811 */ /* 0x000fe200078eb8ff */
[----:B------:R-:W-:-:S05]  /*7b80*/  IMAD.SHL.U32 R0, R2, 0x100000, RZ ;  /* 0x0010000002007824 */ /* 0x000fca00078e00ff */
[----:B------:R-:W-:-:S07]  /*7b90*/  LOP3.LUT R0, R3, R0, R4, 0xfe, !PT ;  /* 0x0000000003007212 */ /* 0x000fce00078efe04 */
.L_x_3465:
[----:B------:R-:W-:Y:S05]  /*7ba0*/  BSYNC B0 ;  /* 0x0000000000007941 */ /* 0x000fea0003800000 */
.L_x_3464:
[----:B------:R-:W-:-:S04]  /*7bb0*/  FMUL.FTZ R0, R0, 1 ;  /* 0x3f80000000007820 */ /* 0x000fc80000410000 */
[----:B------:R0:W1:Y:S01]  /*7bc0*/  F2F.F64.F32 R2, R0 ;  /* 0x0000000000027310 */ /* 0x0000620000201800 */
[----:B------:R-:W-:Y:S05]  /*7bd0*/  BRA `(.L_x_3449) ;  /* 0x0000000400187947 */ /* 0x000fea0003800000 */
.L_x_3462:
[----:B------:R-:W3:Y:S01]  /*7be0*/  LDG.E.U8 R2, desc[UR36][R4.64] ;  /* 0x0000002404027981 */ /* 0x000ee2000c1e1100 */
[----:B------:R-:W-:Y:S01]  /*7bf0*/  BSSY B0, `(.L_x_3468) ;  /* 0x0000018000007945 */ /* 0x000fe20003800000 */
[----:B------:R-:W-:Y:S01]  /*7c00*/  HFMA2.MMA R0, -RZ, RZ, 0, 0 ;  /* 0x00000000ff007435 */ /* 0x000fe200000001ff */
        /* <DEDUP_REMOVED lines=18> */
.L_x_3471:
[----:B------:R-:W-:Y:S05]  /*7d30*/  BSYNC B1 ;  /* 0x0000000000017941 */ /* 0x000fea0003800000 */
.L_x_3470:
[----:B------:R-:W-:Y:S01]  /*7d40*/  LEA R3, R0, 0x37800000, 0x17 ;  /* 0x3780000000037811 */ /* 0x000fe200078eb8ff */
[----:B------:R-:W-:-:S05]  /*7d50*/  IMAD.SHL.U32 R0, R2, 0x200000, RZ ;  /* 0x0020000002007824 */ /* 0x000fca00078e00ff */
[----:B------:R-:W-:-:S07]  /*7d60*/  LOP3.LUT R0, R3, R0, R4, 0xfe, !PT ;  /* 0x0000000003007212 */ /* 0x000fce00078efe04 */
.L_x_3469:
[----:B------:R-:W-:Y:S05]  /*7d70*/  BSYNC B0 ;  /* 0x0000000000007941 */ /* 0x000fea0003800000 */
.L_x_3468:
[----:B------:R-:W-:-:S04]  /*7d80*/  FMUL.FTZ R0, R0, 1 ;  /* 0x3f80000000007820 */ /* 0x000fc80000410000 */
[----:B------:R0:W1:Y:S01]  /*7d90*/  F2F.F64.F32 R2, R0 ;  /* 0x0000000000027310 */ /* 0x0000620000201800 */
[----:B------:R-:W-:Y:S05]  /*7da0*/  BRA `(.L_x_3449) ;  /* 0x0000000000a47947 */ /* 0x000fea0003800000 */
.L_x_3461:
        /* <DEDUP_REMOVED lines=14> */
.L_x_3475:
[----:B------:R-:W-:Y:S05]  /*7e90*/  BSYNC B0 ;  /* 0x0000000000007941 */ /* 0x000fea0003800000 */
.L_x_3474:
[----:B------:R-:W-:-:S04]  /*7ea0*/  FMUL.FTZ R0, R0, 1 ;  /* 0x3f80000000007820 */ /* 0x000fc80000410000 */
[----:B------:R0:W1:Y:S01]  /*7eb0*/  F2F.F64.F32 R2, R0 ;  /* 0x0000000000027310 */ /* 0x0000620000201800 */
[----:B------:R-:W-:Y:S05]  /*7ec0*/  BRA `(.L_x_3449) ;  /* 0x00000000005c7947 */ /* 0x000fea0003800000 */
.L_x_3448:
        /* <DEDUP_REMOVED lines=16> */
.L_x_3476:
[----:B------:R-:W-:Y:S01]  /*7fd0*/  CS2R R2, SRZ ;  /* 0x0000000000027805 */ /* 0x000fe2000001ff00 */
[----:B------:R-:W-:Y:S06]  /*7fe0*/  BRA `(.L_x_3449) ;  /* 0x0000000000147947 */ /* 0x000fec0003800000 */
.L_x_3473:
[----:B------:R-:W3:Y:S02]  /*7ff0*/  LDG.E.64 R2, desc[UR36][R4.64] ;  /* 0x0000002404027981 */ /* 0x000ee4000c1e1b00 */
[----:B---3--:R-:W0:Y:S01]  /*8000*/  I2F.F64.U64 R2, R2 ;  /* 0x0000000200027312 */ /* 0x008e220000301800 */
[----:B------:R-:W-:Y:S05]  /*8010*/  BRA `(.L_x_3449) ;  /* 0x0000000000087947 */ /* 0x000fea0003800000 */
.L_x_3472:
[----:B------:R-:W3:Y:S02]  /*8020*/  LDG.E R2, desc[UR36][R4.64] ;  /* 0x0000002404027981 */ /* 0x000ee4000c1e1900 */
[----:B---3--:R-:W0:Y:S02]  /*8030*/  I2F.F64.U32 R2, R2 ;  /* 0x0000000200027312 */ /* 0x008e240000201800 */
.L_x_3449:
[----:B------:R-:W-:Y:S01]  /*8040*/  ULDC.U8 UR4, c[0x0][0x4a8] ;  /* 0x00012a0000047ab9 */ /* 0x000fe20000000000 */
[----:B------:R-:W-:Y:S01]  /*8050*/  BSSY B0, `(.L_x_3477) ;  /* 0x0000052000007945 */ /* 0x000fe20003800000 */
[----:B------:R-:W-:-:S13]  /*8060*/  ISETP.NE.AND P0, PT, RZ, UR4, PT ;  /* 0x00000004ff007c0c */ /* 0x000fda000bf05270 */
[----:B------:R-:W-:Y:S05]  /*8070*/  @!P0 BRA `(.L_x_3478) ;  /* 0x0000000000248947 */ /* 0x000fea0003800000 */
[----:B01-3-5:R-:W-:-:S14]  /*8080*/  DSETP.GTU.AND P0, PT, R2, RZ, PT ;  /* 0x000000ff0200722a */ /* 0x02bfdc0003f0c000 */
[----:B------:R-:W0:Y:S08]  /*8090*/  @!P0 LDC.64 R6, c[0x0][0x490] ;  /* 0x00012400ff068b82 */ /* 0x000e300000000a00 */
[----:B------:R-:W2:Y:S08]  /*80a0*/  @!P0 LDC.64 R8, c[0x0][0x4a0] ;  /* 0x00012800ff088b82 */ /* 0x000eb00000000a00 */
[----:B------:R-:W1:Y:S01]  /*80b0*/  @P0 LDC.64 R4, c[0x0][0x498] ;  /* 0x00012600ff040b82 */ /* 0x000e620000000a00 */
[----:B0-----:R-:W-:-:S02]  /*80c0*/  @!P0 DADD R6, R2, R6 ;  /* 0x0000000002068229 */ /* 0x001fc40000000006 */
[C---:B--2-4-:R-:W-:Y:S02]  /*80d0*/  @!P0 DMUL R2, R18.reuse, R8 ;  /* 0x0000000812028228 */ /* 0x054fe40000000000 */
[----:B-1----:R-:W-:-:S06]  /*80e0*/  @P0 DMUL R4, R18, R4 ;  /* 0x0000000412040228 */ /* 0x002fcc0000000000 */
[----:B------:R-:W-:Y:S01]  /*80f0*/  @!P0 DMUL R4, R2, R6 ;  /* 0x0000000602048228 */ /* 0x000fe20000000000 */
[----:B------:R-:W-:Y:S10]  /*8100*/  BRA `(.L_x_3479) ;  /* 0x0000000400187947 */ /* 0x000ff40003800000 */
.L_x_3478:
[----:B01-3-5:R-:W-:-:S14]  /*8110*/  DSETP.GTU.AND P0, PT, R2, RZ, PT ;  /* 0x000000ff0200722a */ /* 0x02bfdc0003f0c000 */
[----:B------:R-:W2:Y:S02]  /*8120*/  @P0 LDC.64 R4, c[0x0][0x498] ;  /* 0x00012600ff040b82 */ /* 0x000ea40000000a00 */
[----:B--2-4-:R-:W-:Y:S01]  /*8130*/  @P0 DMUL R4, R18, R4 ;  /* 0x0000000412040228 */ /* 0x014fe20000000000 */
        /* <DEDUP_REMOVED lines=43> */
[----:B------:R-:W-:-:S08]  /*83f0*/  DFMA R8, R6, R8, UR6 ;  /* 0x0000000606087e2b */ /* 0x000fd00008000008 */
[----:B------:R-:W-:-:S08]  /*8400*/  DFMA R8, R6, R8, 1 ;  /* 0x3ff000000608742b */ /* 0x000fd00000000008 */
[----:B------:R-:W-:Y:S02]  /*8410*/  DFMA R10, R6, R8, 1 ;  /* 0x3ff00000060a742b */ /* 0x000fe40000000008 */
[----:B------:R-:W-:Y:S01]  /*8420*/  DMUL R8, R18, UR4 ;  /* 0x0000000412087c28 */ /* 0x000fe20008000000 */
[----:B------:R-:W-:-:S07]  /*8430*/  ULDC.64 UR4, c[0x0][0x490] ;  /* 0x0001240000047ab9 */ /* 0x000fce0000000a00 */
[----:B------:R-:W-:Y:S01]  /*8440*/  DMUL R8, R8, UR4 ;  /* 0x0000000408087c28 */ /* 0x000fe20008000000 */
[----:B------:R-:W-:Y:S01]  /*8450*/  LEA R7, R4, R11, 0x14 ;  /* 0x0000000b04077211 */ /* 0x000fe200078ea0ff */
[----:B------:R-:W-:Y:S01]  /*8460*/  IMAD.MOV.U32 R6, RZ, RZ, R10 ;  /* 0x000000ffff067224 */ /* 0x000fe200078e000a */
[----:B------:R-:W-:Y:S08]  /*8470*/  @!P0 BRA `(.L_x_3481) ;  /* 0x0000000000348947 */ /* 0x000ff00003800000 */
[----:B------:R-:W-:Y:S01]  /*8480*/  FSETP.GEU.FTZ.AND P0, PT, |R3|, 4.2275390625, PT ;  /* 0x408748000300780b */ /* 0x000fe20003f1e200 */
[C---:B------:R-:W-:Y:S02]  /*8490*/  DADD R6, R2.reuse, +INF ;  /* 0x7ff0000002067429 */ /* 0x040fe40000000000 */
[----:B------:R-:W-:-:S08]  /*84a0*/  DSETP.GEU.AND P1, PT, R2, RZ, PT ;  /* 0x000000ff0200722a */ /* 0x000fd00003f2e000 */
[----:B------:R-:W-:Y:S02]  /*84b0*/  FSEL R6, R6, RZ, P1 ;  /* 0x000000ff06067208 */ /* 0x000fe40000800000 */
[----:B------:R-:W-:Y:S01]  /*84c0*/  @!P0 LEA.HI R0, R4, R4, RZ, 0x1 ;  /* 0x0000000404008211 */ /* 0x000fe200078f08ff */
[----:B------:R-:W-:Y:S01]  /*84d0*/  @!P0 IMAD.MOV.U32 R2, RZ, RZ, R10 ;  /* 0x000000ffff028224 */ /* 0x000fe200078e000a */
[----:B------:R-:W-:Y:S02]  /*84e0*/  FSEL R7, R7, RZ, P1 ;  /* 0x000000ff07077208 */ /* 0x000fe40000800000 */
[----:B------:R-:W-:-:S05]  /*84f0*/  @!P0 SHF.R.S32.HI R3, RZ, 0x1, R0 ;  /* 0x00000001ff038819 */ /* 0x000fca0000011400 */
[----:B------:R-:W-:Y:S02]  /*8500*/  @!P0 IMAD.IADD R4, R4, 0x1, -R3 ;  /* 0x0000000104048824 */ /* 0x000fe400078e0a03 */
[----:B------:R-:W-:-:S03]  /*8510*/  @!P0 IMAD R3, R3, 0x100000, R11 ;  /* 0x0010000003038824 */ /* 0x000fc600078e020b */
[----:B------:R-:W-:Y:S01]  /*8520*/  @!P0 LEA R5, R4, 0x3ff00000, 0x14 ;  /* 0x3ff0000004058811 */ /* 0x000fe200078ea0ff */
[----:B------:R-:W-:-:S06]  /*8530*/  @!P0 IMAD.MOV.U32 R4, RZ, RZ, RZ ;  /* 0x000000ffff048224 */ /* 0x000fcc00078e00ff */
[----:B------:R-:W-:-:S11]  /*8540*/  @!P0 DMUL R6, R2, R4 ;  /* 0x0000000402068228 */ /* 0x000fd60000000000 */
.L_x_3481:
[----:B------:R-:W-:Y:S05]  /*8550*/  BSYNC B1 ;  /* 0x0000000000017941 */ /* 0x000fea0003800000 */
.L_x_3480:
[----:B------:R-:W-:-:S11]  /*8560*/  DMUL R4, R8, R6 ;  /* 0x0000000608047228 */ /* 0x000fd60000000000 */
.L_x_3479:
[----:B------:R-:W-:Y:S05]  /*8570*/  BSYNC B0 ;  /* 0x0000000000007941 */ /* 0x000fea0003800000 */
.L_x_3477:
        /* <DEDUP_REMOVED lines=15> */
.L_x_3485:
[----:B------:R-:W0:Y:S02]  /*8670*/  F2I.S64.F64.TRUNC R4, R4 ;  /* 0x0000000400047311 */ /* 0x000e24000030d900 */
[----:B0-----:R-:W-:-:S05]  /*8680*/  IMAD.MOV.U32 R3, RZ, RZ, R4 ;  /* 0x000000ffff037224 */ /* 0x001fca00078e0004 */
[----:B------:R0:W-:Y:S01]  /*8690*/  STG.E.U8 desc[UR36][R16.64], R3 ;  /* 0x0000000310007986 */ /* 0x0001e2000c101124 */
[----:B------:R-:W-:Y:S05]  /*86a0*/  BRA `(.L_x_3487) ;  /* 0x0000000c00f87947 */ /* 0x000fea0003800000 */
.L_x_3484:
        /* <DEDUP_REMOVED lines=9> */
.L_x_3489:
[----:B------:R-:W0:Y:S02]  /*8740*/  F2I.F64.TRUNC R5, R4 ;  /* 0x0000000400057311 */ /* 0x000e24000030d100 */
[----:B0-----:R3:W-:Y:S01]  /*8750*/  STG.E desc[UR36][R16.64], R5 ;  /* 0x0000000510007986 */ /* 0x0017e2000c101924 */
[----:B------:R-:W-:Y:S05]  /*8760*/  BRA `(.L_x_3487) ;  /* 0x0000000c00c87947 */ /* 0x000fea0003800000 */
.L_x_3488:
[----:B------:R-:W0:Y:S02]  /*8770*/  F2I.F64.TRUNC R5, R4 ;  /* 0x0000000400057311 */ /* 0x000e24000030d100 */
[----:B0-----:R2:W-:Y:S01]  /*8780*/  STG.E.U16 desc[UR36][R16.64], R5 ;  /* 0x0000000510007986 */ /* 0x0015e2000c101524 */
[----:B------:R-:W-:Y:S05]  /*8790*/  BRA `(.L_x_3487) ;  /* 0x0000000c00bc7947 */ /* 0x000fea0003800000 */
.L_x_3483:
        /* <DEDUP_REMOVED lines=13> */
.L_x_3491:
        /* <DEDUP_REMOVED lines=8> */
.L_x_3490:
        /* <DEDUP_REMOVED lines=14> */
.L_x_3493:
        /* <DEDUP_REMOVED lines=9> */
.L_x_3492:
[----:B------:R0:W-:Y:S01]  /*8a60*/  STG.E.64 desc[UR36][R16.64], R4 ;  /* 0x0000000410007986 */ /* 0x0001e2000c101b24 */
[----:B------:R-:W-:Y:S05]  /*8a70*/  BRA `(.L_x_3487) ;  /* 0x0000000c00047947 */ /* 0x000fea0003800000 */
.L_x_3482:
        /* <DEDUP_REMOVED lines=12> */
.L_x_3496:
[----:B------:R-:W-:-:S05]  /*8b40*/  CS2R R6, SRZ ;  /* 0x0000000000067805 */ /* 0x000fca000001ff00 */
[----:B------:R0:W-:Y:S01]  /*8b50*/  STG.E.128 desc[UR36][R16.64], R4 ;  /* 0x0000000410007986 */ /* 0x0001e2000c101d24 */
[----:B------:R-:W-:Y:S05]  /*8b60*/  BRA `(.L_x_3487) ;  /* 0x0000000800c87947 */ /* 0x000fea0003800000 */
.L_x_3495:
        /* <DEDUP_REMOVED lines=25> */
.L_x_3500:
[----:B------:R-:W-:Y:S05]  /*8d00*/  BSYNC B0 ;  /* 0x0000000000007941 */ /* 0x000fea0003800000 */
.L_x_3499:
[----:B------:R-:W-:-:S05]  /*8d10*/  LOP3.LUT R3, R0, R3, RZ, 0xfc, !PT ;  /* 0x0000000300037212 */ /* 0x000fca00078efcff */
[----:B------:R0:W-:Y:S01]  /*8d20*/  STG.E.U8 desc[UR36][R16.64], R3 ;  /* 0x0000000310007986 */ /* 0x0001e2000c101124 */
[----:B------:R-:W-:Y:S05]  /*8d30*/  BRA `(.L_x_3487) ;  /* 0x0000000800547947 */ /* 0x000fea0003800000 */
.L_x_3498:
        /* <DEDUP_REMOVED lines=17> */
.L_x_3502:
[----:B------:R-:W-:Y:S01]  /*8e50*/  IMAD.MOV.U32 R0, RZ, RZ, 0x7f ;  /* 0x0000007fff007424 */ /* 0x000fe200078e00ff */
[----:B------:R-:W-:-:S04]  /*8e60*/  ISETP.GT.U32.AND P0, PT, R2, 0x7f800000, PT ;  /* 0x7f8000000200780c */ /* 0x000fc80003f04070 */
[----:B------:R-:W-:-:S09]  /*8e70*/  SEL R0, R0, 0x7c, P0 ;  /* 0x0000007c00007807 */ /* 0x000fd20000000000 */
.L_x_3503:
[----:B------:R-:W-:Y:S05]  /*8e80*/  BSYNC B0 ;  /* 0x0000000000007941 */ /* 0x000fea0003800000 */
.L_x_3501:
[----:B------:R-:W-:-:S04]  /*8e90*/  LOP3.LUT R2, R3, 0x80000000, RZ, 0xc0, !PT ;  /* 0x8000000003027812 */ /* 0x000fc800078ec0ff */
[----:B------:R-:W-:-:S04]  /*8ea0*/  SHF.R.U32.HI R3, RZ, 0x18, R2 ;  /* 0x00000018ff037819 */ /* 0x000fc80000011602 */
[----:B------:R-:W-:-:S05]  /*8eb0*/  LOP3.LUT R3, R0, R3, RZ, 0xfc, !PT ;  /* 0x0000000300037212 */ /* 0x000fca00078efcff */
[----:B------:R0:W-:Y:S01]  /*8ec0*/  STG.E.U8 desc[UR36][R16.64], R3 ;  /* 0x0000000310007986 */ /* 0x0001e2000c101124 */
[----:B------:R-:W-:Y:S05]  /*8ed0*/  BRA `(.L_x_3487) ;  /* 0x0000000400ec7947 */ /* 0x000fea0003800000 */
.L_x_3497:
        /* <DEDUP_REMOVED lines=8> */
.L_x_3494:
        /* <DEDUP_REMOVED lines=11> */
.L_x_3506:
        /* <DEDUP_REMOVED lines=21> */
.L_x_3509:
[----:B------:R-:W-:-:S04]  /*9160*/  LOP3.LUT R2, R3, 0x80000000, RZ, 0xc0, !PT ;  /* 0x8000000003027812 */ /* 0x000fc800078ec0ff */
[----:B------:R-:W-:-:S04]  /*9170*/  SHF.R.U32.HI R3, RZ, 0x18, R2 ;  /* 0x00000018ff037819 */ /* 0x000fc80000011602 */
[----:B------:R-:W-:-:S04]  /*9180*/  LOP3.LUT R0, R0, R3, RZ, 0xfc, !PT ;  /* 0x0000000300007212 */ /* 0x000fc800078efcff */
[----:B------:R-:W-:-:S07]  /*9190*/  PRMT R8, R0, 0x7610, R8 ;  /* 0x0000761000087816 */ /* 0x000fce0000000008 */
.L_x_3508:
[----:B------:R-:W-:Y:S05]  /*91a0*/  BSYNC B0 ;  /* 0x0000000000007941 */ /* 0x000fea0003800000 */
.L_x_3507:
[----:B------:R0:W-:Y:S01]  /*91b0*/  STG.E.U8 desc[UR36][R16.64], R8 ;  /* 0x0000000810007986 */ /* 0x0001e2000c101124 */
[----:B------:R-:W-:Y:S05]  /*91c0*/  BRA `(.L_x_3487) ;  /* 0x0000000400307947 */ /* 0x000fea0003800000 */
.L_x_3505:
        /* <DEDUP_REMOVED lines=21> */
.L_x_3512:
[----:B------:R-:W-:-:S04]  /*9320*/  LOP3.LUT R2, R3, 0x80000000, RZ, 0xc0, !PT ;  /* 0x8000000003027812 */ /* 0x000fc800078ec0ff */
[----:B------:R-:W-:-:S04]  /*9330*/  SHF.R.U32.HI R3, RZ, 0x18, R2 ;  /* 0x00000018ff037819 */ /* 0x000fc80000011602 */
[----:B------:R-:W-:-:S04]  /*9340*/  LOP3.LUT R0, R0, R3, RZ, 0xfc, !PT ;  /* 0x0000000300007212 */ /* 0x000fc800078efcff */
[----:B------:R-:W-:-:S07]  /*9350*/  PRMT R8, R0, 0x7610, R8 ;  /* 0x0000761000087816 */ /* 0x000fce0000000008 */
.L_x_3511:
[----:B------:R-:W-:Y:S05]  /*9360*/  BSYNC B0 ;  /* 0x0000000000007941 */ /* 0x000fea0003800000 */
.L_x_3510:
[----:B------:R0:W-:Y:S01]  /*9370*/  STG.E.U8 desc[UR36][R16.64], R8 ;  /* 0x0000000810007986 */ /* 0x0001e2000c101124 */
[----:B------:R-:W-:Y:S05]  /*9380*/  BRA `(.L_x_3487) ;  /* 0x0000000000c07947 */ /* 0x000fea0003800000 */
.L_x_3504:
        /* <DEDUP_REMOVED lines=26> */
.L_x_3486:
[----:B------:R-:W-:Y:S01]  /*9530*/  MOV R0, 0x0 ;  /* 0x0000000000007802 */ /* 0x000fe20000000f00 */
[----:B------:R-:W-:Y:S01]  /*9540*/  ULDC.64 UR4, c[0x4][0x128] ;  /* 0x01004a0000047ab9 */ /* 0x000fe20000000a00 */
[----:B------:R-:W-:Y:S01]  /*9550*/  ULDC.64 UR6, c[0x4][0x10] ;  /* 0x0100040000067ab9 */ /* 0x000fe20000000a00 */
[----:B------:R-:W-:Y:S01]  /*9560*/  IMAD.U32 R4, RZ, RZ, UR4 ;  /* 0x00000004ff047e24 */ /* 0x000fe2000f8e00ff */
[----:B------:R0:W1:Y:S01]  /*9570*/  LDC.64 R2, c[0x4][R0] ;  /* 0x0100000000027b82 */ /* 0x0000620000000a00 */
[----:B------:R-:W-:Y:S01]  /*9580*/  IMAD.U32 R5, RZ, RZ, UR5 ;  /* 0x00000005ff057e24 */ /* 0x000fe2000f8e00ff */
[----:B------:R-:W-:Y:S01]  /*9590*/  ULDC.64 UR4, c[0x4][0x130] ;  /* 0x01004c0000047ab9 */ /* 0x000fe20000000a00 */
[----:B------:R-:W-:Y:S01]  /*95a0*/  IMAD.U32 R10, RZ, RZ, UR6 ;  /* 0x00000006ff0a7e24 */ /* 0x000fe2000f8e00ff */
[----:B------:R-:W-:Y:S01]  /*95b0*/  MOV R7, UR5 ;  /* 0x0000000500077c02 */ /* 0x000fe20008000f00 */
[----:B------:R-:W-:Y:S02]  /*95c0*/  IMAD.U32 R6, RZ, RZ, UR4 ;  /* 0x00000004ff067e24 */ /* 0x000fe4000f8e00ff */
[----:B------:R-:W-:-:S02]  /*95d0*/  IMAD.U32 R11, RZ, RZ, UR7 ;  /* 0x00000007ff0b7e24 */ /* 0x000fc4000f8e00ff */
[----:B------:R-:W-:Y:S02]  /*95e0*/  IMAD.MOV.U32 R8, RZ, RZ, 0x65 ;  /* 0x00000065ff087424 */ /* 0x000fe400078e00ff */
[----:B------:R-:W-:Y:S02]  /*95f0*/  IMAD.MOV.U32 R12, RZ, RZ, 0x1 ;  /* 0x00000001ff0c7424 */ /* 0x000fe400078e00ff */
[----:B0-----:R-:W-:-:S07]  /*9600*/  IMAD.MOV.U32 R13, RZ, RZ, RZ ;  /* 0x000000ffff0d7224 */ /* 0x001fce00078e00ff */
[----:B------:R-:W-:-:S07]  /*9610*/  LEPC R20, `(.L_x_3515) ;  /* 0x000000001014794e */ /* 0x000fce0000000000 */
[----:B-1----:R-:W-:Y:S05]  /*9620*/  CALL.ABS.NOINC R2 ;  /* 0x0000000002007343 */ /* 0x002fea0003c00000 */
.L_x_3515:
[----:B------:R-:W-:Y:S05]  /*9630*/  BRA `(.L_x_3487) ;  /* 0x0000000000147947 */ /* 0x000fea0003800000 */
.L_x_3514:
[----:B------:R-:W0:Y:S02]  /*9640*/  F2I.U64.F64.TRUNC R4, R4 ;  /* 0x0000000400047311 */ /* 0x000e24000030d800 */
[----:B0-----:R0:W-:Y:S01]  /*9650*/  STG.E.64 desc[UR36][R16.64], R4 ;  /* 0x0000000410007986 */ /* 0x0011e2000c101b24 */
[----:B------:R-:W-:Y:S05]  /*9660*/  BRA `(.L_x_3487) ;  /* 0x0000000000087947 */ /* 0x000fea0003800000 */
.L_x_3513:
[----:B------:R-:W0:Y:S02]  /*9670*/  F2I.U32.F64.TRUNC R5, R4 ;  /* 0x0000000400057311 */ /* 0x000e24000030d000 */
[----:B0-----:R0:W-:Y:S02]  /*9680*/  STG.E desc[UR36][R16.64], R5 ;  /* 0x0000000510007986 */ /* 0x0011e4000c101924 */
.L_x_3487:
[----:B------:R-:W-:-:S07]  /*9690*/  VIADD R23, R23, 0x80 ;  /* 0x0000008017177836 */ /* 0x000fce0000000000 */
.L_x_3409:
[----:B------:R-:W-:Y:S05]  /*96a0*/  BSYNC B6 ;  /* 0x0000000000067941 */ /* 0x000fea0003800000 */
.L_x_3408:
        /* <DEDUP_REMOVED lines=358> */
.L_x_3518:
        /* <DEDUP_REMOVED lines=21> */
.L_x_3522:
[----:B------:R-:W2:Y:S02]  /*ae60*/  LDG.E.U8 R2, desc[UR36][R2.64] ;  /* 0x0000002402027981 */ /* 0x000ea4000c1e1100 */
[----:B--2---:R0:W1:Y:S01]  /*ae70*/  I2F.F64.U16 R18, R2 ;  /* 0x0000000200127312 */ /* 0x0040620000101800 */
[----:B------:R-:W-:Y:S05]  /*ae80*/  BRA `(.L_x_3524) ;  /* 0x0000000c00707947 */ /* 0x000fea0003800000 */
.L_x_3521:
        /* <DEDUP_REMOVED lines=9> */
.L_x_3526:
[----:B------:R-:W2:Y:S02]  /*af20*/  LDG.E R2, desc[UR36][R2.64] ;  /* 0x0000002402027981 */ /* 0x000ea4000c1e1900 */
[----:B--2---:R0:W1:Y:S01]  /*af30*/  I2F.F64 R18, R2 ;  /* 0x0000000200127312 */ /* 0x0040620000201c00 */
[----:B------:R-:W-:Y:S05]  /*af40*/  BRA `(.L_x_3524) ;  /* 0x0000000c00407947 */ /* 0x000fea0003800000 */
.L_x_3525:
[----:B------:R-:W2:Y:S02]  /*af50*/  LDG.E.U16 R2, desc[UR36][R2.64] ;  /* 0x0000002402027981 */ /* 0x000ea4000c1e1500 */
[----:B--2---:R0:W1:Y:S01]  /*af60*/  I2F.F64.S16 R18, R2 ;  /* 0x0000000200127312 */ /* 0x0040620000101c00 */
[----:B------:R-:W-:Y:S05]  /*af70*/  BRA `(.L_x_3524) ;  /* 0x0000000c00347947 */ /* 0x000fea0003800000 */
.L_x_3520:
        /* <DEDUP_REMOVED lines=10> */
.L_x_3528:
[----:B------:R-:W2:Y:S02]  /*b020*/  LDG.E.U16 R0, desc[UR36][R2.64] ;  /* 0x0000002402007981 */ /* 0x000ea4000c1e1500 */
[----:B--2---:R-:W-:-:S05]  /*b030*/  HADD2.F32 R0, -RZ, R0.H0_H0 ;  /* 0x20000000ff007230 */ /* 0x004fca0000004100 */
[----:B------:R-:W-:-:S04]  /*b040*/  FMUL.FTZ R0, R0, 1 ;  /* 0x3f80000000007820 */ /* 0x000fc80000410000 */
[----:B------:R1:W2:Y:S01]  /*b050*/  F2F.F64.F32 R18, R0 ;  /* 0x0000000000127310 */ /* 0x0002a20000201800 */
[----:B------:R-:W-:Y:S05]  /*b060*/  BRA `(.L_x_3524) ;  /* 0x0000000800f87947 */ /* 0x000fea0003800000 */
.L_x_3527:
        /* <DEDUP_REMOVED lines=8> */
[----:B------:R-:W4:Y:S01]  /*b0f0*/  F2F.F64.F32 R18, R18 ;  /* 0x0000001200127310 */ /* 0x000f220000201800 */
[----:B------:R-:W-:Y:S05]  /*b100*/  BRA `(.L_x_3524) ;  /* 0x0000000800d07947 */ /* 0x000fea0003800000 */
.L_x_3530:
[----:B------:R-:W2:Y:S02]  /*b110*/  LDG.E.U16 R2, desc[UR36][R2.64] ;  /* 0x0000002402027981 */ /* 0x000ea4000c1e1500 */
[----:B--2---:R-:W-:-:S05]  /*b120*/  HADD2.F32 R0, -RZ, R2.H0_H0 ;  /* 0x20000002ff007230 */ /* 0x004fca0000004100 */
[----:B------:R-:W-:-:S04]  /*b130*/  FMUL.FTZ R0, R0, 1 ;  /* 0x3f80000000007820 */ /* 0x000fc80000410000 */
[----:B------:R0:W1:Y:S01]  /*b140*/  F2F.F64.F32 R18, R0 ;  /* 0x0000000000127310 */ /* 0x0000620000201800 */
[----:B------:R-:W-:Y:S05]  /*b150*/  BRA `(.L_x_3524) ;  /* 0x0000000800bc7947 */ /* 0x000fea0003800000 */
.L_x_3529:
[----:B------:R3:W5:Y:S01]  /*b160*/  LDG.E.64 R18, desc[UR36][R2.64] ;  /* 0x0000002402127981 */ /* 0x000762000c1e1b00 */
[----:B------:R-:W-:Y:S05]  /*b170*/  BRA `(.L_x_3524) ;  /* 0x0000000800b47947 */ /* 0x000fea0003800000 */
.L_x_3519:
        /* <DEDUP_REMOVED lines=13> */
.L_x_3533:
[----:B------:R0:W5:Y:S01]  /*b250*/  LDG.E.64 R18, desc[UR36][R2.64] ;  /* 0x0000002402127981 */ /* 0x000162000c1e1b00 */
[----:B------:R-:W-:Y:S05]  /*b260*/  BRA `(.L_x_3524) ;  /* 0x0000000800787947 */ /* 0x000fea0003800000 */
.L_x_3532:
[----:B------:R-:W-:-:S13]  /*b270*/  ISETP.NE.AND P0, PT, R4, 0xf, PT ;  /* 0x0000000f0400780c */ /* 0x000fda0003f05270 */
[----:B------:R-:W-:Y:S05]  /*b280*/  @!P0 BRA `(.L_x_3534) ;  /* 0x0000000000a48947 */ /* 0x000fea0003800000 */
[----:B------:R-:W-:-:S13]  /*b290*/  ISETP.NE.AND P0, PT, R4, 0x17, PT ;  /* 0x000000170400780c */ /* 0x000fda0003f05270 */
[----:B------:R-:W-:Y:S05]  /*b2a0*/  @!P0 BRA `(.L_x_3535) ;  /* 0x0000000000608947 */ /* 0x000fea0003800000 */
[----:B------:R-:W-:-:S13]  /*b2b0*/  ISETP.NE.AND P0, PT, R4, 0x18, PT ;  /* 0x000000180400780c */ /* 0x000fda0003f05270 */
[----:B------:R-:W-:Y:S05]  /*b2c0*/  @P0 BRA `(.L_x_3523) ;  /* 0x0000000800040947 */ /* 0x000fea0003800000 */
[----:B------:R-:W2:Y:S01]  /*b2d0*/  LDG.E.U8 R0, desc[UR36][R2.64] ;  /* 0x0000002402007981 */ /* 0x000ea2000c1e1100 */
[----:B------:R-:W-:Y:S01]  /*b2e0*/  IMAD.MOV.U32 R8, RZ, RZ, -0x800000 ;  /* 0xff800000ff087424 */ /* 0x000fe200078e00ff */
[----:B--2---:R-:W-:-:S04]  /*b2f0*/  SHF.L.U32 R0, R0, 0x18, RZ ;  /* 0x0000001800007819 */ /* 0x004fc800000006ff */
        /* <DEDUP_REMOVED lines=19> */
.L_x_3535:
        /* <DEDUP_REMOVED lines=15> */
.L_x_3534:
[----:B------:R-:W2:Y:S02]  /*b520*/  LDG.E.U16 R0, desc[UR36][R2.64] ;  /* 0x0000002402007981 */ /* 0x000ea4000c1e1500 */
[----:B--2---:R-:W-:-:S04]  /*b530*/  IMAD.U32 R0, R0, 0x10000, RZ ;  /* 0x0001000000007824 */ /* 0x004fc800078e00ff */
[----:B------:R-:W-:-:S04]  /*b540*/  FMUL.FTZ R0, R0, 1 ;  /* 0x3f80000000007820 */ /* 0x000fc80000410000 */
[----:B------:R0:W1:Y:S01]  /*b550*/  F2F.F64.F32 R18, R0 ;  /* 0x0000000000127310 */ /* 0x0000620000201800 */
[----:B------:R-:W-:Y:S05]  /*b560*/  BRA `(.L_x_3524) ;  /* 0x0000000400b87947 */ /* 0x000fea0003800000 */
.L_x_3531:
        /* <DEDUP_REMOVED lines=11> */
.L_x_3538:
        /* <DEDUP_REMOVED lines=21> */
.L_x_3542:
[----:B------:R-:W-:Y:S05]  /*b770*/  BSYNC B1 ;  /* 0x0000000000017941 */ /* 0x000fea0003800000 */
.L_x_3541:
[----:B------:R-:W-:Y:S01]  /*b780*/  LEA R3, R0, 0x3b800000, 0x17 ;  /* 0x3b80000000037811 */ /* 0x000fe200078eb8ff */
[----:B------:R-:W-:-:S05]  /*b790*/  IMAD.SHL.U32 R0, R2, 0x100000, RZ ;  /* 0x0010000002007824 */ /* 0x000fca00078e00ff */
[----:B------:R-:W-:-:S07]  /*b7a0*/  LOP3.LUT R0, R3, R0, R4, 0xfe, !PT ;  /* 0x0000000003007212 */ /* 0x000fce00078efe04 */
.L_x_3540:
[----:B------:R-:W-:Y:S05]  /*b7b0*/  BSYNC B0 ;  /* 0x0000000000007941 */ /* 0x000fea0003800000 */
.L_x_3539:
[----:B------:R-:W-:-:S04]  /*b7c0*/  FMUL.FTZ R0, R0, 1 ;  /* 0x3f80000000007820 */ /* 0x000fc80000410000 */
[----:B------:R0:W1:Y:S01]  /*b7d0*/  F2F.F64.F32 R18, R0 ;  /* 0x0000000000127310 */ /* 0x0000620000201800 */
[----:B------:R-:W-:Y:S05]  /*b7e0*/  BRA `(.L_x_3524) ;  /* 0x0000000400187947 */ /* 0x000fea0003800000 */
.L_x_3537:
        /* <DEDUP_REMOVED lines=21> */
.L_x_3546:
[----:B------:R-:W-:Y:S05]  /*b940*/  BSYNC B1 ;  /* 0x0000000000017941 */ /* 0x000fea0003800000 */
.L_x_3545:
[----:B------:R-:W-:Y:S01]  /*b950*/  LEA R3, R0, 0x37800000, 0x17 ;  /* 0x3780000000037811 */ /* 0x000fe200078eb8ff */
[----:B------:R-:W-:-:S05]  /*b960*/  IMAD.SHL.U32 R0, R2, 0x200000, RZ ;  /* 0x0020000002007824 */ /* 0x000fca00078e00ff */
[----:B------:R-:W-:-:S07]  /*b970*/  LOP3.LUT R0, R3, R0, R4, 0xfe, !PT ;  /* 0x0000000003007212 */ /* 0x000fce00078efe04 */
.L_x_3544:
[----:B------:R-:W-:Y:S05]  /*b980*/  BSYNC B0 ;  /* 0x0000000000007941 */ /* 0x000fea0003800000 */
.L_x_3543:
[----:B------:R-:W-:-:S04]  /*b990*/  FMUL.FTZ R0, R0, 1 ;  /* 0x3f80000000007820 */ /* 0x000fc80000410000 */
[----:B------:R0:W1:Y:S01]  /*b9a0*/  F2F.F64.F32 R18, R0 ;  /* 0x0000000000127310 */ /* 0x0000620000201800 */
[----:B------:R-:W-:Y:S05]  /*b9b0*/  BRA `(.L_x_3524) ;  /* 0x0000000000a47947 */ /* 0x000fea0003800000 */
.L_x_3536:
        /* <DEDUP_REMOVED lines=12> */
[----:B------:R-:W-:Y:S01]  /*ba80*/  @!P0 MOV R0, 0x7f800001 ;  /* 0x7f80000100008802 */ /* 0x000fe20000000f00 */
[----:B------:R-:W-:-:S07]  /*ba90*/  @P0 IMAD.SHL.U32 R0, R2, 0x800000, RZ ;  /* 0x0080000002000824 */ /* 0x000fce00078e00ff */
.L_x_3550:
[----:B------:R-:W-:Y:S05]  /*baa0*/  BSYNC B0 ;  /* 0x0000000000007941 */ /* 0x000fea0003800000 */
.L_x_3549:
[----:B------:R-:W-:-:S04]  /*bab0*/  FMUL.FTZ R0, R0, 1 ;  /* 0x3f80000000007820 */ /* 0x000fc80000410000 */
[----:B------:R0:W1:Y:S01]  /*bac0*/  F2F.F64.F32 R18, R0 ;  /* 0x0000000000127310 */ /* 0x0000620000201800 */
[----:B------:R-:W-:Y:S05]  /*bad0*/  BRA `(.L_x_3524) ;  /* 0x00000000005c7947 */ /* 0x000fea0003800000 */
.L_x_3523:
        /* <DEDUP_REMOVED lines=16> */
.L_x_3551:
[----:B------:R-:W-:Y:S01]  /*bbe0*/  CS2R R18, SRZ ;  /* 0x0000000000127805 */ /* 0x000fe2000001ff00 */
[----:B------:R-:W-:Y:S06]  /*bbf0*/  BRA `(.L_x_3524) ;  /* 0x0000000000147947 */ /* 0x000fec0003800000 */
.L_x_3548:
[----:B------:R-:W2:Y:S02]  /*bc00*/  LDG.E.64 R18, desc[UR36][R2.64] ;  /* 0x0000002402127981 */ /* 0x000ea4000c1e1b00 */
[----:B--2---:R-:W0:Y:S01]  /*bc10*/  I2F.F64.U64 R18, R18 ;  /* 0x0000001200127312 */ /* 0x004e220000301800 */
[----:B------:R-:W-:Y:S05]  /*bc20*/  BRA `(.L_x_3524) ;  /* 0x0000000000087947 */ /* 0x000fea0003800000 */
.L_x_3547:
[----:B------:R-:W2:Y:S02]  /*bc30*/  LDG.E R2, desc[UR36][R2.64] ;  /* 0x0000002402027981 */ /* 0x000ea4000c1e1900 */
[----:B--2---:R0:W1:Y:S02]  /*bc40*/  I2F.F64.U32 R18, R2 ;  /* 0x0000000200127312 */ /* 0x0040640000201800 */
.L_x_3524:
[----:B0--3--:R-:W1:Y:S01]  /*bc50*/  LDC.U8 R2, c[0x0][0x4ba] ;  /* 0x00012e80ff027b82 */ /* 0x009e620000000000 */
[----:B------:R-:W-:Y:S02]  /*bc60*/  ULDC.64 UR4, c[0x0][0x488] ;  /* 0x0001220000047ab9 */ /* 0x000fe40000000a00 */
[----:B------:R-:W-:-:S05]  /*bc70*/  IADD3 R4, P0, R22, UR4, RZ ;  /* 0x0000000416047c10 */ /* 0x000fca000ff1e0ff */
        /* <DEDUP_REMOVED lines=15> */
.L_x_3555:
[----:B------:R-:W3:Y:S02]  /*bd70*/  LDG.E.U8 R2, desc[UR36][R4.64] ;  /* 0x0000002404027981 */ /* 0x000ee4000c1e1100 */
[----:B---3--:R-:W0:Y:S01]  /*bd80*/  I2F.F64.U16 R2, R2 ;  /* 0x0000000200027312 */ /* 0x008e220000101800 */
[----:B------:R-:W-:Y:S05]  /*bd90*/  BRA `(.L_x_3557) ;  /* 0x0000000c00707947 */ /* 0x000fea0003800000 */
.L_x_3554:
[----:B------:R-:W-:-:S13]  /*bda0*/  ISETP.NE.AND P0, PT, R0, 0x2, PT ;  /* 0x000000020000780c */ /* 0x000fda0003f05270 */
[----:B------:R-:W-:Y:S05]  /*bdb0*/  @!P0 BRA `(.L_x_3558) ;  /* 0x0000000000288947 */ /* 0x000fea0003800000 */
[----:B------:R-:W-:-:S13]  /*bdc0*/  ISETP.NE.AND P0, PT, R0, 0x3, PT ;  /* 0x000000030000780c */ /* 0x000fda0003f05270 */
[----:B------:R-:W-:Y:S05]  /*bdd0*/  @!P0 BRA `(.L_x_3559) ;  /* 0x0000000000148947 */ /* 0x000fea0003800000 */
[----:B------:R-:W-:-:S13]  /*bde0*/  ISETP.NE.AND P0, PT, R0, 0x4, PT ;  /* 0x000000040000780c */ /* 0x000fda0003f05270 */
[----:B------:R-:W-:Y:S05]  /*bdf0*/  @P0 BRA `(.L_x_3556) ;  /* 0x0000000800fc0947 */ /* 0x000fea0003800000 */
[----:B------:R-:W3:Y:S02]  /*be00*/  LDG.E.64 R2, desc[UR36][R4.64] ;  /* 0x0000002404027981 */ /* 0x000ee4000c1e1b00 */
[----:B---3--:R-:W0:Y:S01]  /*be10*/  I2F.F64.S64 R2, R2 ;  /* 0x0000000200027312 */ /* 0x008e220000301c00 */
[----:B------:R-:W-:Y:S05]  /*be20*/  BRA `(.L_x_3557) ;  /* 0x0000000c004c7947 */ /* 0x000fea0003800000 */
.L_x_3559:
[----:B------:R-:W3:Y:S02]  /*be30*/  LDG.E R2, desc[UR36][R4.64] ;  /* 0x0000002404027981 */ /* 0x000ee4000c1e1900 */
[----:B---3--:R-:W0:Y:S01]  /*be40*/  I2F.F64 R2, R2 ;  /* 0x0000000200027312 */ /* 0x008e220000201c00 */
[----:B------:R-:W-:Y:S05]  /*be50*/  BRA `(.L_x_3557) ;  /* 0x0000000c00407947 */ /* 0x000fea0003800000 */
.L_x_3558:
[----:B------:R-:W3:Y:S02]  /*be60*/  LDG.E.U16 R2, desc[UR36][R4.64] ;  /* 0x0000002404027981 */ /* 0x000ee4000c1e1500 */
[----:B---3--:R-:W0:Y:S01]  /*be70*/  I2F.F64.S16 R2, R2 ;  /* 0x0000000200027312 */ /* 0x008e220000101c00 */
[----:B------:R-:W-:Y:S05]  /*be80*/  BRA `(.L_x_3557) ;  /* 0x0000000c00347947 */ /* 0x000fea0003800000 */
.L_x_3553:
        /* <DEDUP_REMOVED lines=8> */
[----:B------:R-:W3:Y:S01]  /*bf10*/  F2F.F64.F32 R2, R2 ;  /* 0x0000000200027310 */ /* 0x000ee20000201800 */
[----:B------:R-:W-:Y:S05]  /*bf20*/  BRA `(.L_x_3557) ;  /* 0x0000000c000c7947 */ /* 0x000fea0003800000 */
.L_x_3561:
[----:B------:R-:W3:Y:S02]  /*bf30*/  LDG.E.U16 R0, desc[UR36][R4.64] ;  /* 0x0000002404007981 */ /* 0x000ee4000c1e1500 */
[----:B---3--:R-:W-:-:S05]  /*bf40*/  HADD2.F32 R0, -RZ, R0.H0_H0 ;  /* 0x20000000ff007230 */ /* 0x008fca0000004100 */
[----:B------:R-:W-:-:S04]  /*bf50*/  FMUL.FTZ R0, R0, 1 ;  /* 0x3f80000000007820 */ /* 0x000fc80000410000 */
[----:B------:R0:W1:Y:S01]  /*bf60*/  F2F.F64.F32 R2, R0 ;  /* 0x0000000000027310 */ /* 0x0000620000201800 */
[----:B------:R-:W-:Y:S05]  /*bf70*/  BRA `(.L_x_3557) ;  /* 0x0000000800f87947 */ /* 0x000fea0003800000 */
.L_x_3560:
        /* <DEDUP_REMOVED lines=10> */
.L_x_3563:
[----:B------:R-:W3:Y:S02]  /*c020*/  LDG.E.U16 R4, desc[UR36][R4.64] ;  /* 0x0000002404047981 */ /* 0x000ee4000c1e1500 */
[----:B---3--:R-:W-:-:S05]  /*c030*/  HADD2.F32 R0, -RZ, R4.H0_H0 ;  /* 0x20000004ff007230 */ /* 0x008fca0000004100 */
[----:B------:R-:W-:-:S04]  /*c040*/  FMUL.FTZ R0, R0, 1 ;  /* 0x3f80000000007820 */ /* 0x000fc80000410000 */
[----:B------:R0:W1:Y:S01]  /*c050*/  F2F.F64.F32 R2, R0 ;  /* 0x0000000000027310 */ /* 0x0000620000201800 */
[----:B------:R-:W-:Y:S05]  /*c060*/  BRA `(.L_x_3557) ;  /* 0x0000000800bc7947 */ /* 0x000fea0003800000 */
.L_x_3562:
[----:B------:R0:W5:Y:S01]  /*c070*/  LDG.E.64 R2, desc[UR36][R4.64] ;  /* 0x0000002404027981 */ /* 0x000162000c1e1b00 */
[----:B------:R-:W-:Y:S05]  /*c080*/  BRA `(.L_x_3557) ;  /* 0x0000000800b47947 */ /* 0x000fea0003800000 */
.L_x_3552:
        /* <DEDUP_REMOVED lines=13> */
.L_x_3566:
[----:B------:R0:W5:Y:S01]  /*c160*/  LDG.E.64 R2, desc[UR36][R4.64] ;  /* 0x0000002404027981 */ /* 0x000162000c1e1b00 */
[----:B------:R-:W-:Y:S05]  /*c170*/  BRA `(.L_x_3557) ;  /* 0x0000000800787947 */ /* 0x000fea0003800000 */
.L_x_3565:
        /* <DEDUP_REMOVED lines=28> */
.L_x_3568:
[----:B------:R-:W3:Y:S02]  /*c340*/  LDG.E.U8 R3, desc[UR36][R4.64] ;  /* 0x0000002404037981 */ /* 0x000ee4000c1e1100 */
[----:B---3--:R-:W-:-:S05]  /*c350*/  IMAD.SHL.U32 R0, R3, 0x2000000, RZ ;  /* 0x0200000003007824 */ /* 0x008fca00078e00ff */
[----:B------:R-:W-:-:S13]  /*c360*/  ISETP.GE.U32.AND P0, PT, R0, 0x8000000, PT ;  /* 0x080000000000780c */ /* 0x000fda0003f06070 */
[C---:B------:R-:W-:Y:S02]  /*c370*/  @!P0 IMAD.SHL.U32 R0, R3.reuse, 0x100, RZ ;  /* 0x0000010003008824 */ /* 0x040fe400078e00ff */
[C---:B------:R-:W-:Y:S01]  /*c380*/  @P0 IMAD.SHL.U32 R2, R3.reuse, 0x200000, RZ ;  /* 0x0020000003020824 */ /* 0x040fe200078e00ff */
[----:B------:R-:W-:Y:S02]  /*c390*/  SHF.L.U32 R3, R3, 0x18, RZ ;  /* 0x0000001803037819 */ /* 0x000fe400000006ff */
        /* <DEDUP_REMOVED lines=9> */
.L_x_3567:
[----:B------:R-:W3:Y:S02]  /*c430*/  LDG.E.U16 R0, desc[UR36][R4.64] ;  /* 0x0000002404007981 */ /* 0x000ee4000c1e1500 */
[----:B---3--:R-:W-:-:S04]  /*c440*/  IMAD.U32 R0, R0, 0x10000, RZ ;  /* 0x0001000000007824 */ /* 0x008fc800078e00ff */
[----:B------:R-:W-:-:S04]  /*c450*/  FMUL.FTZ R0, R0, 1 ;  /* 0x3f80000000007820 */ /* 0x000fc80000410000 */
[----:B------:R0:W1:Y:S01]  /*c460*/  F2F.F64.F32 R2, R0 ;  /* 0x0000000000027310 */ /* 0x0000620000201800 */
[----:B------:R-:W-:Y:S05]  /*c470*/  BRA `(.L_x_3557) ;  /* 0x0000000400b87947 */ /* 0x000fea0003800000 */
.L_x_3564:
        /* <DEDUP_REMOVED lines=11> */
.L_x_3571:
        /* <DEDUP_REMOVED lines=21> */
.L_x_3575:
[----:B------:R-:W-:Y:S05]  /*c680*/  BSYNC B1 ;  /* 0x0000000000017941 */ /* 0x000fea0003800000 */
.L_x_3574:
[----:B------:R-:W-:Y:S01]  /*c690*/  LEA R3, R0, 0x3b800000, 0x17 ;  /* 0x3b80000000037811 */ /* 0x000fe200078eb8ff */
[----:B------:R-:W-:-:S05]  /*c6a0*/  IMAD.SHL.U32 R0, R2, 0x100000, RZ ;  /* 0x0010000002007824 */ /* 0x000fca00078e00ff */
[----:B------:R-:W-:-:S07]  /*c6b0*/  LOP3.LUT R0, R3, R0, R4, 0xfe, !PT ;  /* 0x0000000003007212 */ /* 0x000fce00078efe04 */
.L_x_3573:
[----:B------:R-:W-:Y:S05]  /*c6c0*/  BSYNC B0 ;  /* 0x0000000000007941 */ /* 0x000fea0003800000 */
.L_x_3572:
[----:B------:R-:W-:-:S04]  /*c6d0*/  FMUL.FTZ R0, R0, 1 ;  /* 0x3f80000000007820 */ /* 0x000fc80000410000 */
[----:B------:R0:W1:Y:S01]  /*c6e0*/  F2F.F64.F32 R2, R0 ;  /* 0x0000000000027310 */ /* 0x0000620000201800 */
[----:B------:R-:W-:Y:S05]  /*c6f0*/  BRA `(.L_x_3557) ;  /* 0x0000000400187947 */ /* 0x000fea0003800000 */
.L_x_3570:
        /* <DEDUP_REMOVED lines=21> */
.L_x_3579:
[----:B------:R-:W-:Y:S05]  /*c850*/  BSYNC B1 ;  /* 0x0000000000017941 */ /* 0x000fea0003800000 */
.L_x_3578:
[----:B------:R-:W-:Y:S01]  /*c860*/  LEA R3, R0, 0x37800000, 0x17 ;  /* 0x3780000000037811 */ /* 0x000fe200078eb8ff */
[----:B------:R-:W-:-:S05]  /*c870*/  IMAD.SHL.U32 R0, R2, 0x200000, RZ ;  /* 0x0020000002007824 */ /* 0x000fca00078e00ff */
[----:B------:R-:W-:-:S07]  /*c880*/  LOP3.LUT R0, R3, R0, R4, 0xfe, !PT ;  /* 0x0000000003007212 */ /* 0x000fce00078efe04 */
.L_x_3577:
[----:B------:R-:W-:Y:S05]  /*c890*/  BSYNC B0 ;  /* 0x0000000000007941 */ /* 0x000fea0003800000 */
.L_x_3576:
[----:B------:R-:W-:-:S04]  /*c8a0*/  FMUL.FTZ R0, R0, 1 ;  /* 0x3f80000000007820 */ /* 0x000fc80000410000 */
[----:B------:R0:W1:Y:S01]  /*c8b0*/  F2F.F64.F32 R2, R0 ;  /* 0x0000000000027310 */ /* 0x0000620000201800 */
[----:B------:R-:W-:Y:S05]  /*c8c0*/  BRA `(.L_x_3557) ;  /* 0x0000000000a47947 */ /* 0x000fea0003800000 */
.L_x_3569:
        /* <DEDUP_REMOVED lines=14> */
.L_x_3583:
[----:B------:R-:W-:Y:S05]  /*c9b0*/  BSYNC B0 ;  /* 0x0000000000007941 */ /* 0x000fea0003800000 */
.L_x_3582:
[----:B------:R-:W-:-:S04]  /*c9c0*/  FMUL.FTZ R0, R0, 1 ;  /* 0x3f80000000007820 */ /* 0x000fc80000410000 */
[----:B------:R0:W1:Y:S01]  /*c9d0*/  F2F.F64.F32 R2, R0 ;  /* 0x0000000000027310 */ /* 0x0000620000201800 */
[----:B------:R-:W-:Y:S05]  /*c9e0*/  BRA `(.L_x_3557) ;  /* 0x00000000005c7947 */ /* 0x000fea0003800000 */
.L_x_3556:
[----:B------:R-:W-:Y:S01]  /*c9f0*/  MOV R2, 0x0 ;  /* 0x0000000000027802 */ /* 0x000fe20000000f00 */
[----:B------:R-:W-:Y:S01]  /*ca00*/  ULDC.64 UR4, c[0x4][0x128] ;  /* 0x01004a0000047ab9 */ /* 0x000fe20000000a00 */
[----:B------:R-:W-:Y:S01]  /*ca10*/  ULDC.64 UR6, c[0x4][0x8] ;  /* 0x0100020000067ab9 */ /* 0x000fe20000000a00 */
[----:B------:R-:W-:Y:S01]  /*ca20*/  IMAD.U32 R4, RZ, RZ, UR4 ;  /* 0x00000004ff047e24 */ /* 0x000fe2000f8e00ff */
[----:B------:R-:W-:Y:S01]  /*ca30*/  HFMA2.MMA R8, -RZ, RZ, 0, 4.64916229248046875e-06 ;  /* 0x0000004eff087435 */ /* 0x000fe200000001ff */
        /* <DEDUP_REMOVED lines=10> */
[----:B0-2-45:R-:W-:Y:S05]  /*cae0*/  CALL.ABS.NOINC R2 ;  /* 0x0000000002007343 */ /* 0x035fea0003c00000 */
.L_x_3584:
[----:B------:R-:W-:Y:S01]  /*caf0*/  CS2R R2, SRZ ;  /* 0x0000000000027805 */ /* 0x000fe2000001ff00 */
[----:B------:R-:W-:Y:S06]  /*cb00*/  BRA `(.L_x_3557) ;  /* 0x0000000000147947 */ /* 0x000fec0003800000 */
.L_x_3581:
[----:B------:R-:W3:Y:S02]  /*cb10*/  LDG.E.64 R2, desc[UR36][R4.64] ;  /* 0x0000002404027981 */ /* 0x000ee4000c1e1b00 */
[----:B---3--:R-:W0:Y:S01]  /*cb20*/  I2F.F64.U64 R2, R2 ;  /* 0x0000000200027312 */ /* 0x008e220000301800 */
[----:B------:R-:W-:Y:S05]  /*cb30*/  BRA `(.L_x_3557) ;  /* 0x0000000000087947 */ /* 0x000fea0003800000 */
.L_x_3580:
[----:B------:R-:W3:Y:S02]  /*cb40*/  LDG.E R2, desc[UR36][R4.64] ;  /* 0x0000002404027981 */ /* 0x000ee4000c1e1900 */
[----:B---3--:R-:W0:Y:S02]  /*cb50*/  I2F.F64.U32 R2, R2 ;  /* 0x0000000200027312 */ /* 0x008e240000201800 */
.L_x_3557:
        /* <DEDUP_REMOVED lines=13> */
.L_x_3586:
        /* <DEDUP_REMOVED lines=68> */
.L_x_3589:
[----:B------:R-:W-:Y:S05]  /*d070*/  BSYNC B1 ;  /* 0x0000000000017941 */ /* 0x000fea0003800000 */
.L_x_3588:
[----:B------:R-:W-:-:S11]  /*d080*/  DMUL R4, R8, R6 ;  /* 0x0000000608047228 */ /* 0x000fd60000000000 */
.L_x_3587:
[----:B------:R-:W-:Y:S05]  /*d090*/  BSYNC B0 ;  /* 0x0000000000007941 */ /* 0x000fea0003800000 */
.L_x_3585:
        /* <DEDUP_REMOVED lines=15> */
.L_x_3593:
[----:B------:R-:W0:Y:S02]  /*d190*/  F2I.S64.F64.TRUNC R4, R4 ;  /* 0x0000000400047311 */ /* 0x000e24000030d900 */
[----:B0-----:R-:W-:-:S05]  /*d1a0*/  IMAD.MOV.U32 R3, RZ, RZ, R4 ;  /* 0x000000ffff037224 */ /* 0x001fca00078e0004 */
[----:B------:R0:W-:Y:S01]  /*d1b0*/  STG.E.U8 desc[UR36][R16.64], R3 ;  /* 0x0000000310007986 */ /* 0x0001e2000c101124 */
[----:B------:R-:W-:Y:S05]  /*d1c0*/  BRA `(.L_x_3595) ;  /* 0x0000000c00f87947 */ /* 0x000fea0003800000 */
.L_x_3592:
        /* <DEDUP_REMOVED lines=9> */
.L_x_3597:
[----:B------:R-:W0:Y:S02]  /*d260*/  F2I.F64.TRUNC R5, R4 ;  /* 0x0000000400057311 */ /* 0x000e24000030d100 */
[----:B0-----:R0:W-:Y:S01]  /*d270*/  STG.E desc[UR36][R16.64], R5 ;  /* 0x0000000510007986 */ /* 0x0011e2000c101924 */
[----:B------:R-:W-:Y:S05]  /*d280*/  BRA `(.L_x_3595) ;  /* 0x0000000c00c87947 */ /* 0x000fea0003800000 */
.L_x_3596:
[----:B------:R-:W0:Y:S02]  /*d290*/  F2I.F64.TRUNC R5, R4 ;  /* 0x0000000400057311 */ /* 0x000e24000030d100 */
[----:B0-----:R0:W-:Y:S01]  /*d2a0*/  STG.E.U16 desc[UR36][R16.64], R5 ;  /* 0x0000000510007986 */ /* 0x0011e2000c101524 */
[----:B------:R-:W-:Y:S05]  /*d2b0*/  BRA `(.L_x_3595) ;  /* 0x0000000c00bc7947 */ /* 0x000fea0003800000 */
.L_x_3591:
        /* <DEDUP_REMOVED lines=13> */
.L_x_3599:
        /* <DEDUP_REMOVED lines=8> */
.L_x_3598:
        /* <DEDUP_REMOVED lines=14> */
.L_x_3601:
        /* <DEDUP_REMOVED lines=9> */
.L_x_3600:
[----:B------:R0:W-:Y:S01]  /*d580*/  STG.E.64 desc[UR36][R16.64], R4 ;  /* 0x0000000410007986 */ /* 0x0001e2000c101b24 */
[----:B------:R-:W-:Y:S05]  /*d590*/  BRA `(.L_x_3595) ;  /* 0x0000000c00047947 */ /* 0x000fea0003800000 */
.L_x_3590:
        /* <DEDUP_REMOVED lines=12> */
.L_x_3604:
[----:B------:R-:W-:-:S05]  /*d660*/  CS2R R6, SRZ ;  /* 0x0000000000067805 */ /* 0x000fca000001ff00 */
[----:B------:R0:W-:Y:S01]  /*d670*/  STG.E.128 desc[UR36][R16.64], R4 ;  /* 0x0000000410007986 */ /* 0x0001e2000c101d24 */
[----:B------:R-:W-:Y:S05]  /*d680*/  BRA `(.L_x_3595) ;  /* 0x0000000800c87947 */ /* 0x000fea0003800000 */
.L_x_3603:
        /* <DEDUP_REMOVED lines=25> */
.L_x_3608:
[----:B------:R-:W-:Y:S05]  /*d820*/  BSYNC B0 ;  /* 0x0000000000007941 */ /* 0x000fea0003800000 */
.L_x_3607:
[----:B------:R-:W-:-:S05]  /*d830*/  LOP3.LUT R3, R0, R3, RZ, 0xfc, !PT ;  /* 0x0000000300037212 */ /* 0x000fca00078efcff */
[----:B------:R0:W-:Y:S01]  /*d840*/  STG.E.U8 desc[UR36][R16.64], R3 ;  /* 0x0000000310007986 */ /* 0x0001e2000c101124 */
[----:B------:R-:W-:Y:S05]  /*d850*/  BRA `(.L_x_3595) ;  /* 0x0000000800547947 */ /* 0x000fea0003800000 */
.L_x_3606:
        /* <DEDUP_REMOVED lines=17> */
.L_x_3610:
[----:B------:R-:W-:Y:S01]  /*d970*/  IMAD.MOV.U32 R0, RZ, RZ, 0x7f ;  /* 0x0000007fff007424 */ /* 0x000fe200078e00ff */
[----:B------:R-:W-:-:S04]  /*d980*/  ISETP.GT.U32.AND P0, PT, R2, 0x7f800000, PT ;  /* 0x7f8000000200780c */ /* 0x000fc80003f04070 */
[----:B------:R-:W-:-:S09]  /*d990*/  SEL R0, R0, 0x7c, P0 ;  /* 0x0000007c00007807 */ /* 0x000fd20000000000 */
.L_x_3611:
[----:B------:R-:W-:Y:S05]  /*d9a0*/  BSYNC B0 ;  /* 0x0000000000007941 */ /* 0x000fea0003800000 */
.L_x_3609:
[----:B------:R-:W-:-:S04]  /*d9b0*/  LOP3.LUT R2, R3, 0x80000000, RZ, 0xc0, !PT ;  /* 0x8000000003027812 */ /* 0x000fc800078ec0ff */
[----:B------:R-:W-:-:S04]  /*d9c0*/  SHF.R.U32.HI R3, RZ, 0x18, R2 ;  /* 0x00000018ff037819 */ /* 0x000fc80000011602 */
[----:B------:R-:W-:-:S05]  /*d9d0*/  LOP3.LUT R3, R0, R3, RZ, 0xfc, !PT ;  /* 0x0000000300037212 */ /* 0x000fca00078efcff */
[----:B------:R0:W-:Y:S01]  /*d9e0*/  STG.E.U8 desc[UR36][R16.64], R3 ;  /* 0x0000000310007986 */ /* 0x0001e2000c101124 */
[----:B------:R-:W-:Y:S05]  /*d9f0*/  BRA `(.L_x_3595) ;  /* 0x0000000400ec7947 */ /* 0x000fea0003800000 */
.L_x_3605:
        /* <DEDUP_REMOVED lines=8> */
.L_x_3602:
        /* <DEDUP_REMOVED lines=11> */
.L_x_3614:
        /* <DEDUP_REMOVED lines=21> */
.L_x_3617:
[----:B------:R-:W-:-:S04]  /*dc80*/  LOP3.LUT R2, R3, 0x80000000, RZ, 0xc0, !PT ;  /* 0x8000000003027812 */ /* 0x000fc800078ec0ff */
[----:B------:R-:W-:-:S04]  /*dc90*/  SHF.R.U32.HI R3, RZ, 0x18, R2 ;  /* 0x00000018ff037819 */ /* 0x000fc80000011602 */
[----:B------:R-:W-:-:S04]  /*dca0*/  LOP3.LUT R0, R0, R3, RZ, 0xfc, !PT ;  /* 0x0000000300007212 */ /* 0x000fc800078efcff */
[----:B------:R-:W-:-:S07]  /*dcb0*/  PRMT R8, R0, 0x7610, R8 ;  /* 0x0000761000087816 */ /* 0x000fce0000000008 */
.L_x_3616:
[----:B------:R-:W-:Y:S05]  /*dcc0*/  BSYNC B0 ;  /* 0x0000000000007941 */ /* 0x000fea0003800000 */
.L_x_3615:
[----:B------:R3:W-:Y:S01]  /*dcd0*/  STG.E.U8 desc[UR36][R16.64], R8 ;  /* 0x0000000810007986 */ /* 0x0007e2000c101124 */
[----:B------:R-:W-:Y:S05]  /*dce0*/  BRA `(.L_x_3595) ;  /* 0x0000000400307947 */ /* 0x000fea0003800000 */
.L_x_3613:
        /* <DEDUP_REMOVED lines=21> */
.L_x_3620:
[----:B------:R-:W-:-:S04]  /*de40*/  LOP3.LUT R2, R3, 0x80000000, RZ, 0xc0, !PT ;  /* 0x8000000003027812 */ /* 0x000fc800078ec0ff */
[----:B------:R-:W-:-:S04]  /*de50*/  SHF.R.U32.HI R3, RZ, 0x18, R2 ;  /* 0x00000018ff037819 */ /* 0x000fc80000011602 */
[----:B------:R-:W-:-:S04]  /*de60*/  LOP3.LUT R0, R0, R3, RZ, 0xfc, !PT ;  /* 0x0000000300007212 */ /* 0x000fc800078efcff */
[----:B------:R-:W-:-:S07]  /*de70*/  PRMT R8, R0, 0x7610, R8 ;  /* 0x0000761000087816 */ /* 0x000fce0000000008 */
.L_x_3619:
[----:B------:R-:W-:Y:S05]  /*de80*/  BSYNC B0 ;  /* 0x0000000000007941 */ /* 0x000fea0003800000 */
.L_x_3618:
[----:B------:R0:W-:Y:S01]  /*de90*/  STG.E.U8 desc[UR36][R16.64], R8 ;  /* 0x0000000810007986 */ /* 0x0001e2000c101124 */
[----:B------:R-:W-:Y:S05]  /*dea0*/  BRA `(.L_x_3595) ;  /* 0x0000000000c07947 */ /* 0x000fea0003800000 */
.L_x_3612:
        /* <DEDUP_REMOVED lines=16> */
[----:B------:R-:W-:Y:S01]  /*dfb0*/  HFMA2.MMA R3, -RZ, RZ, 0, 1.5199184417724609375e-05 ;  /* 0x000000ffff037435 */ /* 0x000fe200000001ff */
        /* <DEDUP_REMOVED lines=9> */
.L_x_3594:
        /* <DEDUP_REMOVED lines=16> */
.L_x_3623:
[----:B------:R-:W-:Y:S05]  /*e150*/  BRA `(.L_x_3595) ;  /* 0x0000000000147947 */ /* 0x000fea0003800000 */
.L_x_3622:
[----:B------:R-:W0:Y:S02]  /*e160*/  F2I.U64.F64.TRUNC R4, R4 ;  /* 0x0000000400047311 */ /* 0x000e24000030d800 */
[----:B0-----:R1:W-:Y:S01]  /*e170*/  STG.E.64 desc[UR36][R16.64], R4 ;  /* 0x0000000410007986 */ /* 0x0013e2000c101b24 */
[----:B------:R-:W-:Y:S05]  /*e180*/  BRA `(.L_x_3595) ;  /* 0x0000000000087947 */ /* 0x000fea0003800000 */
.L_x_3621:
[----:B------:R-:W0:Y:S02]  /*e190*/  F2I.U32.F64.TRUNC R5, R4 ;  /* 0x0000000400057311 */ /* 0x000e24000030d000 */
[----:B0-----:R0:W-:Y:S02]  /*e1a0*/  STG.E desc[UR36][R16.64], R5 ;  /* 0x0000000510007986 */ /* 0x0011e4000c101924 */
.L_x_3595:
[----:B------:R-:W-:-:S07]  /*e1b0*/  VIADD R23, R23, 0x80 ;  /* 0x0000008017177836 */ /* 0x000fce0000000000 */
.L_x_3517:
[----:B------:R-:W-:Y:S05]  /*e1c0*/  BSYNC B6 ;  /* 0x0000000000067941 */ /* 0x000fea0003800000 */
.L_x_3516:
        /* <DEDUP_REMOVED lines=357> */
.L_x_3624:
        /* <DEDUP_REMOVED lines=21> */
.L_x_3628:
[----:B------:R-:W2:Y:S02]  /*f970*/  LDG.E.U8 R2, desc[UR36][R2.64] ;  /* 0x0000002402027981 */ /* 0x000ea4000c1e1100 */
[----:B--2---:R0:W1:Y:S01]  /*f980*/  I2F.F64.U16 R18, R2 ;  /* 0x0000000200127312 */ /* 0x0040620000101800 */
[----:B------:R-:W-:Y:S05]  /*f990*/  BRA `(.L_x_3630) ;  /* 0x0000000c00707947 */ /* 0x000fea0003800000 */
.L_x_3627:
        /* <DEDUP_REMOVED lines=9> */
.L_x_3632:
[----:B------:R-:W2:Y:S02]  /*fa30*/  LDG.E R2, desc[UR36][R2.64] ;  /* 0x0000002402027981 */ /* 0x000ea4000c1e1900 */
[----:B--2---:R1:W2:Y:S01]  /*fa40*/  I2F.F64 R18, R2 ;  /* 0x0000000200127312 */ /* 0x0042a20000201c00 */
[----:B------:R-:W-:Y:S05]  /*fa50*/  BRA `(.L_x_3630) ;  /* 0x0000000c00407947 */ /* 0x000fea0003800000 */
.L_x_3631:
[----:B------:R-:W2:Y:S02]  /*fa60*/  LDG.E.U16 R2, desc[UR36][R2.64] ;  /* 0x0000002402027981 */ /* 0x000ea4000c1e1500 */
[----:B--2---:R3:W4:Y:S01]  /*fa70*/  I2F.F64.S16 R18, R2 ;  /* 0x0000000200127312 */ /* 0x0047220000101c00 */
[----:B------:R-:W-:Y:S05]  /*fa80*/  BRA `(.L_x_3630) ;  /* 0x0000000c00347947 */ /* 0x000fea0003800000 */
.L_x_3626:
        /* <DEDUP_REMOVED lines=10> */
.L_x_3634:
[----:B------:R-:W2:Y:S02]  /*fb30*/  LDG.E.U16 R0, desc[UR36][R2.64] ;  /* 0x0000002402007981 */ /* 0x000ea4000c1e1500 */
[----:B--2---:R-:W-:-:S05]  /*fb40*/  HADD2.F32 R0, -RZ, R0.H0_H0 ;  /* 0x20000000ff007230 */ /* 0x004fca0000004100 */
[----:B------:R-:W-:-:S04]  /*fb50*/  FMUL.FTZ R0, R0, 1 ;  /* 0x3f80000000007820 */ /* 0x000fc80000410000 */
[----:B------:R0:W1:Y:S01]  /*fb60*/  F2F.F64.F32 R18, R0 ;  /* 0x0000000000127310 */ /* 0x0000620000201800 */
[----:B------:R-:W-:Y:S05]  /*fb70*/  BRA `(.L_x_3630) ;  /* 0x0000000800f87947 */ /* 0x000fea0003800000 */
.L_x_3633:
        /* <DEDUP_REMOVED lines=10> */
.L_x_3636:
[----:B------:R-:W2:Y:S02]  /*fc20*/  LDG.E.U16 R2, desc[UR36][R2.64] ;  /* 0x0000002402027981 */ /* 0x000ea4000c1e1500 */
[----:B--2---:R-:W-:-:S05]  /*fc30*/  HADD2.F32 R0, -RZ, R2.H0_H0 ;  /* 0x20000002ff007230 */ /* 0x004fca0000004100 */
[----:B------:R-:W-:-:S04]  /*fc40*/  FMUL.FTZ R0, R0, 1 ;  /* 0x3f80000000007820 */ /* 0x000fc80000410000 */
[----:B------:R0:W1:Y:S01]  /*fc50*/  F2F.F64.F32 R18, R0 ;  /* 0x0000000000127310 */ /* 0x0000620000201800 */
[----:B------:R-:W-:Y:S05]  /*fc60*/  BRA `(.L_x_3630) ;  /* 0x0000000800bc7947 */ /* 0x000fea0003800000 */
.L_x_3635:
[----:B------:R0:W5:Y:S01]  /*fc70*/  LDG.E.64 R18, desc[UR36][R2.64] ;  /* 0x0000002402127981 */ /* 0x000162000c1e1b00 */
[----:B------:R-:W-:Y:S05]  /*fc80*/  BRA `(.L_x_3630) ;  /* 0x0000000800b47947 */ /* 0x000fea0003800000 */
.L_x_3625:
        /* <DEDUP_REMOVED lines=13> */
.L_x_3639:
[----:B------:R0:W5:Y:S01]  /*fd60*/  LDG.E.64 R18, desc[UR36][R2.64] ;  /* 0x0000002402127981 */ /* 0x000162000c1e1b00 */
[----:B------:R-:W-:Y:S05]  /*fd70*/  BRA `(.L_x_3630) ;  /* 0x0000000800787947 */ /* 0x000fea0003800000 */
.L_x_3638:
        /* <DEDUP_REMOVED lines=28> */
.L_x_3641:
        /* <DEDUP_REMOVED lines=15> */
.L_x_3640:
[----:B------:R-:W2:Y:S02]  /*10030*/  LDG.E.U16 R0, desc[UR36][R2.64] ;  /* 0x0000002402007981 */ /* 0x000ea4000c1e1500 */
[----:B--2---:R-:W-:-:S04]  /*10040*/  IMAD.U32 R0, R0, 0x10000, RZ ;  /* 0x0001000000007824 */ /* 0x004fc800078e00ff */
[----:B------:R-:W-:-:S04]  /*10050*/  FMUL.FTZ R0, R0, 1 ;  /* 0x3f80000000007820 */ /* 0x000fc80000410000 */
[----:B------:R0:W1:Y:S01]  /*10060*/  F2F.F64.F32 R18, R0 ;  /* 0x0000000000127310 */ /* 0x0000620000201800 */
[----:B------:R-:W-:Y:S05]  /*10070*/  BRA `(.L_x_3630) ;  /* 0x0000000400b87947 */ /* 0x000fea0003800000 */
.L_x_3637:
        /* <DEDUP_REMOVED lines=11> */
.L_x_3644:
        /* <DEDUP_REMOVED lines=21> */
.L_x_3648:
[----:B------:R-:W-:Y:S05]  /*10280*/  BSYNC B1 ;  /* 0x0000000000017941 */ /* 0x000fea0003800000 */
.L_x_3647:
[----:B------:R-:W-:Y:S02]  /*10290*/  LEA R3, R0, 0x3b800000, 0x17 ;  /* 0x3b80000000037811 */ /* 0x000fe400078eb8ff */
[----:B------:R-:W-:-:S04]  /*102a0*/  SHF.L.U32 R0, R2, 0x14, RZ ;  /* 0x0000001402007819 */ /* 0x000fc800000006ff */
[----:B------:R-:W-:-:S07]  /*102b0*/  LOP3.LUT R0, R3, R0, R4, 0xfe, !PT ;  /* 0x0000000003007212 */ /* 0x000fce00078efe04 */
.L_x_3646:
[----:B------:R-:W-:Y:S05]  /*102c0*/  BSYNC B0 ;  /* 0x0000000000007941 */ /* 0x000fea0003800000 */
.L_x_3645:
[----:B------:R-:W-:-:S04]  /*102d0*/  FMUL.FTZ R0, R0, 1 ;  /* 0x3f80000000007820 */ /* 0x000fc80000410000 */
[----:B------:R0:W1:Y:S01]  /*102e0*/  F2F.F64.F32 R18, R0 ;  /* 0x0000000000127310 */ /* 0x0000620000201800 */
[----:B------:R-:W-:Y:S05]  /*102f0*/  BRA `(.L_x_3630) ;  /* 0x0000000400187947 */ /* 0x000fea0003800000 */
.L_x_3643:
        /* <DEDUP_REMOVED lines=21> */
.L_x_3652:
[----:B------:R-:W-:Y:S05]  /*10450*/  BSYNC B1 ;  /* 0x0000000000017941 */ /* 0x000fea0003800000 */
.L_x_3651:
[----:B------:R-:W-:Y:S01]  /*10460*/  LEA R3, R0, 0x37800000, 0x17 ;  /* 0x3780000000037811 */ /* 0x000fe200078eb8ff */
[----:B------:R-:W-:-:S05]  /*10470*/  IMAD.SHL.U32 R0, R2, 0x200000, RZ ;  /* 0x0020000002007824 */ /* 0x000fca00078e00ff */
[----:B------:R-:W-:-:S07]  /*10480*/  LOP3.LUT R0, R3, R0, R4, 0xfe, !PT ;  /* 0x0000000003007212 */ /* 0x000fce00078efe04 */
.L_x_3650:
[----:B------:R-:W-:Y:S05]  /*10490*/  BSYNC B0 ;  /* 0x0000000000007941 */ /* 0x000fea0003800000 */
.L_x_3649:
[----:B------:R-:W-:-:S04]  /*104a0*/  FMUL.FTZ R0, R0, 1 ;  /* 0x3f80000000007820 */ /* 0x000fc80000410000 */
[----:B------:R0:W1:Y:S01]  /*104b0*/  F2F.F64.F32 R18, R0 ;  /* 0x0000000000127310 */ /* 0x0000620000201800 */
[----:B------:R-:W-:Y:S05]  /*104c0*/  BRA `(.L_x_3630) ;  /* 0x0000000000a47947 */ /* 0x000fea0003800000 */
.L_x_3642:
        /* <DEDUP_REMOVED lines=14> */
.L_x_3656:
[----:B------:R-:W-:Y:S05]  /*105b0*/  BSYNC B0 ;  /* 0x0000000000007941 */ /* 0x000fea0003800000 */
.L_x_3655:
[----:B------:R-:W-:-:S04]  /*105c0*/  FMUL.FTZ R0, R0, 1 ;  /* 0x3f80000000007820 */ /* 0x000fc80000410000 */
[----:B------:R0:W1:Y:S01]  /*105d0*/  F2F.F64.F32 R18, R0 ;  /* 0x0000000000127310 */ /* 0x0000620000201800 */
[----:B------:R-:W-:Y:S05]  /*105e0*/  BRA `(.L_x_3630) ;  /* 0x00000000005c7947 */ /* 0x000fea0003800000 */
.L_x_3629:
        /* <DEDUP_REMOVED lines=16> */
.L_x_3657:
[----:B------:R-:W-:Y:S01]  /*106f0*/  CS2R R18, SRZ ;  /* 0x0000000000127805 */ /* 0x000fe2000001ff00 */
[----:B------:R-:W-:Y:S06]  /*10700*/  BRA `(.L_x_3630) ;  /* 0x0000000000147947 */ /* 0x000fec0003800000 */
.L_x_3654:
[----:B------:R-:W2:Y:S02]  /*10710*/  LDG.E.64 R18, desc[UR36][R2.64] ;  /* 0x0000002402127981 */ /* 0x000ea4000c1e1b00 */
[----:B--2---:R-:W0:Y:S01]  /*10720*/  I2F.F64.U64 R18, R18 ;  /* 0x0000001200127312 */ /* 0x004e220000301800 */
[----:B------:R-:W-:Y:S05]  /*10730*/  BRA `(.L_x_3630) ;  /* 0x0000000000087947 */ /* 0x000fea0003800000 */
.L_x_3653:
[----:B------:R-:W2:Y:S02]  /*10740*/  LDG.E R2, desc[UR36][R2.64] ;  /* 0x0000002402027981 */ /* 0x000ea4000c1e1900 */
[----:B--2---:R0:W1:Y:S02]  /*10750*/  I2F.F64.U32 R18, R2 ;  /* 0x0000000200127312 */ /* 0x0040640000201800 */
.L_x_3630:
[----:B01-3--:R-:W0:Y:S01]  /*10760*/  LDC.U8 R2, c[0x0][0x4ba] ;  /* 0x00012e80ff027b82 */ /* 0x00be220000000000 */
[----:B------:R-:W-:Y:S02]  /*10770*/  ULDC.64 UR4, c[0x0][0x488] ;  /* 0x0001220000047ab9 */ /* 0x000fe40000000a00 */
[----:B------:R-:W-:-:S05]  /*10780*/  IADD3 R22, P0, R22, UR4, RZ ;  /* 0x0000000416167c10 */ /* 0x000fca000ff1e0ff */
        /* <DEDUP_REMOVED lines=15> */
.L_x_3661:
[----:B------:R-:W3:Y:S02]  /*10880*/  LDG.E.U8 R2, desc[UR36][R22.64] ;  /* 0x0000002416027981 */ /* 0x000ee4000c1e1100 */
[----:B---3--:R-:W1:Y:S01]  /*10890*/  I2F.F64.U16 R2, R2 ;  /* 0x0000000200027312 */ /* 0x008e620000101800 */
[----:B------:R-:W-:Y:S05]  /*108a0*/  BRA `(.L_x_3663) ;  /* 0x0000000c00707947 */ /* 0x000fea0003800000 */
.L_x_3660:
[----:B------:R-:W-:-:S13]  /*108b0*/  ISETP.NE.AND P0, PT, R0, 0x2, PT ;  /* 0x000000020000780c */ /* 0x000fda0003f05270 */
[----:B------:R-:W-:Y:S05]  /*108c0*/  @!P0 BRA `(.L_x_3664) ;  /* 0x0000000000288947 */ /* 0x000fea0003800000 */
[----:B------:R-:W-:-:S13]  /*108d0*/  ISETP.NE.AND P0, PT, R0, 0x3, PT ;  /* 0x000000030000780c */ /* 0x000fda0003f05270 */
[----:B------:R-:W-:Y:S05]  /*108e0*/  @!P0 BRA `(.L_x_3665) ;  /* 0x0000000000148947 */ /* 0x000fea0003800000 */
[----:B------:R-:W-:-:S13]  /*108f0*/  ISETP.NE.AND P0, PT, R0, 0x4, PT ;  /* 0x000000040000780c */ /* 0x000fda0003f05270 */
[----:B------:R-:W-:Y:S05]  /*10900*/  @P0 BRA `(.L_x_3662) ;  /* 0x0000000800fc0947 */ /* 0x000fea0003800000 */
[----:B------:R-:W3:Y:S02]  /*10910*/  LDG.E.64 R2, desc[UR36][R22.64] ;  /* 0x0000002416027981 */ /* 0x000ee4000c1e1b00 */
[----:B---3--:R-:W3:Y:S01]  /*10920*/  I2F.F64.S64 R2, R2 ;  /* 0x0000000200027312 */ /* 0x008ee20000301c00 */
[----:B------:R-:W-:Y:S05]  /*10930*/  BRA `(.L_x_3663) ;  /* 0x0000000c004c7947 */ /* 0x000fea0003800000 */
.L_x_3665:
[----:B------:R-:W3:Y:S02]  /*10940*/  LDG.E R2, desc[UR36][R22.64] ;  /* 0x0000002416027981 */ /* 0x000ee4000c1e1900 */
[----:B---3--:R-:W0:Y:S01]  /*10950*/  I2F.F64 R2, R2 ;  /* 0x0000000200027312 */ /* 0x008e220000201c00 */
[----:B------:R-:W-:Y:S05]  /*10960*/  BRA `(.L_x_3663) ;  /* 0x0000000c00407947 */ /* 0x000fea0003800000 */
.L_x_3664:
[----:B------:R-:W3:Y:S02]  /*10970*/  LDG.E.U16 R2, desc[UR36][R22.64] ;  /* 0x0000002416027981 */ /* 0x000ee4000c1e1500 */
[----:B---3--:R-:W0:Y:S01]  /*10980*/  I2F.F64.S16 R2, R2 ;  /* 0x0000000200027312 */ /* 0x008e220000101c00 */
[----:B------:R-:W-:Y:S05]  /*10990*/  BRA `(.L_x_3663) ;  /* 0x0000000c00347947 */ /* 0x000fea0003800000 */
.L_x_3659:
        /* <DEDUP_REMOVED lines=10> */
.L_x_3667:
[----:B------:R-:W3:Y:S02]  /*10a40*/  LDG.E.U16 R0, desc[UR36][R22.64] ;  /* 0x0000002416007981 */ /* 0x000ee4000c1e1500 */
[----:B---3--:R-:W-:-:S05]  /*10a50*/  HADD2.F32 R0, -RZ, R0.H0_H0 ;  /* 0x20000000ff007230 */ /* 0x008fca0000004100 */
[----:B------:R-:W-:-:S04]  /*10a60*/  FMUL.FTZ R0, R0, 1 ;  /* 0x3f80000000007820 */ /* 0x000fc80000410000 */
[----:B------:R0:W1:Y:S01]  /*10a70*/  F2F.F64.F32 R2, R0 ;  /* 0x0000000000027310 */ /* 0x0000620000201800 */
[----:B------:R-:W-:Y:S05]  /*10a80*/  BRA `(.L_x_3663) ;  /* 0x0000000800f87947 */ /* 0x000fea0003800000 */
.L_x_3666:
        /* <DEDUP_REMOVED lines=10> */
.L_x_3669:
[----:B------:R-:W3:Y:S02]  /*10b30*/  LDG.E.U16 R22, desc[UR36][R22.64] ;  /* 0x0000002416167981 */ /* 0x000ee4000c1e1500 */
[----:B---3--:R-:W-:-:S05]  /*10b40*/  HADD2.F32 R0, -RZ, R22.H0_H0 ;  /* 0x20000016ff007230 */ /* 0x008fca0000004100 */
[----:B------:R-:W-:-:S04]  /*10b50*/  FMUL.FTZ R0, R0, 1 ;  /* 0x3f80000000007820 */ /* 0x000fc80000410000 */
[----:B------:R0:W1:Y:S01]  /*10b60*/  F2F.F64.F32 R2, R0 ;  /* 0x0000000000027310 */ /* 0x0000620000201800 */
[----:B------:R-:W-:Y:S05]  /*10b70*/  BRA `(.L_x_3663) ;  /* 0x0000000800bc7947 */ /* 0x000fea0003800000 */
.L_x_3668:
[----:B------:R0:W5:Y:S01]  /*10b80*/  LDG.E.64 R2, desc[UR36][R22.64] ;  /* 0x0000002416027981 */ /* 0x000162000c1e1b00 */
[----:B------:R-:W-:Y:S05]  /*10b90*/  BRA `(.L_x_3663) ;  /* 0x0000000800b47947 */ /* 0x000fea0003800000 */
.L_x_3658:
        /* <DEDUP_REMOVED lines=13> */
.L_x_3672:
[----:B------:R0:W5:Y:S01]  /*10c70*/  LDG.E.64 R2, desc[UR36][R22.64] ;  /* 0x0000002416027981 */ /* 0x000162000c1e1b00 */
[----:B------:R-:W-:Y:S05]  /*10c80*/  BRA `(.L_x_3663) ;  /* 0x0000000800787947 */ /* 0x000fea0003800000 */
.L_x_3671:
        /* <DEDUP_REMOVED lines=14> */
[C---:B------:R-:W-:Y:S02]  /*10d70*/  ISETP.GT.U32.AND P0, PT, R3.reuse, 0x4, PT ;  /* 0x000000040300780c */ /* 0x040fe40003f04070 */
[----:B------:R-:W-:-:S04]  /*10d80*/  IADD3 R3, R3, -0x4, RZ ;  /* 0xfffffffc03037810 */ /* 0x000fc80007ffe0ff */
        /* <DEDUP_REMOVED lines=12> */
.L_x_3674:
        /* <DEDUP_REMOVED lines=15> */
.L_x_3673:
[----:B------:R-:W3:Y:S02]  /*10f40*/  LDG.E.U16 R0, desc[UR36][R22.64] ;  /* 0x0000002416007981 */ /* 0x000ee4000c1e1500 */
[----:B---3--:R-:W-:-:S04]  /*10f50*/  IMAD.U32 R0, R0, 0x10000, RZ ;  /* 0x0001000000007824 */ /* 0x008fc800078e00ff */
[----:B------:R-:W-:-:S04]  /*10f60*/  FMUL.FTZ R0, R0, 1 ;  /* 0x3f80000000007820 */ /* 0x000fc80000410000 */
[----:B------:R0:W1:Y:S01]  /*10f70*/  F2F.F64.F32 R2, R0 ;  /* 0x0000000000027310 */ /* 0x0000620000201800 */
[----:B------:R-:W-:Y:S05]  /*10f80*/  BRA `(.L_x_3663) ;  /* 0x0000000400b87947 */ /* 0x000fea0003800000 */
.L_x_3670:
        /* <DEDUP_REMOVED lines=11> */
.L_x_3677:
        /* <DEDUP_REMOVED lines=21> */
.L_x_3681:
[----:B------:R-:W-:Y:S05]  /*11190*/  BSYNC B1 ;  /* 0x0000000000017941 */ /* 0x000fea0003800000 */
.L_x_3680:
[----:B------:R-:W-:Y:S01]  /*111a0*/  LEA R3, R0, 0x3b800000, 0x17 ;  /* 0x3b80000000037811 */ /* 0x000fe200078eb8ff */
[----:B------:R-:W-:-:S05]  /*111b0*/  IMAD.SHL.U32 R0, R2, 0x100000, RZ ;  /* 0x0010000002007824 */ /* 0x000fca00078e00ff */
[----:B------:R-:W-:-:S07]  /*111c0*/  LOP3.LUT R0, R3, R0, R4, 0xfe, !PT ;  /* 0x0000000003007212 */ /* 0x000fce00078efe04 */
.L_x_3679:
[----:B------:R-:W-:Y:S05]  /*111d0*/  BSYNC B0 ;  /* 0x0000000000007941 */ /* 0x000fea0003800000 */
.L_x_3678:
[----:B------:R-:W-:-:S04]  /*111e0*/  FMUL.FTZ R0, R0, 1 ;  /* 0x3f80000000007820 */ /* 0x000fc80000410000 */
[----:B------:R0:W1:Y:S01]  /*111f0*/  F2F.F64.F32 R2, R0 ;  /* 0x0000000000027310 */ /* 0x0000620000201800 */
[----:B------:R-:W-:Y:S05]  /*11200*/  BRA `(.L_x_3663) ;  /* 0x0000000400187947 */ /* 0x000fea0003800000 */
.L_x_3676:
        /* <DEDUP_REMOVED lines=21> */
.L_x_3685:
[----:B------:R-:W-:Y:S05]  /*11360*/  BSYNC B1 ;  /* 0x0000000000017941 */ /* 0x000fea0003800000 */
.L_x_3684:
[----:B------:R-:W-:Y:S01]  /*11370*/  LEA R3, R0, 0x37800000, 0x17 ;  /* 0x3780000000037811 */ /* 0x000fe200078eb8ff */
[----:B------:R-:W-:-:S05]  /*11380*/  IMAD.SHL.U32 R0, R2, 0x200000, RZ ;  /* 0x0020000002007824 */ /* 0x000fca00078e00ff */
[----:B------:R-:W-:-:S07]  /*11390*/  LOP3.LUT R0, R3, R0, R4, 0xfe, !PT ;  /* 0x0000000003007212 */ /* 0x000fce00078efe04 */
.L_x_3683:
[----:B------:R-:W-:Y:S05]  /*113a0*/  BSYNC B0 ;  /* 0x0000000000007941 */ /* 0x000fea0003800000 */
.L_x_3682:
[----:B------:R-:W-:-:S04]  /*113b0*/  FMUL.FTZ R0, R0, 1 ;  /* 0x3f80000000007820 */ /* 0x000fc80000410000 */
[----:B------:R0:W1:Y:S01]  /*113c0*/  F2F.F64.F32 R2, R0 ;  /* 0x0000000000027310 */ /* 0x0000620000201800 */
[----:B------:R-:W-:Y:S05]  /*113d0*/  BRA `(.L_x_3663) ;  /* 0x0000000000a47947 */ /* 0x000fea0003800000 */
.L_x_3675:
        /* <DEDUP_REMOVED lines=12> */
[----:B------:R-:W-:Y:S01]  /*114a0*/  @!P0 IMAD.MOV.U32 R0, RZ, RZ, 0x7f800001 ;  /* 0x7f800001ff008424 */ /* 0x000fe200078e00ff */
[----:B------:R-:W-:-:S07]  /*114b0*/  @P0 SHF.L.U32 R0, R22, 0x17, RZ ;  /* 0x0000001716000819 */ /* 0x000fce00000006ff */
.L_x_3689:
[----:B------:R-:W-:Y:S05]  /*114c0*/  BSYNC B0 ;  /* 0x0000000000007941 */ /* 0x000fea0003800000 */
.L_x_3688:
[----:B------:R-:W-:-:S04]  /*114d0*/  FMUL.FTZ R0, R0, 1 ;  /* 0x3f80000000007820 */ /* 0x000fc80000410000 */
[----:B------:R0:W1:Y:S01]  /*114e0*/  F2F.F64.F32 R2, R0 ;  /* 0x0000000000027310 */ /* 0x0000620000201800 */
[----:B------:R-:W-:Y:S05]  /*114f0*/  BRA `(.L_x_3663) ;  /* 0x00000000005c7947 */ /* 0x000fea0003800000 */
.L_x_3662:
        /* <DEDUP_REMOVED lines=16> */
.L_x_3690:
[----:B------:R-:W-:Y:S01]  /*11600*/  CS2R R2, SRZ ;  /* 0x0000000000027805 */ /* 0x000fe2000001ff00 */
[----:B------:R-:W-:Y:S06]  /*11610*/  BRA `(.L_x_3663) ;  /* 0x0000000000147947 */ /* 0x000fec0003800000 */
.L_x_3687:
[----:B------:R-:W3:Y:S02]  /*11620*/  LDG.E.64 R2, desc[UR36][R22.64] ;  /* 0x0000002416027981 */ /* 0x000ee4000c1e1b00 */
[----:B---3--:R-:W0:Y:S01]  /*11630*/  I2F.F64.U64 R2, R2 ;  /* 0x0000000200027312 */ /* 0x008e220000301800 */
[----:B------:R-:W-:Y:S05]  /*11640*/  BRA `(.L_x_3663) ;  /* 0x0000000000087947 */ /* 0x000fea0003800000 */
.L_x_3686:
[----:B------:R-:W3:Y:S02]  /*11650*/  LDG.E R2, desc[UR36][R22.64] ;  /* 0x0000002416027981 */ /* 0x000ee4000c1e1900 */
[----:B---3--:R-:W0:Y:S02]  /*11660*/  I2F.F64.U32 R2, R2 ;  /* 0x0000000200027312 */ /* 0x008e240000201800 */
.L_x_3663:
        /* <DEDUP_REMOVED lines=13> */
.L_x_3692:
        /* <DEDUP_REMOVED lines=68> */
.L_x_3695:
[----:B------:R-:W-:Y:S05]  /*11b80*/  BSYNC B1 ;  /* 0x0000000000017941 */ /* 0x000fea0003800000 */
.L_x_3694:
[----:B------:R-:W-:-:S11]  /*11b90*/  DMUL R4, R8, R6 ;  /* 0x0000000608047228 */ /* 0x000fd60000000000 */
.L_x_3693:
[----:B------:R-:W-:Y:S05]  /*11ba0*/  BSYNC B0 ;  /* 0x0000000000007941 */ /* 0x000fea0003800000 */
.L_x_3691:
        /* <DEDUP_REMOVED lines=13> */
[----:B0-----:R-:W-:Y:S01]  /*11c80*/  STG.E.U8 desc[UR36][R16.64], R5 ;  /* 0x0000000510007986 */ /* 0x001fe2000c101124 */
[----:B------:R-:W-:Y:S05]  /*11c90*/  EXIT ;  /* 0x000000000000794d */ /* 0x000fea0003800000 */
.L_x_3699:
[----:B------:R-:W0:Y:S02]  /*11ca0*/  F2I.S64.F64.TRUNC R4, R4 ;  /* 0x0000000400047311 */ /* 0x000e24000030d900 */
[----:B0-----:R-:W-:-:S05]  /*11cb0*/  IMAD.MOV.U32 R3, RZ, RZ, R4 ;  /* 0x000000ffff037224 */ /* 0x001fca00078e0004 */
[----:B------:R-:W-:Y:S01]  /*11cc0*/  STG.E.U8 desc[UR36][R16.64], R3 ;  /* 0x0000000310007986 */ /* 0x000fe2000c101124 */
[----:B------:R-:W-:Y:S05]  /*11cd0*/  EXIT ;  /* 0x000000000000794d */ /* 0x000fea0003800000 */
.L_x_3698:
[----:B------:R-:W-:-:S13]  /*11ce0*/  ISETP.NE.AND P0, PT, R0, 0x2, PT ;  /* 0x000000020000780c */ /* 0x000fda0003f05270 */
[----:B------:R-:W-:Y:S05]  /*11cf0*/  @!P0 BRA `(.L_x_3701) ;  /* 0x0000000000288947 */ /* 0x000fea0003800000 */
[----:B------:R-:W-:-:S13]  /*11d00*/  ISETP.NE.AND P0, PT, R0, 0x3, PT ;  /* 0x000000030000780c */ /* 0x000fda0003f05270 */
[----:B------:R-:W-:Y:S05]  /*11d10*/  @!P0 BRA `(.L_x_3702) ;  /* 0x0000000000148947 */ /* 0x000fea0003800000 */
[----:B------:R-:W-:-:S13]  /*11d20*/  ISETP.NE.AND P0, PT, R0, 0x4, PT ;  /* 0x000000040000780c */ /* 0x000fda0003f05270 */
[----:B------:R-:W-:Y:S05]  /*11d30*/  @P0 BRA `(.L_x_3700) ;  /* 0x0000000c00880947 */ /* 0x000fea0003800000 */
[----:B------:R-:W0:Y:S02]  /*11d40*/  F2I.S64.F64.TRUNC R4, R4 ;  /* 0x0000000400047311 */ /* 0x000e24000030d900 */
[----:B0-----:R-:W-:Y:S01]  /*11d50*/  STG.E.64 desc[UR36][R16.64], R4 ;  /* 0x0000000410007986 */ /* 0x001fe2000c101b24 */
[----:B------:R-:W-:Y:S05]  /*11d60*/  EXIT ;  /* 0x000000000000794d */ /* 0x000fea0003800000 */
.L_x_3702:
[----:B------:R-:W0:Y:S02]  /*11d70*/  F2I.F64.TRUNC R5, R4 ;  /* 0x0000000400057311 */ /* 0x000e24000030d100 */
[----:B0-----:R-:W-:Y:S01]  /*11d80*/  STG.E desc[UR36][R16.64], R5 ;  /* 0x0000000510007986 */ /* 0x001fe2000c101924 */
[----:B------:R-:W-:Y:S05]  /*11d90*/  EXIT ;  /* 0x000000000000794d */ /* 0x000fea0003800000 */
.L_x_3701:
[----:B------:R-:W0:Y:S02]  /*11da0*/  F2I.F64.TRUNC R5, R4 ;  /* 0x0000000400057311 */ /* 0x000e24000030d100 */
[----:B0-----:R-:W-:Y:S01]  /*11db0*/  STG.E.U16 desc[UR36][R16.64], R5 ;  /* 0x0000000510007986 */ /* 0x001fe2000c101524 */
[----:B------:R-:W-:Y:S05]  /*11dc0*/  EXIT ;  /* 0x000000000000794d */ /* 0x000fea0003800000 */
.L_x_3697:
        /* <DEDUP_REMOVED lines=11> */
[----:B------:R-:W-:Y:S01]  /*11e80*/  STG.E desc[UR36][R16.64], R3 ;  /* 0x0000000310007986 */ /* 0x000fe2000c101924 */
[----:B------:R-:W-:Y:S05]  /*11e90*/  EXIT ;  /* 0x000000000000794d */ /* 0x000fea0003800000 */
.L_x_3704:
[----:B------:R-:W-:Y:S01]  /*11ea0*/  UMOV UR4, 0xf0000000 ;  /* 0xf000000000047882 */ /* 0x000fe20000000000 */
[----:B------:R-:W-:Y:S01]  /*11eb0*/  UMOV UR5, 0x380fffff ;  /* 0x380fffff00057882 */ /* 0x000fe20000000000 */
[----:B------:R-:W0:Y:S01]  /*11ec0*/  F2F.F32.F64 R0, R4 ;  /* 0x0000000400007310 */ /* 0x000e220000301000 */
[----:B------:R-:W-:-:S14]  /*11ed0*/  DSETP.GEU.AND P0, PT, |R4|, UR4, PT ;  /* 0x0000000404007e2a */ /* 0x000fdc000bf0e200 */
[----:B0-----:R-:W-:-:S05]  /*11ee0*/  @!P0 FMUL R0, R0, 1.175494350822287508e-38 ;  /* 0x0080000000008820 */ /* 0x001fca0000400000 */
[----:B------:R-:W-:-:S05]  /*11ef0*/  F2FP.F16.F32.PACK_AB R0, RZ, R0 ;  /* 0x00000000ff00723e */ /* 0x000fca00000000ff */
[----:B------:R-:W-:Y:S01]  /*11f00*/  STG.E.U16 desc[UR36][R16.64], R0 ;  /* 0x0000000010007986 */ /* 0x000fe2000c101524 */
[----:B------:R-:W-:Y:S05]  /*11f10*/  EXIT ;  /* 0x000000000000794d */ /* 0x000fea0003800000 */
.L_x_3703:
        /* <DEDUP_REMOVED lines=10> */
[----:B------:R-:W-:-:S13]  /*11fc0*/  MOV R3, RZ ;  /* 0x000000ff00037202 */ /* 0x000fda0000000f00 */
[----:B0-----:R-:W-:-:S05]  /*11fd0*/  @!P0 FMUL R2, R2, 1.175494350822287508e-38 ;  /* 0x0080000002028820 */ /* 0x001fca0000400000 */
[----:B------:R-:W-:Y:S01]  /*11fe0*/  STG.E.64 desc[UR36][R16.64], R2 ;  /* 0x0000000210007986 */ /* 0x000fe2000c101b24 */
[----:B------:R-:W-:Y:S05]  /*11ff0*/  EXIT ;  /* 0x000000000000794d */ /* 0x000fea0003800000 */
.L_x_3706:
[----:B------:R-:W-:Y:S01]  /*12000*/  UMOV UR4, 0xf0000000 ;  /* 0xf000000000047882 */ /* 0x000fe20000000000 */
[----:B------:R-:W-:Y:S01]  /*12010*/  UMOV UR5, 0x380fffff ;  /* 0x380fffff00057882 */ /* 0x000fe20000000000 */
[----:B------:R-:W0:Y:S01]  /*12020*/  F2F.F32.F64 R0, R4 ;  /* 0x0000000400007310 */ /* 0x000e220000301000 */
[----:B------:R-:W-:-:S14]  /*12030*/  DSETP.GEU.AND P0, PT, |R4|, UR4, PT ;  /* 0x0000000404007e2a */ /* 0x000fdc000bf0e200 */
[----:B0-----:R-:W-:-:S05]  /*12040*/  @!P0 FMUL R0, R0, 1.175494350822287508e-38 ;  /* 0x0080000000008820 */ /* 0x001fca0000400000 */
[----:B------:R-:W-:-:S04]  /*12050*/  F2FP.F16.F32.PACK_AB R3, RZ, R0 ;  /* 0x00000000ff03723e */ /* 0x000fc800000000ff */
[----:B------:R-:W-:-:S05]  /*12060*/  PRMT R3, R3, 0x5410, RZ ;  /* 0x0000541003037816 */ /* 0x000fca00000000ff */
[----:B------:R-:W-:Y:S01]  /*12070*/  STG.E desc[UR36][R16.64], R3 ;  /* 0x0000000310007986 */ /* 0x000fe2000c101924 */
[----:B------:R-:W-:Y:S05]  /*12080*/  EXIT ;  /* 0x000000000000794d */ /* 0x000fea0003800000 */
.L_x_3705:
[----:B------:R-:W-:Y:S01]  /*12090*/  STG.E.64 desc[UR36][R16.64], R4 ;  /* 0x0000000410007986 */ /* 0x000fe2000c101b24 */
[----:B------:R-:W-:Y:S05]  /*120a0*/  EXIT ;  /* 0x000000000000794d */ /* 0x000fea0003800000 */
.L_x_3696:
        /* <DEDUP_REMOVED lines=10> */
[----:B------:R-:W-:Y:S01]  /*12150*/  STG.E.U8 desc[UR36][R16.64], R3 ;  /* 0x0000000310007986 */ /* 0x000fe2000c101124 */
[----:B------:R-:W-:Y:S05]  /*12160*/  EXIT ;  /* 0x000000000000794d */ /* 0x000fea0003800000 */
.L_x_3709:
[----:B------:R-:W-:-:S05]  /*12170*/  CS2R R6, SRZ ;  /* 0x0000000000067805 */ /* 0x000fca000001ff00 */
[----:B------:R-:W-:Y:S01]  /*12180*/  STG.E.128 desc[UR36][R16.64], R4 ;  /* 0x0000000410007986 */ /* 0x000fe2000c101d24 */
[----:B------:R-:W-:Y:S05]  /*12190*/  EXIT ;  /* 0x000000000000794d */ /* 0x000fea0003800000 */
.L_x_3708:
        /* <DEDUP_REMOVED lines=25> */
.L_x_3713:
[----:B------:R-:W-:Y:S05]  /*12330*/  BSYNC B0 ;  /* 0x0000000000007941 */ /* 0x000fea0003800000 */
.L_x_3712:
[----:B------:R-:W-:-:S05]  /*12340*/  LOP3.LUT R3, R0, R3, RZ, 0xfc, !PT ;  /* 0x0000000300037212 */ /* 0x000fca00078efcff */
[----:B------:R-:W-:Y:S01]  /*12350*/  STG.E.U8 desc[UR36][R16.64], R3 ;  /* 0x0000000310007986 */ /* 0x000fe2000c101124 */
[----:B------:R-:W-:Y:S05]  /*12360*/  EXIT ;  /* 0x000000000000794d */ /* 0x000fea0003800000 */
.L_x_3711:
        /* <DEDUP_REMOVED lines=17> */
.L_x_3715:
[----:B------:R-:W-:Y:S01]  /*12480*/  IMAD.MOV.U32 R0, RZ, RZ, 0x7f ;  /* 0x0000007fff007424 */ /* 0x000fe200078e00ff */
[----:B------:R-:W-:-:S04]  /*12490*/  ISETP.GT.U32.AND P0, PT, R2, 0x7f800000, PT ;  /* 0x7f8000000200780c */ /* 0x000fc80003f04070 */
[----:B------:R-:W-:-:S09]  /*124a0*/  SEL R0, R0, 0x7c, P0 ;  /* 0x0000007c00007807 */ /* 0x000fd20000000000 */
.L_x_3716:
[----:B------:R-:W-:Y:S05]  /*124b0*/  BSYNC B0 ;  /* 0x0000000000007941 */ /* 0x000fea0003800000 */
.L_x_3714:
[----:B------:R-:W-:-:S04]  /*124c0*/  LOP3.LUT R2, R3, 0x80000000, RZ, 0xc0, !PT ;  /* 0x8000000003027812 */ /* 0x000fc800078ec0ff */
[----:B------:R-:W-:-:S04]  /*124d0*/  SHF.R.U32.HI R3, RZ, 0x18, R2 ;  /* 0x00000018ff037819 */ /* 0x000fc80000011602 */
[----:B------:R-:W-:-:S05]  /*124e0*/  LOP3.LUT R3, R0, R3, RZ, 0xfc, !PT ;  /* 0x0000000300037212 */ /* 0x000fca00078efcff */
[----:B------:R-:W-:Y:S01]  /*124f0*/  STG.E.U8 desc[UR36][R16.64], R3 ;  /* 0x0000000310007986 */ /* 0x000fe2000c101124 */
[----:B------:R-:W-:Y:S05]  /*12500*/  EXIT ;  /* 0x000000000000794d */ /* 0x000fea0003800000 */
.L_x_3710:
[----:B------:R-:W-:Y:S01]  /*12510*/  UMOV UR4, 0xf0000000 ;  /* 0xf000000000047882 */ /* 0x000fe20000000000 */
[----:B------:R-:W-:Y:S01]  /*12520*/  UMOV UR5, 0x380fffff ;  /* 0x380fffff00057882 */ /* 0x000fe20000000000 */
[----:B------:R-:W0:Y:S01]  /*12530*/  F2F.F32.F64 R0, R4 ;  /* 0x0000000400007310 */ /* 0x000e220000301000 */
[----:B------:R-:W-:-:S14]  /*12540*/  DSETP.GEU.AND P0, PT, |R4|, UR4, PT ;  /* 0x0000000404007e2a */ /* 0x000fdc000bf0e200 */
[----:B0-----:R-:W-:-:S05]  /*12550*/  @!P0 FMUL R0, R0, 1.175494350822287508e-38 ;  /* 0x0080000000008820 */ /* 0x001fca0000400000 */
[----:B------:R-:W-:-:S05]  /*12560*/  F2FP.BF16.F32.PACK_AB R0, RZ, R0 ;  /* 0x00000000ff00723e */ /* 0x000fca00000010ff */
[----:B------:R-:W-:Y:S01]  /*12570*/  STG.E.U16 desc[UR36][R16.64], R0 ;  /* 0x0000000010007986 */ /* 0x000fe2000c101524 */
[----:B------:R-:W-:Y:S05]  /*12580*/  EXIT ;  /* 0x000000000000794d */ /* 0x000fea0003800000 */
.L_x_3707:
        /* <DEDUP_REMOVED lines=9> */
[----:B0-----:R-:W-:Y:S01]  /*12620*/  STG.E.U16 desc[UR36][R16.64], R5 ;  /* 0x0000000510007986 */ /* 0x001fe2000c101524 */
[----:B------:R-:W-:Y:S05]  /*12630*/  EXIT ;  /* 0x000000000000794d */ /* 0x000fea0003800000 */
.L_x_3719:
        /* <DEDUP_REMOVED lines=21> */
.L_x_3722:
[----:B------:R-:W-:-:S04]  /*12790*/  LOP3.LUT R2, R3, 0x80000000, RZ, 0xc0, !PT ;  /* 0x8000000003027812 */ /* 0x000fc800078ec0ff */
[----:B------:R-:W-:-:S04]  /*127a0*/  SHF.R.U32.HI R3, RZ, 0x18, R2 ;  /* 0x00000018ff037819 */ /* 0x000fc80000011602 */
[----:B------:R-:W-:-:S04]  /*127b0*/  LOP3.LUT R0, R0, R3, RZ, 0xfc, !PT ;  /* 0x0000000300007212 */ /* 0x000fc800078efcff */
[----:B------:R-:W-:-:S07]  /*127c0*/  PRMT R8, R0, 0x7610, R8 ;  /* 0x0000761000087816 */ /* 0x000fce0000000008 */
.L_x_3721:
[----:B------:R-:W-:Y:S05]  /*127d0*/  BSYNC B0 ;  /* 0x0000000000007941 */ /* 0x000fea0003800000 */
.L_x_3720:
[----:B------:R-:W-:Y:S01]  /*127e0*/  STG.E.U8 desc[UR36][R16.64], R8 ;  /* 0x0000000810007986 */ /* 0x000fe2000c101124 */
[----:B------:R-:W-:Y:S05]  /*127f0*/  EXIT ;  /* 0x000000000000794d */ /* 0x000fea0003800000 */
.L_x_3718:
        /* <DEDUP_REMOVED lines=21> */
.L_x_3725:
[----:B------:R-:W-:-:S04]  /*12950*/  LOP3.LUT R2, R3, 0x80000000, RZ, 0xc0, !PT ;  /* 0x8000000003027812 */ /* 0x000fc800078ec0ff */
[----:B------:R-:W-:-:S04]  /*12960*/  SHF.R.U32.HI R3, RZ, 0x18, R2 ;  /* 0x00000018ff037819 */ /* 0x000fc80000011602 */
[----:B------:R-:W-:-:S04]  /*12970*/  LOP3.LUT R0, R0, R3, RZ, 0xfc, !PT ;  /* 0x0000000300007212 */ /* 0x000fc800078efcff */
[----:B------:R-:W-:-:S07]  /*12980*/  PRMT R8, R0, 0x7610, R8 ;  /* 0x0000761000087816 */ /* 0x000fce0000000008 */
.L_x_3724:
[----:B------:R-:W-:Y:S05]  /*12990*/  BSYNC B0 ;  /* 0x0000000000007941 */ /* 0x000fea0003800000 */
.L_x_3723:
[----:B------:R-:W-:Y:S01]  /*129a0*/  STG.E.U8 desc[UR36][R16.64], R8 ;  /* 0x0000000810007986 */ /* 0x000fe2000c101124 */
[----:B------:R-:W-:Y:S05]  /*129b0*/  EXIT ;  /* 0x000000000000794d */ /* 0x000fea0003800000 */
.L_x_3717:
        /* <DEDUP_REMOVED lines=26> */
.L_x_3700:
        /* <DEDUP_REMOVED lines=16> */
.L_x_3728:
[----:B------:R-:W-:Y:S05]  /*12c60*/  EXIT ;  /* 0x000000000000794d */ /* 0x000fea0003800000 */
.L_x_3727:
[----:B------:R-:W0:Y:S02]  /*12c70*/  F2I.U64.F64.TRUNC R4, R4 ;  /* 0x0000000400047311 */ /* 0x000e24000030d800 */
[----:B0-----:R-:W-:Y:S01]  /*12c80*/  STG.E.64 desc[UR36][R16.64], R4 ;  /* 0x0000000410007986 */ /* 0x001fe2000c101b24 */
[----:B------:R-:W-:Y:S05]  /*12c90*/  EXIT ;  /* 0x000000000000794d */ /* 0x000fea0003800000 */
.L_x_3726:
[----:B------:R-:W0:Y:S02]  /*12ca0*/  F2I.U32.F64.TRUNC R5, R4 ;  /* 0x0000000400057311 */ /* 0x000e24000030d000 */
[----:B0-----:R-:W-:Y:S01]  /*12cb0*/  STG.E desc[UR36][R16.64], R5 ;  /* 0x0000000510007986 */ /* 0x001fe2000c101924 */
[----:B------:R-:W-:Y:S05]  /*12cc0*/  EXIT ;  /* 0x000000000000794d */ /* 0x000fea0003800000 */
.L_x_3729:
        /* <DEDUP_REMOVED lines=11> */
.L_x_7846:


//--------------------- .text._ZN2at6native27unrolled_elementwise_kernelIZZZNS0_60_GLOBAL__N__171e0b9f_22_ActivationEluKernel_cu_f5210f67_353819elu_backward_kernelERNS_18TensorIteratorBaseERKN3c106ScalarES8_S8_bENKUlvE_clEvENKUlvE_clEvEUlddE_St5arrayIPcLm3EELi4E23TrivialOffsetCalculatorILi2EjESF_ILi1EjENS0_6memory12LoadWithCastILi2EEENSI_13StoreWithCastILi1EEEEEviT_T0_T2_T3_T4_T5_ --------------------------
	.section	.text._ZN2at6native27unrolled_elementwise_kernelIZZZNS0_60_GLOBAL__N__171e0b9f_22_ActivationEluKernel_cu_f5210f67_353819elu_backward_kernelERNS_18TensorIteratorBaseERKN3c106ScalarES8_S8_bENKUlvE_clEvENKUlvE_clEvEUlddE_St5arrayIPcLm3EELi4E23TrivialOffsetCalculatorILi2EjESF_ILi1EjENS0_6memory12LoadWithCastILi2EEENSI_13StoreWithCastILi1EEEEEviT_T0_T2_T3_T4_T5_,"ax",@progbits
	.align	128
        .global         _ZN2at6native27unrolled_elementwise_kernelIZZZNS0_60_GLOBAL__N__171e0b9f_22_ActivationEluKernel_cu_f5210f67_353819elu_backward_kernelERNS_18TensorIteratorBaseERKN3c106ScalarES8_S8_bENKUlvE_clEvENKUlvE_clEvEUlddE_St5arrayIPcLm3EELi4E23TrivialOffsetCalculatorILi2EjESF_ILi1EjENS0_6memory12LoadWithCastILi2EEENSI_13StoreWithCastILi1EEEEEviT_T0_T2_T3_T4_T5_
        .type           _ZN2at6native27unrolled_elementwise_kernelIZZZNS0_60_GLOBAL__N__171e0b9f_22_ActivationEluKernel_cu_f5210f67_353819elu_backward_kernelERNS_18TensorIteratorBaseERKN3c106ScalarES8_S8_bENKUlvE_clEvENKUlvE_clEvEUlddE_St5arrayIPcLm3EELi4E23TrivialOffsetCalculatorILi2EjESF_ILi1EjENS0_6memory12LoadWithCastILi2EEENSI_13StoreWithCastILi1EEEEEviT_T0_T2_T3_T4_T5_,@function
        .size           _ZN2at6native27unrolled_elementwise_kernelIZZZNS0_60_GLOBAL__N__171e0b9f_22_ActivationEluKernel_cu_f5210f67_353819elu_backward_kernelERNS_18TensorIteratorBaseERKN3c106ScalarES8_S8_bENKUlvE_clEvENKUlvE_clEvEUlddE_St5arrayIPcLm3EELi4E23TrivialOffsetCalculatorILi2EjESF_ILi1EjENS0_6memory12LoadWithCastILi2EEENSI_13StoreWithCastILi1EEEEEviT_T0_T2_T3_T4_T5_,(.L_x_7847 - _ZN2at6native27unrolled_elementwise_kernelIZZZNS0_60_GLOBAL__N__171e0b9f_22_ActivationEluKernel_cu_f5210f67_353819elu_backward_kernelERNS_18TensorIteratorBaseERKN3c106ScalarES8_S8_bENKUlvE_clEvENKUlvE_clEvEUlddE_St5arrayIPcLm3EELi4E23TrivialOffsetCalculatorILi2EjESF_ILi1EjENS0_6memory12LoadWithCastILi2EEENSI_13StoreWithCastILi1EEEEEviT_T0_T2_T3_T4_T5_)
        .other          _ZN2at6native27unrolled_elementwise_kernelIZZZNS0_60_GLOBAL__N__171e0b9f_22_ActivationEluKernel_cu_f5210f67_353819elu_backward_kernelERNS_18TensorIteratorBaseERKN3c106ScalarES8_S8_bENKUlvE_clEvENKUlvE_clEvEUlddE_St5arrayIPcLm3EELi4E23TrivialOffsetCalculatorILi2EjESF_ILi1EjENS0_6memory12LoadWithCastILi2EEENSI_13StoreWithCastILi1EEEEEviT_T0_T2_T3_T4_T5_,@"STO_CUDA_ENTRY STV_DEFAULT"
_ZN2at6native27unrolled_elementwise_kernelIZZZNS0_60_GLOBAL__N__171e0b9f_22_ActivationEluKernel_cu_f5210f67_353819elu_backward_kernelERNS_18TensorIteratorBaseERKN3c106ScalarES8_S8_bENKUlvE_clEvENKUlvE_clEvEUlddE_St5arrayIPcLm3EELi4E23TrivialOffsetCalculatorILi2EjESF_ILi1EjENS0_6memory12LoadWithCastILi2EEENSI_13StoreWithCastILi1EEEEEviT_T0_T2_T3_T4_T5_:
.text._ZN2at6native27unrolled_elementwise_kernelIZZZNS0_60_GLOBAL__N__171e0b9f_22_ActivationEluKernel_cu_f5210f67_353819elu_backward_kernelERNS_18TensorIteratorBaseERKN3c106ScalarES8_S8_bENKUlvE_clEvENKUlvE_clEvEUlddE_St5arrayIPcLm3EELi4E23TrivialOffsetCalculatorILi2EjESF_ILi1EjENS0_6memory12LoadWithCastILi2EEENSI_13StoreWithCastILi1EEEEEviT_T0_T2_T3_T4_T5_:
[----:B------:R-:W0:Y:S01]  /*0000*/  LDC R1, c[0x0][0x28] ;  /* 0x00000a00ff017b82 */ /* 0x000e220000000800 */
[----:B------:R-:W1:Y:S07]  /*0010*/  S2R R34, SR_CTAID.X ;  /* 0x0000000000227919 */ /* 0x000e6e0000002500 */
[----:B------:R-:W1:Y:S01]  /*0020*/  LDC R3, c[0x0][0x210] ;  /* 0x00008400ff037b82 */ /* 0x000e620000000800 */
[----:B------:R-:W-:Y:S01]  /*0030*/  ULDC.64 UR36, c[0x0][0x208] ;  /* 0x0000820000247ab9 */ /* 0x000fe20000000a00 */
[----:B------:R-:W-:Y:S01]  /*0040*/  BSSY B6, `(.L_x_3730) ;  /* 0x00001f2000067945 */ /* 0x000fe20003800000 */
[----:B------:R-:W2:Y:S01]  /*0050*/  S2R R35, SR_TID.X ;  /* 0x0000000000237919 */ /* 0x000ea20000002100 */
[----:B------:R-:W-:-:S02]  /*0060*/  CS2R R30, SRZ ;  /* 0x00000000001e7805 */ /* 0x000fc4000001ff00 */
[----:B------:R-:W-:Y:S02]  /*0070*/  CS2R R36, SRZ ;  /* 0x0000000000247805 */ /* 0x000fe4000001ff00 */
[----:B------:R-:W-:Y:S01]  /*0080*/  CS2R R32, SRZ ;  /* 0x0000000000207805 */ /* 0x000fe2000001ff00 */
[----:B------:R-:W3:Y:S08]  /*0090*/  LDC.U8 R27, c[0x0][0x25c] ;  /* 0x00009700ff1b7b82 */ /* 0x000ef00000000000 */
        /* <DEDUP_REMOVED lines=24> */
.L_x_3735:
[----:B------:R-:W2:Y:S02]  /*0220*/  LDG.E.U8 R4, desc[UR36][R4.64] ;  /* 0x0000002404047981 */ /* 0x000ea4000c1e1100 */
[----:B--2---:R0:W1:Y:S01]  /*0230*/  I2F.F64.U16 R36, R4 ;  /* 0x0000000400247312 */ /* 0x0040620000101800 */
[----:B------:R-:W-:Y:S05]  /*0240*/  BRA `(.L_x_3737) ;  /* 0x0000000c00747947 */ /* 0x000fea0003800000 */
.L_x_3734:
        /* <DEDUP_REMOVED lines=9> */
.L_x_3739:
[----:B------:R-:W2:Y:S02]  /*02e0*/  LDG.E R4, desc[UR36][R4.64] ;  /* 0x0000002404047981 */ /* 0x000ea4000c1e1900 */
[----:B--2---:R1:W2:Y:S01]  /*02f0*/  I2F.F64 R36, R4 ;  /* 0x0000000400247312 */ /* 0x0042a20000201c00 */
[----:B------:R-:W-:Y:S05]  /*0300*/  BRA `(.L_x_3737) ;  /* 0x0000000c00447947 */ /* 0x000fea0003800000 */
.L_x_3738:
[----:B------:R-:W2:Y:S02]  /*0310*/  LDG.E.U16 R4, desc[UR36][R4.64] ;  /* 0x0000002404047981 */ /* 0x000ea4000c1e1500 */
[----:B--2---:R3:W4:Y:S01]  /*0320*/  I2F.F64.S16 R36, R4 ;  /* 0x0000000400247312 */ /* 0x0047220000101c00 */
[----:B------:R-:W-:Y:S05]  /*0330*/  BRA `(.L_x_3737) ;  /* 0x0000000c00387947 */ /* 0x000fea0003800000 */
.L_x_3733:
        /* <DEDUP_REMOVED lines=10> */
.L_x_3741:
[----:B------:R-:W2:Y:S02]  /*03e0*/  LDG.E.U16 R0, desc[UR36][R4.64] ;  /* 0x0000002404007981 */ /* 0x000ea4000c1e1500 */
[----:B--2---:R-:W-:-:S05]  /*03f0*/  HADD2.F32 R0, -RZ, R0.H0_H0 ;  /* 0x20000000ff007230 */ /* 0x004fca0000004100 */
[----:B------:R-:W-:-:S04]  /*0400*/  FMUL.FTZ R0, R0, 1 ;  /* 0x3f80000000007820 */ /* 0x000fc80000410000 */
[----:B------:R0:W1:Y:S01]  /*0410*/  F2F.F64.F32 R36, R0 ;  /* 0x0000000000247310 */ /* 0x0000620000201800 */
[----:B------:R-:W-:Y:S05]  /*0420*/  BRA `(.L_x_3737) ;  /* 0x0000000800fc7947 */ /* 0x000fea0003800000 */
.L_x_3740:
        /* <DEDUP_REMOVED lines=10> */
.L_x_3743:
[----:B------:R-:W2:Y:S02]  /*04d0*/  LDG.E.U16 R4, desc[UR36][R4.64] ;  /* 0x0000002404047981 */ /* 0x000ea4000c1e1500 */
[----:B--2---:R-:W-:-:S05]  /*04e0*/  HADD2.F32 R0, -RZ, R4.H0_H0 ;  /* 0x20000004ff007230 */ /* 0x004fca0000004100 */
[----:B------:R-:W-:-:S04]  /*04f0*/  FMUL.FTZ R0, R0, 1 ;  /* 0x3f80000000007820 */ /* 0x000fc80000410000 */
[----:B------:R0:W1:Y:S01]  /*0500*/  F2F.F64.F32 R36, R0 ;  /* 0x0000000000247310 */ /* 0x0000620000201800 */
[----:B------:R-:W-:Y:S05]  /*0510*/  BRA `(.L_x_3737) ;  /* 0x0000000800c07947 */ /* 0x000fea0003800000 */
.L_x_3742:
[----:B------:R0:W5:Y:S01]  /*0520*/  LDG.E.64 R36, desc[UR36][R4.64] ;  /* 0x0000002404247981 */ /* 0x000162000c1e1b00 */
[----:B------:R-:W-:Y:S05]  /*0530*/  BRA `(.L_x_3737) ;  /* 0x0000000800b87947 */ /* 0x000fea0003800000 */
.L_x_3732:
        /* <DEDUP_REMOVED lines=13> */
.L_x_3746:
[----:B------:R0:W5:Y:S01]  /*0610*/  LDG.E.64 R36, desc[UR36][R4.64] ;  /* 0x0000002404247981 */ /* 0x000162000c1e1b00 */
[----:B------:R-:W-:Y:S05]  /*0620*/  BRA `(.L_x_3737) ;  /* 0x00000008007c7947 */ /* 0x000fea0003800000 */
.L_x_3745:
        /* <DEDUP_REMOVED lines=28> */
.L_x_3748:
        /* <DEDUP_REMOVED lines=12> */
[----:B------:R-:W-:-:S05]  /*08b0*/  LOP3.LUT R0, R3, 0x80000000, R0, 0xf8, !PT ;  /* 0x8000000003007812 */ /* 0x000fca00078ef800 */
[----:B------:R-:W-:-:S04]  /*08c0*/  FMUL.FTZ R0, R0, 1 ;  /* 0x3f80000000007820 */ /* 0x000fc80000410000 */
[----:B------:R0:W1:Y:S01]  /*08d0*/  F2F.F64.F32 R36, R0 ;  /* 0x0000000000247310 */ /* 0x0000620000201800 */
[----:B------:R-:W-:Y:S05]  /*08e0*/  BRA `(.L_x_3737) ;  /* 0x0000000400cc7947 */ /* 0x000fea0003800000 */
.L_x_3747:
[----:B------:R-:W2:Y:S02]  /*08f0*/  LDG.E.U16 R0, desc[UR36][R4.64] ;  /* 0x0000002404007981 */ /* 0x000ea4000c1e1500 */
[----:B--2---:R-:W-:-:S04]  /*0900*/  IMAD.U32 R0, R0, 0x10000, RZ ;  /* 0x0001000000007824 */ /* 0x004fc800078e00ff */
[----:B------:R-:W-:-:S04]  /*0910*/  FMUL.FTZ R0, R0, 1 ;  /* 0x3f80000000007820 */ /* 0x000fc80000410000 */
[----:B------:R0:W1:Y:S01]  /*0920*/  F2F.F64.F32 R36, R0 ;  /* 0x0000000000247310 */ /* 0x0000620000201800 */
[----:B------:R-:W-:Y:S05]  /*0930*/  BRA `(.L_x_3737) ;  /* 0x0000000400b87947 */ /* 0x000fea0003800000 */
.L_x_3744:
        /* <DEDUP_REMOVED lines=11> */
.L_x_3751:
        /* <DEDUP_REMOVED lines=21> */
.L_x_3755:
[----:B------:R-:W-:Y:S05]  /*0b40*/  BSYNC B1 ;  /* 0x0000000000017941 */ /* 0x000fea0003800000 */
.L_x_3754:
[----:B------:R-:W-:Y:S01]  /*0b50*/  LEA R5, R0, 0x3b800000, 0x17 ;  /* 0x3b80000000057811 */ /* 0x000fe200078eb8ff */
[----:B------:R-:W-:-:S05]  /*0b60*/  IMAD.SHL.U32 R0, R3, 0x100000, RZ ;  /* 0x0010000003007824 */ /* 0x000fca00078e00ff */
[----:B------:R-:W-:-:S07]  /*0b70*/  LOP3.LUT R0, R5, R0, R6, 0xfe, !PT ;  /* 0x0000000005007212 */ /* 0x000fce00078efe06 */
.L_x_3753:
[----:B------:R-:W-:Y:S05]  /*0b80*/  BSYNC B0 ;  /* 0x0000000000007941 */ /* 0x000fea0003800000 */
.L_x_3752:
[----:B------:R-:W-:-:S04]  /*0b90*/  FMUL.FTZ R0, R0, 1 ;  /* 0x3f80000000007820 */ /* 0x000fc80000410000 */
[----:B------:R0:W1:Y:S01]  /*0ba0*/  F2F.F64.F32 R36, R0 ;  /* 0x0000000000247310 */ /* 0x0000620000201800 */
[----:B------:R-:W-:Y:S05]  /*0bb0*/  BRA `(.L_x_3737) ;  /* 0x0000000400187947 */ /* 0x000fea0003800000 */
.L_x_3750:
        /* <DEDUP_REMOVED lines=21> */
.L_x_3759:
[----:B------:R-:W-:Y:S05]  /*0d10*/  BSYNC B1 ;  /* 0x0000000000017941 */ /* 0x000fea0003800000 */
.L_x_3758:
[----:B------:R-:W-:Y:S01]  /*0d20*/  LEA R5, R0, 0x37800000, 0x17 ;  /* 0x3780000000057811 */ /* 0x000fe200078eb8ff */
[----:B------:R-:W-:-:S05]  /*0d30*/  IMAD.SHL.U32 R0, R3, 0x200000, RZ ;  /* 0x0020000003007824 */ /* 0x000fca00078e00ff */
[----:B------:R-:W-:-:S07]  /*0d40*/  LOP3.LUT R0, R5, R0, R6, 0xfe, !PT ;  /* 0x0000000005007212 */ /* 0x000fce00078efe06 */
.L_x_3757:
[----:B------:R-:W-:Y:S05]  /*0d50*/  BSYNC B0 ;  /* 0x0000000000007941 */ /* 0x000fea0003800000 */
.L_x_3756:
[----:B------:R-:W-:-:S04]  /*0d60*/  FMUL.FTZ R0, R0, 1 ;  /* 0x3f80000000007820 */ /* 0x000fc80000410000 */
[----:B------:R0:W1:Y:S01]  /*0d70*/  F2F.F64.F32 R36, R0 ;  /* 0x0000000000247310 */ /* 0x0000620000201800 */
[----:B------:R-:W-:Y:S05]  /*0d80*/  BRA `(.L_x_3737) ;  /* 0x0000000000a47947 */ /* 0x000fea0003800000 */
.L_x_3749:
        /* <DEDUP_REMOVED lines=14> */
.L_x_3763:
[----:B------:R-:W-:Y:S05]  /*0e70*/  BSYNC B0 ;  /* 0x0000000000007941 */ /* 0x000fea0003800000 */
.L_x_3762:
[----:B------:R-:W-:-:S04]  /*0e80*/  FMUL.FTZ R0, R0, 1 ;  /* 0x3f80000000007820 */ /* 0x000fc80000410000 */
[----:B------:R0:W1:Y:S01]  /*0e90*/  F2F.F64.F32 R36, R0 ;  /* 0x0000000000247310 */ /* 0x0000620000201800 */
[----:B------:R-:W-:Y:S05]  /*0ea0*/  BRA `(.L_x_3737) ;  /* 0x00000000005c7947 */ /* 0x000fea0003800000 */
.L_x_3736:
        /* <DEDUP_REMOVED lines=16> */
.L_x_3764:
[----:B------:R-:W-:Y:S01]  /*0fb0*/  CS2R R36, SRZ ;  /* 0x0000000000247805 */ /* 0x000fe2000001ff00 */
[----:B------:R-:W-:Y:S06]  /*0fc0*/  BRA `(.L_x_3737) ;  /* 0x0000000000147947 */ /* 0x000fec0003800000 */
.L_x_3761:
[----:B------:R-:W2:Y:S02]  /*0fd0*/  LDG.E.64 R36, desc[UR36][R4.64] ;  /* 0x0000002404247981 */ /* 0x000ea4000c1e1b00 */
[----:B--2---:R-:W0:Y:S01]  /*0fe0*/  I2F.F64.U64 R36, R36 ;  /* 0x0000002400247312 */ /* 0x004e220000301800 */
[----:B------:R-:W-:Y:S05]  /*0ff0*/  BRA `(.L_x_3737) ;  /* 0x0000000000087947 */ /* 0x000fea0003800000 */
.L_x_3760:
[----:B------:R-:W2:Y:S02]  /*1000*/  LDG.E R4, desc[UR36][R4.64] ;  /* 0x0000002404047981 */ /* 0x000ea4000c1e1900 */
[----:B--2---:R0:W1:Y:S02]  /*1010*/  I2F.F64.U32 R36, R4 ;  /* 0x0000000400247312 */ /* 0x0040640000201800 */
.L_x_3737:
[----:B01-3--:R-:W0:Y:S01]  /*1020*/  LDC.64 R4, c[0x0][0x250] ;  /* 0x00009400ff047b82 */ /* 0x00be220000000a00 */
        /* <DEDUP_REMOVED lines=16> */
[----:B---3--:R0:W1:Y:S01]  /*1130*/  I2F.F64.S16 R32, R4 ;  /* 0x0000000400207312 */ /* 0x0080620000101c00 */
[----:B------:R-:W-:Y:S05]  /*1140*/  BRA `(.L_x_3770) ;  /* 0x0000000c007c7947 */ /* 0x000fea0003800000 */
.L_x_3768:
[----:B------:R-:W3:Y:S02]  /*1150*/  LDG.E.U8 R4, desc[UR36][R4.64] ;  /* 0x0000002404047981 */ /* 0x000ee4000c1e1100 */
[----:B---3--:R3:W0:Y:S01]  /*1160*/  I2F.F64.U16 R32, R4 ;  /* 0x0000000400207312 */ /* 0x0086220000101800 */
[----:B------:R-:W-:Y:S05]  /*1170*/  BRA `(.L_x_3770) ;  /* 0x0000000c00707947 */ /* 0x000fea0003800000 */
.L_x_3767:
        /* <DEDUP_REMOVED lines=9> */
.L_x_3772:
[----:B------:R-:W3:Y:S02]  /*1210*/  LDG.E R4, desc[UR36][R4.64] ;  /* 0x0000002404047981 */ /* 0x000ee4000c1e1900 */
[----:B---3--:R0:W1:Y:S01]  /*1220*/  I2F.F64 R32, R4 ;  /* 0x0000000400207312 */ /* 0x0080620000201c00 */
[----:B------:R-:W-:Y:S05]  /*1230*/  BRA `(.L_x_3770) ;  /* 0x0000000c00407947 */ /* 0x000fea0003800000 */
.L_x_3771:
[----:B------:R-:W3:Y:S02]  /*1240*/  LDG.E.U16 R4, desc[UR36][R4.64] ;  /* 0x0000002404047981 */ /* 0x000ee4000c1e1500 */
[----:B---3--:R0:W1:Y:S01]  /*1250*/  I2F.F64.S16 R32, R4 ;  /* 0x0000000400207312 */ /* 0x0080620000101c00 */
[----:B------:R-:W-:Y:S05]  /*1260*/  BRA `(.L_x_3770) ;  /* 0x0000000c00347947 */ /* 0x000fea0003800000 */
.L_x_3766:
        /* <DEDUP_REMOVED lines=10> */
.L_x_3774:
[----:B------:R-:W3:Y:S02]  /*1310*/  LDG.E.U16 R0, desc[UR36][R4.64] ;  /* 0x0000002404007981 */ /* 0x000ee4000c1e1500 */
[----:B---3--:R-:W-:-:S05]  /*1320*/  HADD2.F32 R0, -RZ, R0.H0_H0 ;  /* 0x20000000ff007230 */ /* 0x008fca0000004100 */
[----:B------:R-:W-:-:S04]  /*1330*/  FMUL.FTZ R0, R0, 1 ;  /* 0x3f80000000007820 */ /* 0x000fc80000410000 */
[----:B------:R0:W1:Y:S01]  /*1340*/  F2F.F64.F32 R32, R0 ;  /* 0x0000000000207310 */ /* 0x0000620000201800 */
[----:B------:R-:W-:Y:S05]  /*1350*/  BRA `(.L_x_3770) ;  /* 0x0000000800f87947 */ /* 0x000fea0003800000 */
.L_x_3773:
        /* <DEDUP_REMOVED lines=10> */
.L_x_3776:
[----:B------:R-:W3:Y:S02]  /*1400*/  LDG.E.U16 R4, desc[UR36][R4.64] ;  /* 0x0000002404047981 */ /* 0x000ee4000c1e1500 */
[----:B---3--:R-:W-:-:S05]  /*1410*/  HADD2.F32 R0, -RZ, R4.H0_H0 ;  /* 0x20000004ff007230 */ /* 0x008fca0000004100 */
[----:B------:R-:W-:-:S04]  /*1420*/  FMUL.FTZ R0, R0, 1 ;  /* 0x3f80000000007820 */ /* 0x000fc80000410000 */
[----:B------:R0:W1:Y:S01]  /*1430*/  F2F.F64.F32 R32, R0 ;  /* 0x0000000000207310 */ /* 0x0000620000201800 */
[----:B------:R-:W-:Y:S05]  /*1440*/  BRA `(.L_x_3770) ;  /* 0x0000000800bc7947 */ /* 0x000fea0003800000 */
.L_x_3775:
[----:B------:R0:W5:Y:S01]  /*1450*/  LDG.E.64 R32, desc[UR36][R4.64] ;  /* 0x0000002404207981 */ /* 0x000162000c1e1b00 */
[----:B------:R-:W-:Y:S05]  /*1460*/  BRA `(.L_x_3770) ;  /* 0x0000000800b47947 */ /* 0x000fea0003800000 */
.L_x_3765:
        /* <DEDUP_REMOVED lines=13> */
.L_x_3779:
[----:B------:R0:W5:Y:S01]  /*1540*/  LDG.E.64 R32, desc[UR36][R4.64] ;  /* 0x0000002404207981 */ /* 0x000162000c1e1b00 */
[----:B------:R-:W-:Y:S05]  /*1550*/  BRA `(.L_x_3770) ;  /* 0x0000000800787947 */ /* 0x000fea0003800000 */
.L_x_3778:
        /* <DEDUP_REMOVED lines=28> */
.L_x_3781:
[----:B------:R-:W3:Y:S02]  /*1720*/  LDG.E.U8 R4, desc[UR36][R4.64] ;  /* 0x0000002404047981 */ /* 0x000ee4000c1e1100 */
[----:B---3--:R-:W-:-:S05]  /*1730*/  IMAD.SHL.U32 R0, R4, 0x2000000, RZ ;  /* 0x0200000004007824 */ /* 0x008fca00078e00ff */
        /* <DEDUP_REMOVED lines=13> */
.L_x_3780:
[----:B------:R-:W3:Y:S02]  /*1810*/  LDG.E.U16 R0, desc[UR36][R4.64] ;  /* 0x0000002404007981 */ /* 0x000ee4000c1e1500 */
[----:B---3--:R-:W-:-:S04]  /*1820*/  IMAD.U32 R0, R0, 0x10000, RZ ;  /* 0x0001000000007824 */ /* 0x008fc800078e00ff */
[----:B------:R-:W-:-:S04]  /*1830*/  FMUL.FTZ R0, R0, 1 ;  /* 0x3f80000000007820 */ /* 0x000fc80000410000 */
[----:B------:R0:W1:Y:S01]  /*1840*/  F2F.F64.F32 R32, R0 ;  /* 0x0000000000207310 */ /* 0x0000620000201800 */
[----:B------:R-:W-:Y:S05]  /*1850*/  BRA `(.L_x_3770) ;  /* 0x0000000400b87947 */ /* 0x000fea0003800000 */
.L_x_3777:
        /* <DEDUP_REMOVED lines=9> */
[----:B---3--:R0:W1:Y:S01]  /*18f0*/  I2F.F64.U16 R32, R4 ;  /* 0x0000000400207312 */ /* 0x0080620000101800 */
[----:B------:R-:W-:Y:S05]  /*1900*/  BRA `(.L_x_3770) ;  /* 0x00000004008c7947 */ /* 0x000fea0003800000 */
.L_x_3784:
        /* <DEDUP_REMOVED lines=21> */
.L_x_3788:
[----:B------:R-:W-:Y:S05]  /*1a60*/  BSYNC B1 ;  /* 0x0000000000017941 */ /* 0x000fea0003800000 */
.L_x_3787:
[----:B------:R-:W-:Y:S01]  /*1a70*/  LEA R5, R0, 0x3b800000, 0x17 ;  /* 0x3b80000000057811 */ /* 0x000fe200078eb8ff */
[----:B------:R-:W-:-:S05]  /*1a80*/  IMAD.SHL.U32 R0, R3, 0x100000, RZ ;  /* 0x0010000003007824 */ /* 0x000fca00078e00ff */
[----:B------:R-:W-:-:S07]  /*1a90*/  LOP3.LUT R0, R5, R0, R6, 0xfe, !PT ;  /* 0x0000000005007212 */ /* 0x000fce00078efe06 */
.L_x_3786:
[----:B------:R-:W-:Y:S05]  /*1aa0*/  BSYNC B0 ;  /* 0x0000000000007941 */ /* 0x000fea0003800000 */
.L_x_3785:
[----:B------:R-:W-:-:S04]  /*1ab0*/  FMUL.FTZ R0, R0, 1 ;  /* 0x3f80000000007820 */ /* 0x000fc80000410000 */
[----:B------:R0:W1:Y:S01]  /*1ac0*/  F2F.F64.F32 R32, R0 ;  /* 0x0000000000207310 */ /* 0x0000620000201800 */
[----:B------:R-:W-:Y:S05]  /*1ad0*/  BRA `(.L_x_3770) ;  /* 0x0000000400187947 */ /* 0x000fea0003800000 */
.L_x_3783:
        /* <DEDUP_REMOVED lines=21> */
.L_x_3792:
[----:B------:R-:W-:Y:S05]  /*1c30*/  BSYNC B1 ;  /* 0x0000000000017941 */ /* 0x000fea0003800000 */
.L_x_3791:
[----:B------:R-:W-:Y:S01]  /*1c40*/  LEA R5, R0, 0x37800000, 0x17 ;  /* 0x3780000000057811 */ /* 0x000fe200078eb8ff */
[----:B------:R-:W-:-:S05]  /*1c50*/  IMAD.SHL.U32 R0, R3, 0x200000, RZ ;  /* 0x0020000003007824 */ /* 0x000fca00078e00ff */
[----:B------:R-:W-:-:S07]  /*1c60*/  LOP3.LUT R0, R5, R0, R6, 0xfe, !PT ;  /* 0x0000000005007212 */ /* 0x000fce00078efe06 */
.L_x_3790:
[----:B------:R-:W-:Y:S05]  /*1c70*/  BSYNC B0 ;  /* 0x0000000000007941 */ /* 0x000fea0003800000 */
.L_x_3789:
[----:B------:R-:W-:-:S04]  /*1c80*/  FMUL.FTZ R0, R0, 1 ;  /* 0x3f80000000007820 */ /* 0x000fc80000410000 */
[----:B------:R0:W1:Y:S01]  /*1c90*/  F2F.F64.F32 R32, R0 ;  /* 0x0000000000207310 */ /* 0x0000620000201800 */
[----:B------:R-:W-:Y:S05]  /*1ca0*/  BRA `(.L_x_3770) ;  /* 0x0000000000a47947 */ /* 0x000fea0003800000 */
.L_x_3782:
        /* <DEDUP_REMOVED lines=14> */
.L_x_3796:
[----:B------:R-:W-:Y:S05]  /*1d90*/  BSYNC B0 ;  /* 0x0000000000007941 */ /* 0x000fea0003800000 */
.L_x_3795:
[----:B------:R-:W-:-:S04]  /*1da0*/  FMUL.FTZ R0, R0, 1 ;  /* 0x3f80000000007820 */ /* 0x000fc80000410000 */
[----:B------:R0:W1:Y:S01]  /*1db0*/  F2F.F64.F32 R32, R0 ;  /* 0x0000000000207310 */ /* 0x0000620000201800 */
[----:B------:R-:W-:Y:S05]  /*1dc0*/  BRA `(.L_x_3770) ;  /* 0x00000000005c7947 */ /* 0x000fea0003800000 */
.L_x_3769:
        /* <DEDUP_REMOVED lines=16> */
.L_x_3797:
[----:B------:R-:W-:Y:S01]  /*1ed0*/  CS2R R32, SRZ ;  /* 0x0000000000207805 */ /* 0x000fe2000001ff00 */
[----:B------:R-:W-:Y:S06]  /*1ee0*/  BRA `(.L_x_3770) ;  /* 0x0000000000147947 */ /* 0x000fec0003800000 */
.L_x_3794:
[----:B------:R-:W3:Y:S02]  /*1ef0*/  LDG.E.64 R32, desc[UR36][R4.64] ;  /* 0x0000002404207981 */ /* 0x000ee4000c1e1b00 */
[----:B---3--:R-:W0:Y:S01]  /*1f00*/  I2F.F64.U64 R32, R32 ;  /* 0x0000002000207312 */ /* 0x008e220000301800 */
[----:B------:R-:W-:Y:S05]  /*1f10*/  BRA `(.L_x_3770) ;  /* 0x0000000000087947 */ /* 0x000fea0003800000 */
.L_x_3793:
[----:B------:R-:W3:Y:S02]  /*1f20*/  LDG.E R4, desc[UR36][R4.64] ;  /* 0x0000002404047981 */ /* 0x000ee4000c1e1900 */
[----:B---3--:R0:W1:Y:S02]  /*1f30*/  I2F.F64.U32 R32, R4 ;  /* 0x0000000400207312 */ /* 0x0080640000201800 */
.L_x_3770:
[----:B------:R-:W2:Y:S02]  /*1f40*/  S2R R35, SR_TID.X ;  /* 0x0000000000237919 */ /* 0x000ea40000002100 */
[----:B--2---:R-:W-:-:S07]  /*1f50*/  VIADD R35, R35, 0x80 ;  /* 0x0000008023237836 */ /* 0x004fce0000000000 */
.L_x_3731:
[----:B------:R-:W-:Y:S05]  /*1f60*/  BSYNC B6 ;  /* 0x0000000000067941 */ /* 0x000fea0003800000 */
.L_x_3730:
[----:B------:R-:W-:Y:S01]  /*1f70*/  ISETP.GE.AND P0, PT, R35, R2, PT ;  /* 0x000000022300720c */ /* 0x000fe20003f06270 */
[----:B------:R-:W-:Y:S01]  /*1f80*/  BSSY B6, `(.L_x_3798) ;  /* 0x00001e9000067945 */ /* 0x000fe20003800000 */
[----:B------:R-:W-:-:S11]  /*1f90*/  CS2R R28, SRZ ;  /* 0x00000000001c7805 */ /* 0x000fd6000001ff00 */
[----:B------:R-:W-:Y:S05]  /*1fa0*/  @P0 BRA `(.L_x_3799) ;  /* 0x0000001c00980947 */ /* 0x000fea0003800000 */
[----:B0--3--:R-:W0:Y:S01]  /*1fb0*/  LDC.64 R4, c[0x0][0x248] ;  /* 0x00009200ff047b82 */ /* 0x009e220000000a00 */
        /* <DEDUP_REMOVED lines=17> */
[----:B--2---:R0:W2:Y:S01]  /*20d0*/  I2F.F64.S16 R30, R4 ;  /* 0x00000004001e7312 */ /* 0x0040a20000101c00 */
[----:B------:R-:W-:Y:S05]  /*20e0*/  BRA `(.L_x_3805) ;  /* 0x0000000c007c7947 */ /* 0x000fea0003800000 */
.L_x_3803:
[----:B------:R-:W2:Y:S02]  /*20f0*/  LDG.E.U8 R4, desc[UR36][R4.64] ;  /* 0x0000002404047981 */ /* 0x000ea4000c1e1100 */
[----:B--2---:R0:W2:Y:S01]  /*2100*/  I2F.F64.U16 R30, R4 ;  /* 0x00000004001e7312 */ /* 0x0040a20000101800 */
[----:B------:R-:W-:Y:S05]  /*2110*/  BRA `(.L_x_3805) ;  /* 0x0000000c00707947 */ /* 0x000fea0003800000 */
.L_x_3802:
        /* <DEDUP_REMOVED lines=9> */
.L_x_3807:
[----:B------:R-:W2:Y:S02]  /*21b0*/  LDG.E R4, desc[UR36][R4.64] ;  /* 0x0000002404047981 */ /* 0x000ea4000c1e1900 */
[----:B--2---:R0:W2:Y:S01]  /*21c0*/  I2F.F64 R30, R4 ;  /* 0x00000004001e7312 */ /* 0x0040a20000201c00 */
[----:B------:R-:W-:Y:S05]  /*21d0*/  BRA `(.L_x_3805) ;  /* 0x0000000c00407947 */ /* 0x000fea0003800000 */
.L_x_3806:
[----:B------:R-:W2:Y:S02]  /*21e0*/  LDG.E.U16 R4, desc[UR36][R4.64] ;  /* 0x0000002404047981 */ /* 0x000ea4000c1e1500 */
[----:B--2---:R0:W2:Y:S01]  /*21f0*/  I2F.F64.S16 R30, R4 ;  /* 0x00000004001e7312 */ /* 0x0040a20000101c00 */
[----:B------:R-:W-:Y:S05]  /*2200*/  BRA `(.L_x_3805) ;  /* 0x0000000c00347947 */ /* 0x000fea0003800000 */
.L_x_3801:
        /* <DEDUP_REMOVED lines=10> */
.L_x_3809:
[----:B------:R-:W2:Y:S02]  /*22b0*/  LDG.E.U16 R0, desc[UR36][R4.64] ;  /* 0x0000002404007981 */ /* 0x000ea4000c1e1500 */
[----:B--2---:R-:W-:-:S05]  /*22c0*/  HADD2.F32 R0, -RZ, R0.H0_H0 ;  /* 0x20000000ff007230 */ /* 0x004fca0000004100 */
[----:B------:R-:W-:-:S04]  /*22d0*/  FMUL.FTZ R0, R0, 1 ;  /* 0x3f80000000007820 */ /* 0x000fc80000410000 */
[----:B------:R0:W2:Y:S01]  /*22e0*/  F2F.F64.F32 R30, R0 ;  /* 0x00000000001e7310 */ /* 0x0000a20000201800 */
[----:B------:R-:W-:Y:S05]  /*22f0*/  BRA `(.L_x_3805) ;  /* 0x0000000800f87947 */ /* 0x000fea0003800000 */
.L_x_3808:
        /* <DEDUP_REMOVED lines=10> */
.L_x_3811:
[----:B------:R-:W2:Y:S02]  /*23a0*/  LDG.E.U16 R4, desc[UR36][R4.64] ;  /* 0x0000002404047981 */ /* 0x000ea4000c1e1500 */
[----:B--2---:R-:W-:-:S05]  /*23b0*/  HADD2.F32 R0, -RZ, R4.H0_H0 ;  /* 0x20000004ff007230 */ /* 0x004fca0000004100 */
[----:B------:R-:W-:-:S04]  /*23c0*/  FMUL.FTZ R0, R0, 1 ;  /* 0x3f80000000007820 */ /* 0x000fc80000410000 */
[----:B------:R0:W2:Y:S01]  /*23d0*/  F2F.F64.F32 R30, R0 ;  /* 0x00000000001e7310 */ /* 0x0000a20000201800 */
[----:B------:R-:W-:Y:S05]  /*23e0*/  BRA `(.L_x_3805) ;  /* 0x0000000800bc7947 */ /* 0x000fea0003800000 */
.L_x_3810:
[----:B------:R0:W5:Y:S01]  /*23f0*/  LDG.E.64 R30, desc[UR36][R4.64] ;  /* 0x00000024041e7981 */ /* 0x000162000c1e1b00 */
[----:B------:R-:W-:Y:S05]  /*2400*/  BRA `(.L_x_3805) ;  /* 0x0000000800b47947 */ /* 0x000fea0003800000 */
.L_x_3800:
        /* <DEDUP_REMOVED lines=13> */
.L_x_3814:
[----:B------:R0:W5:Y:S01]  /*24e0*/  LDG.E.64 R30, desc[UR36][R4.64] ;  /* 0x00000024041e7981 */ /* 0x000162000c1e1b00 */
[----:B------:R-:W-:Y:S05]  /*24f0*/  BRA `(.L_x_3805) ;  /* 0x0000000800787947 */ /* 0x000fea0003800000 */
.L_x_3813:
        /* <DEDUP_REMOVED lines=26> */
[----:B------:R0:W2:Y:S01]  /*26a0*/  F2F.F64.F32 R30, R7 ;  /* 0x00000007001e7310 */ /* 0x0000a20000201800 */
[----:B------:R-:W-:Y:S05]  /*26b0*/  BRA `(.L_x_3805) ;  /* 0x0000000800087947 */ /* 0x000fea0003800000 */
.L_x_3816:
        /* <DEDUP_REMOVED lines=13> */
[----:B------:R0:W2:Y:S01]  /*2790*/  F2F.F64.F32 R30, R0 ;  /* 0x00000000001e7310 */ /* 0x0000a20000201800 */
[----:B------:R-:W-:Y:S05]  /*27a0*/  BRA `(.L_x_3805) ;  /* 0x0000000400cc7947 */ /* 0x000fea0003800000 */
.L_x_3815:
[----:B------:R-:W2:Y:S02]  /*27b0*/  LDG.E.U16 R0, desc[UR36][R4.64] ;  /* 0x0000002404007981 */ /* 0x000ea4000c1e1500 */
[----:B--2---:R-:W-:-:S04]  /*27c0*/  IMAD.U32 R0, R0, 0x10000, RZ ;  /* 0x0001000000007824 */ /* 0x004fc800078e00ff */
[----:B------:R-:W-:-:S04]  /*27d0*/  FMUL.FTZ R0, R0, 1 ;  /* 0x3f80000000007820 */ /* 0x000fc80000410000 */
[----:B------:R2:W3:Y:S01]  /*27e0*/  F2F.F64.F32 R30, R0 ;  /* 0x00000000001e7310 */ /* 0x0004e20000201800 */
[----:B------:R-:W-:Y:S05]  /*27f0*/  BRA `(.L_x_3805) ;  /* 0x0000000400b87947 */ /* 0x000fea0003800000 */
.L_x_3812:
        /* <DEDUP_REMOVED lines=9> */
[----:B--2---:R0:W2:Y:S01]  /*2890*/  I2F.F64.U16 R30, R4 ;  /* 0x00000004001e7312 */ /* 0x0040a20000101800 */
[----:B------:R-:W-:Y:S05]  /*28a0*/  BRA `(.L_x_3805) ;  /* 0x00000004008c7947 */ /* 0x000fea0003800000 */
.L_x_3819:
        /* <DEDUP_REMOVED lines=21> */
.L_x_3823:
[----:B------:R-:W-:Y:S05]  /*2a00*/  BSYNC B1 ;  /* 0x0000000000017941 */ /* 0x000fea0003800000 */
.L_x_3822:
[----:B------:R-:W-:Y:S01]  /*2a10*/  LEA R5, R0, 0x3b800000, 0x17 ;  /* 0x3b80000000057811 */ /* 0x000fe200078eb8ff */
[----:B------:R-:W-:-:S05]  /*2a20*/  IMAD.SHL.U32 R0, R3, 0x100000, RZ ;  /* 0x0010000003007824 */ /* 0x000fca00078e00ff */
[----:B------:R-:W-:-:S07]  /*2a30*/  LOP3.LUT R0, R5, R0, R6, 0xfe, !PT ;  /* 0x0000000005007212 */ /* 0x000fce00078efe06 */
.L_x_3821:
[----:B------:R-:W-:Y:S05]  /*2a40*/  BSYNC B0 ;  /* 0x0000000000007941 */ /* 0x000fea0003800000 */
.L_x_3820:
[----:B------:R-:W-:-:S04]  /*2a50*/  FMUL.FTZ R0, R0, 1 ;  /* 0x3f80000000007820 */ /* 0x000fc80000410000 */
[----:B------:R0:W2:Y:S01]  /*2a60*/  F2F.F64.F32 R30, R0 ;  /* 0x00000000001e7310 */ /* 0x0000a20000201800 */
[----:B------:R-:W-:Y:S05]  /*2a70*/  BRA `(.L_x_3805) ;  /* 0x0000000400187947 */ /* 0x000fea0003800000 */
.L_x_3818:
        /* <DEDUP_REMOVED lines=21> */
.L_x_3827:
[----:B------:R-:W-:Y:S05]  /*2bd0*/  BSYNC B1 ;  /* 0x0000000000017941 */ /* 0x000fea0003800000 */
.L_x_3826:
[----:B------:R-:W-:Y:S01]  /*2be0*/  LEA R5, R0, 0x37800000, 0x17 ;  /* 0x3780000000057811 */ /* 0x000fe200078eb8ff */
[----:B------:R-:W-:-:S05]  /*2bf0*/  IMAD.SHL.U32 R0, R3, 0x200000, RZ ;  /* 0x0020000003007824 */ /* 0x000fca00078e00ff */
[----:B------:R-:W-:-:S07]  /*2c00*/  LOP3.LUT R0, R5, R0, R6, 0xfe, !PT ;  /* 0x0000000005007212 */ /* 0x000fce00078efe06 */
.L_x_3825:
[----:B------:R-:W-:Y:S05]  /*2c10*/  BSYNC B0 ;  /* 0x0000000000007941 */ /* 0x000fea0003800000 */
.L_x_3824:
[----:B------:R-:W-:-:S04]  /*2c20*/  FMUL.FTZ R0, R0, 1 ;  /* 0x3f80000000007820 */ /* 0x000fc80000410000 */
[----:B------:R0:W2:Y:S01]  /*2c30*/  F2F.F64.F32 R30, R0 ;  /* 0x00000000001e7310 */ /* 0x0000a20000201800 */
[----:B------:R-:W-:Y:S05]  /*2c40*/  BRA `(.L_x_3805) ;  /* 0x0000000000a47947 */ /* 0x000fea0003800000 */
.L_x_3817:
        /* <DEDUP_REMOVED lines=14> */
.L_x_3831:
[----:B------:R-:W-:Y:S05]  /*2d30*/  BSYNC B0 ;  /* 0x0000000000007941 */ /* 0x000fea0003800000 */
.L_x_3830:
[----:B------:R-:W-:-:S04]  /*2d40*/  FMUL.FTZ R0, R0, 1 ;  /* 0x3f80000000007820 */ /* 0x000fc80000410000 */
[----:B------:R0:W2:Y:S01]  /*2d50*/  F2F.F64.F32 R30, R0 ;  /* 0x00000000001e7310 */ /* 0x0000a20000201800 */
[----:B------:R-:W-:Y:S05]  /*2d60*/  BRA `(.L_x_3805) ;  /* 0x00000000005c7947 */ /* 0x000fea0003800000 */
.L_x_3804:
        /* <DEDUP_REMOVED lines=15> */
[----:B01--45:R-:W-:Y:S05]  /*2e60*/  CALL.ABS.NOINC R14 ;  /* 0x000000000e007343 */ /* 0x033fea0003c00000 */
.L_x_3832:
[----:B------:R-:W-:Y:S01]  /*2e70*/  CS2R R30, SRZ ;  /* 0x00000000001e7805 */ /* 0x000fe2000001ff00 */
[----:B------:R-:W-:Y:S06]  /*2e80*/  BRA `(.L_x_3805) ;  /* 0x0000000000147947 */ /* 0x000fec0003800000 */
.L_x_3829:
[----:B------:R-:W2:Y:S02]  /*2e90*/  LDG.E.64 R30, desc[UR36][R4.64] ;  /* 0x00000024041e7981 */ /* 0x000ea4000c1e1b00 */
[----:B--2---:R-:W0:Y:S01]  /*2ea0*/  I2F.F64.U64 R30, R30 ;  /* 0x0000001e001e7312 */ /* 0x004e220000301800 */
[----:B------:R-:W-:Y:S05]  /*2eb0*/  BRA `(.L_x_3805) ;  /* 0x0000000000087947 */ /* 0x000fea0003800000 */
.L_x_3828:
[----:B------:R-:W2:Y:S02]  /*2ec0*/  LDG.E R4, desc[UR36][R4.64] ;  /* 0x0000002404047981 */ /* 0x000ea4000c1e1900 */
[----:B--2---:R0:W2:Y:S02]  /*2ed0*/  I2F.F64.U32 R30, R4 ;  /* 0x00000004001e7312 */ /* 0x0040a40000201800 */
.L_x_3805:
[----:B0-----:R-:W0:Y:S01]  /*2ee0*/  LDC.64 R4, c[0x0][0x250] ;  /* 0x00009400ff047b82 */ /* 0x001e220000000a00 */
[----:B--2---:R-:W-:Y:S01]  /*2ef0*/  PRMT R0, R16, 0x9910, RZ ;  /* 0x0000991010007816 */ /* 0x004fe200000000ff */
        /* <DEDUP_REMOVED lines=17> */
.L_x_3836:
[----:B------:R-:W2:Y:S02]  /*3010*/  LDG.E.U8 R4, desc[UR36][R4.64] ;  /* 0x0000002404047981 */ /* 0x000ea4000c1e1100 */
[----:B--2---:R0:W2:Y:S01]  /*3020*/  I2F.F64.U16 R28, R4 ;  /* 0x00000004001c7312 */ /* 0x0040a20000101800 */
[----:B------:R-:W-:Y:S05]  /*3030*/  BRA `(.L_x_3838) ;  /* 0x0000000c00707947 */ /* 0x000fea0003800000 */
.L_x_3835:
        /* <DEDUP_REMOVED lines=9> */
.L_x_3840:
[----:B------:R-:W2:Y:S02]  /*30d0*/  LDG.E R4, desc[UR36][R4.64] ;  /* 0x0000002404047981 */ /* 0x000ea4000c1e1900 */
[----:B--2---:R0:W2:Y:S01]  /*30e0*/  I2F.F64 R28, R4 ;  /* 0x00000004001c7312 */ /* 0x0040a20000201c00 */
[----:B------:R-:W-:Y:S05]  /*30f0*/  BRA `(.L_x_3838) ;  /* 0x0000000c00407947 */ /* 0x000fea0003800000 */
.L_x_3839:
[----:B------:R-:W2:Y:S02]  /*3100*/  LDG.E.U16 R4, desc[UR36][R4.64] ;  /* 0x0000002404047981 */ /* 0x000ea4000c1e1500 */
[----:B--2---:R0:W2:Y:S01]  /*3110*/  I2F.F64.S16 R28, R4 ;  /* 0x00000004001c7312 */ /* 0x0040a20000101c00 */
[----:B------:R-:W-:Y:S05]  /*3120*/  BRA `(.L_x_3838) ;  /* 0x0000000c00347947 */ /* 0x000fea0003800000 */
.L_x_3834:
        /* <DEDUP_REMOVED lines=10> */
.L_x_3842:
[----:B------:R-:W2:Y:S02]  /*31d0*/  LDG.E.U16 R0, desc[UR36][R4.64] ;  /* 0x0000002404007981 */ /* 0x000ea4000c1e1500 */
[----:B--2---:R-:W-:-:S05]  /*31e0*/  HADD2.F32 R0, -RZ, R0.H0_H0 ;  /* 0x20000000ff007230 */ /* 0x004fca0000004100 */
[----:B------:R-:W-:-:S04]  /*31f0*/  FMUL.FTZ R0, R0, 1 ;  /* 0x3f80000000007820 */ /* 0x000fc80000410000 */
[----:B------:R0:W2:Y:S01]  /*3200*/  F2F.F64.F32 R28, R0 ;  /* 0x00000000001c7310 */ /* 0x0000a20000201800 */
[----:B------:R-:W-:Y:S05]  /*3210*/  BRA `(.L_x_3838) ;  /* 0x0000000800f87947 */ /* 0x000fea0003800000 */
.L_x_3841:
        /* <DEDUP_REMOVED lines=10> */
.L_x_3844:
[----:B------:R-:W2:Y:S02]  /*32c0*/  LDG.E.U16 R4, desc[UR36][R4.64] ;  /* 0x0000002404047981 */ /* 0x000ea4000c1e1500 */
[----:B--2---:R-:W-:-:S05]  /*32d0*/  HADD2.F32 R0, -RZ, R4.H0_H0 ;  /* 0x20000004ff007230 */ /* 0x004fca0000004100 */
[----:B------:R-:W-:-:S04]  /*32e0*/  FMUL.FTZ R0, R0, 1 ;  /* 0x3f80000000007820 */ /* 0x000fc80000410000 */
[----:B------:R0:W2:Y:S01]  /*32f0*/  F2F.F64.F32 R28, R0 ;  /* 0x00000000001c7310 */ /* 0x0000a20000201800 */
[----:B------:R-:W-:Y:S05]  /*3300*/  BRA `(.L_x_3838) ;  /* 0x0000000800bc7947 */ /* 0x000fea0003800000 */
.L_x_3843:
[----:B------:R0:W5:Y:S01]  /*3310*/  LDG.E.64 R28, desc[UR36][R4.64] ;  /* 0x00000024041c7981 */ /* 0x000162000c1e1b00 */
[----:B------:R-:W-:Y:S05]  /*3320*/  BRA `(.L_x_3838) ;  /* 0x0000000800b47947 */ /* 0x000fea0003800000 */
.L_x_3833:
        /* <DEDUP_REMOVED lines=13> */
.L_x_3847:
[----:B------:R0:W5:Y:S01]  /*3400*/  LDG.E.64 R28, desc[UR36][R4.64] ;  /* 0x00000024041c7981 */ /* 0x000162000c1e1b00 */
[----:B------:R-:W-:Y:S05]  /*3410*/  BRA `(.L_x_3838) ;  /* 0x0000000800787947 */ /* 0x000fea0003800000 */
.L_x_3846:
        /* <DEDUP_REMOVED lines=28> */
.L_x_3849:
        /* <DEDUP_REMOVED lines=15> */
.L_x_3848:
[----:B------:R-:W2:Y:S02]  /*36d0*/  LDG.E.U16 R0, desc[UR36][R4.64] ;  /* 0x0000002404007981 */ /* 0x000ea4000c1e1500 */
[----:B--2---:R-:W-:-:S04]  /*36e0*/  IMAD.U32 R0, R0, 0x10000, RZ ;  /* 0x0001000000007824 */ /* 0x004fc800078e00ff */
[----:B------:R-:W-:-:S04]  /*36f0*/  FMUL.FTZ R0, R0, 1 ;  /* 0x3f80000000007820 */ /* 0x000fc80000410000 */
[----:B------:R0:W2:Y:S01]  /*3700*/  F2F.F64.F32 R28, R0 ;  /* 0x00000000001c7310 */ /* 0x0000a20000201800 */
[----:B------:R-:W-:Y:S05]  /*3710*/  BRA `(.L_x_3838) ;  /* 0x0000000400b87947 */ /* 0x000fea0003800000 */
.L_x_3845:
        /* <DEDUP_REMOVED lines=11> */
.L_x_3852:
        /* <DEDUP_REMOVED lines=21> */
.L_x_3856:
[----:B------:R-:W-:Y:S05]  /*3920*/  BSYNC B1 ;  /* 0x0000000000017941 */ /* 0x000fea0003800000 */
.L_x_3855:
[----:B------:R-:W-:Y:S01]  /*3930*/  LEA R5, R0, 0x3b800000, 0x17 ;  /* 0x3b80000000057811 */ /* 0x000fe200078eb8ff */
[----:B------:R-:W-:-:S05]  /*3940*/  IMAD.SHL.U32 R0, R3, 0x100000, RZ ;  /* 0x0010000003007824 */ /* 0x000fca00078e00ff */
[----:B------:R-:W-:-:S07]  /*3950*/  LOP3.LUT R0, R5, R0, R6, 0xfe, !PT ;  /* 0x0000000005007212 */ /* 0x000fce00078efe06 */
.L_x_3854:
[----:B------:R-:W-:Y:S05]  /*3960*/  BSYNC B0 ;  /* 0x0000000000007941 */ /* 0x000fea0003800000 */
.L_x_3853:
[----:B------:R-:W-:-:S04]  /*3970*/  FMUL.FTZ R0, R0, 1 ;  /* 0x3f80000000007820 */ /* 0x000fc80000410000 */
[----:B------:R0:W2:Y:S01]  /*3980*/  F2F.F64.F32 R28, R0 ;  /* 0x00000000001c7310 */ /* 0x0000a20000201800 */
[----:B------:R-:W-:Y:S05]  /*3990*/  BRA `(.L_x_3838) ;  /* 0x0000000400187947 */ /* 0x000fea0003800000 */
.L_x_3851:
        /* <DEDUP_REMOVED lines=21> */
.L_x_3860:
[----:B------:R-:W-:Y:S05]  /*3af0*/  BSYNC B1 ;  /* 0x0000000000017941 */ /* 0x000fea0003800000 */
.L_x_3859:
[----:B------:R-:W-:Y:S01]  /*3b00*/  LEA R5, R0, 0x37800000, 0x17 ;  /* 0x3780000000057811 */ /* 0x000fe200078eb8ff */
[----:B------:R-:W-:-:S05]  /*3b10*/  IMAD.SHL.U32 R0, R3, 0x200000, RZ ;  /* 0x0020000003007824 */ /* 0x000fca00078e00ff */
[----:B------:R-:W-:-:S07]  /*3b20*/  LOP3.LUT R0, R5, R0, R6, 0xfe, !PT ;  /* 0x0000000005007212 */ /* 0x000fce00078efe06 */
.L_x_3858:
[----:B------:R-:W-:Y:S05]  /*3b30*/  BSYNC B0 ;  /* 0x0000000000007941 */ /* 0x000fea0003800000 */
.L_x_3857:
[----:B------:R-:W-:-:S04]  /*3b40*/  FMUL.FTZ R0, R0, 1 ;  /* 0x3f80000000007820 */ /* 0x000fc80000410000 */
[----:B------:R0:W2:Y:S01]  /*3b50*/  F2F.F64.F32 R28, R0 ;  /* 0x00000000001c7310 */ /* 0x0000a20000201800 */
[----:B------:R-:W-:Y:S05]  /*3b60*/  BRA `(.L_x_3838) ;  /* 0x0000000000a47947 */ /* 0x000fea0003800000 */
.L_x_3850:
        /* <DEDUP_REMOVED lines=14> */
.L_x_3864:
[----:B------:R-:W-:Y:S05]  /*3c50*/  BSYNC B0 ;  /* 0x0000000000007941 */ /* 0x000fea0003800000 */
.L_x_3863:
[----:B------:R-:W-:-:S04]  /*3c60*/  FMUL.FTZ R0, R0, 1 ;  /* 0x3f80000000007820 */ /* 0x000fc80000410000 */
[----:B------:R0:W2:Y:S01]  /*3c70*/  F2F.F64.F32 R28, R0 ;  /* 0x00000000001c7310 */ /* 0x0000a20000201800 */
[----:B------:R-:W-:Y:S05]  /*3c80*/  BRA `(.L_x_3838) ;  /* 0x00000000005c7947 */ /* 0x000fea0003800000 */
.L_x_3837:
        /* <DEDUP_REMOVED lines=16> */
.L_x_3865:
[----:B------:R-:W-:Y:S01]  /*3d90*/  CS2R R28, SRZ ;  /* 0x00000000001c7805 */ /* 0x000fe2000001ff00 */
[----:B------:R-:W-:Y:S06]  /*3da0*/  BRA `(.L_x_3838) ;  /* 0x0000000000147947 */ /* 0x000fec0003800000 */
.L_x_3862:
[----:B------:R-:W2:Y:S02]  /*3db0*/  LDG.E.64 R28, desc[UR36][R4.64] ;  /* 0x00000024041c7981 */ /* 0x000ea4000c1e1b00 */
[----:B--2---:R-:W0:Y:S01]  /*3dc0*/  I2F.F64.U64 R28, R28 ;  /* 0x0000001c001c7312 */ /* 0x004e220000301800 */
[----:B------:R-:W-:Y:S05]  /*3dd0*/  BRA `(.L_x_3838) ;  /* 0x0000000000087947 */ /* 0x000fea0003800000 */
.L_x_3861:
[----:B------:R-:W2:Y:S02]  /*3de0*/  LDG.E R4, desc[UR36][R4.64] ;  /* 0x0000002404047981 */ /* 0x000ea4000c1e1900 */
[----:B--2---:R0:W2:Y:S02]  /*3df0*/  I2F.F64.U32 R28, R4 ;  /* 0x00000004001c7312 */ /* 0x0040a40000201800 */
.L_x_3838:
[----:B------:R-:W-:-:S07]  /*3e00*/  VIADD R35, R35, 0x80 ;  /* 0x0000008023237836 */ /* 0x000fce0000000000 */
.L_x_3799:
[----:B------:R-:W-:Y:S05]  /*3e10*/  BSYNC B6 ;  /* 0x0000000000067941 */ /* 0x000fea0003800000 */
.L_x_3798:
[----:B------:R-:W-:Y:S01]  /*3e20*/  ISETP.GE.AND P0, PT, R35, R2, PT ;  /* 0x000000022300720c */ /* 0x000fe20003f06270 */
[----:B------:R-:W-:Y:S01]  /*3e30*/  BSSY B6, `(.L_x_3866) ;  /* 0x00001eb000067945 */ /* 0x000fe20003800000 */
[----:B------:R-:W-:Y:S02]  /*3e40*/  CS2R R18, SRZ ;  /* 0x0000000000127805 */ /* 0x000fe4000001ff00 */
[----:B------:R-:W-:Y:S02]  /*3e50*/  CS2R R24, SRZ ;  /* 0x0000000000187805 */ /* 0x000fe4000001ff00 */
[----:B------:R-:W-:-:S07]  /*3e60*/  CS2R R22, SRZ ;  /* 0x0000000000167805 */ /* 0x000fce000001ff00 */
        /* <DEDUP_REMOVED lines=19> */
[----:B---3--:R0:W3:Y:S01]  /*3fa0*/  I2F.F64.S16 R24, R4 ;  /* 0x0000000400187312 */ /* 0x0080e20000101c00 */
[----:B------:R-:W-:Y:S05]  /*3fb0*/  BRA `(.L_x_3873) ;  /* 0x0000000c007c7947 */ /* 0x000fea0003800000 */
.L_x_3871:
[----:B------:R-:W3:Y:S02]  /*3fc0*/  LDG.E.U8 R4, desc[UR36][R4.64] ;  /* 0x0000002404047981 */ /* 0x000ee4000c1e1100 */
[----:B---3--:R0:W3:Y:S01]  /*3fd0*/  I2F.F64.U16 R24, R4 ;  /* 0x0000000400187312 */ /* 0x0080e20000101800 */
[----:B------:R-:W-:Y:S05]  /*3fe0*/  BRA `(.L_x_3873) ;  /* 0x0000000c00707947 */ /* 0x000fea0003800000 */
.L_x_3870:
        /* <DEDUP_REMOVED lines=9> */
.L_x_3875:
[----:B------:R-:W3:Y:S02]  /*4080*/  LDG.E R4, desc[UR36][R4.64] ;  /* 0x0000002404047981 */ /* 0x000ee4000c1e1900 */
[----:B---3--:R0:W3:Y:S01]  /*4090*/  I2F.F64 R24, R4 ;  /* 0x0000000400187312 */ /* 0x0080e20000201c00 */
[----:B------:R-:W-:Y:S05]  /*40a0*/  BRA `(.L_x_3873) ;  /* 0x0000000c00407947 */ /* 0x000fea0003800000 */
.L_x_3874:
[----:B------:R-:W3:Y:S02]  /*40b0*/  LDG.E.U16 R4, desc[UR36][R4.64] ;  /* 0x0000002404047981 */ /* 0x000ee4000c1e1500 */
[----:B---3--:R0:W3:Y:S01]  /*40c0*/  I2F.F64.S16 R24, R4 ;  /* 0x0000000400187312 */ /* 0x0080e20000101c00 */
[----:B------:R-:W-:Y:S05]  /*40d0*/  BRA `(.L_x_3873) ;  /* 0x0000000c00347947 */ /* 0x000fea0003800000 */
.L_x_3869:
        /* <DEDUP_REMOVED lines=10> */
.L_x_3877:
[----:B------:R-:W3:Y:S02]  /*4180*/  LDG.E.U16 R0, desc[UR36][R4.64] ;  /* 0x0000002404007981 */ /* 0x000ee4000c1e1500 */
[----:B---3--:R-:W-:-:S05]  /*4190*/  HADD2.F32 R0, -RZ, R0.H0_H0 ;  /* 0x20000000ff007230 */ /* 0x008fca0000004100 */
[----:B------:R-:W-:-:S04]  /*41a0*/  FMUL.FTZ R0, R0, 1 ;  /* 0x3f80000000007820 */ /* 0x000fc80000410000 */
[----:B------:R0:W3:Y:S01]  /*41b0*/  F2F.F64.F32 R24, R0 ;  /* 0x0000000000187310 */ /* 0x0000e20000201800 */
[----:B------:R-:W-:Y:S05]  /*41c0*/  BRA `(.L_x_3873) ;  /* 0x0000000800f87947 */ /* 0x000fea0003800000 */
.L_x_3876:
        /* <DEDUP_REMOVED lines=10> */
.L_x_3879:
[----:B------:R-:W3:Y:S02]  /*4270*/  LDG.E.U16 R4, desc[UR36][R4.64] ;  /* 0x0000002404047981 */ /* 0x000ee4000c1e1500 */
[----:B---3--:R-:W-:-:S05]  /*4280*/  HADD2.F32 R0, -RZ, R4.H0_H0 ;  /* 0x20000004ff007230 */ /* 0x008fca0000004100 */
[----:B------:R-:W-:-:S04]  /*4290*/  FMUL.FTZ R0, R0, 1 ;  /* 0x3f80000000007820 */ /* 0x000fc80000410000 */
[----:B------:R0:W3:Y:S01]  /*42a0*/  F2F.F64.F32 R24, R0 ;  /* 0x0000000000187310 */ /* 0x0000e20000201800 */
[----:B------:R-:W-:Y:S05]  /*42b0*/  BRA `(.L_x_3873) ;  /* 0x0000000800bc7947 */ /* 0x000fea0003800000 */
.L_x_3878:
[----:B------:R0:W5:Y:S01]  /*42c0*/  LDG.E.64 R24, desc[UR36][R4.64] ;  /* 0x0000002404187981 */ /* 0x000162000c1e1b00 */
[----:B------:R-:W-:Y:S05]  /*42d0*/  BRA `(.L_x_3873) ;  /* 0x0000000800b47947 */ /* 0x000fea0003800000 */
.L_x_3868:
        /* <DEDUP_REMOVED lines=13> */
.L_x_3882:
[----:B------:R0:W5:Y:S01]  /*43b0*/  LDG.E.64 R24, desc[UR36][R4.64] ;  /* 0x0000002404187981 */ /* 0x000162000c1e1b00 */
[----:B------:R-:W-:Y:S05]  /*43c0*/  BRA `(.L_x_3873) ;  /* 0x0000000800787947 */ /* 0x000fea0003800000 */
.L_x_3881:
        /* <DEDUP_REMOVED lines=26> */
[----:B------:R0:W3:Y:S01]  /*4570*/  F2F.F64.F32 R24, R7 ;  /* 0x0000000700187310 */ /* 0x0000e20000201800 */
[----:B------:R-:W-:Y:S05]  /*4580*/  BRA `(.L_x_3873) ;  /* 0x0000000800087947 */ /* 0x000fea0003800000 */
.L_x_3884:
        /* <DEDUP_REMOVED lines=13> */
[----:B------:R0:W3:Y:S01]  /*4660*/  F2F.F64.F32 R24, R0 ;  /* 0x0000000000187310 */ /* 0x0000e20000201800 */
[----:B------:R-:W-:Y:S05]  /*4670*/  BRA `(.L_x_3873) ;  /* 0x0000000400cc7947 */ /* 0x000fea0003800000 */
.L_x_3883:
[----:B------:R-:W3:Y:S02]  /*4680*/  LDG.E.U16 R0, desc[UR36][R4.64] ;  /* 0x0000002404007981 */ /* 0x000ee4000c1e1500 */
[----:B---3--:R-:W-:-:S04]  /*4690*/  IMAD.U32 R0, R0, 0x10000, RZ ;  /* 0x0001000000007824 */ /* 0x008fc800078e00ff */
[----:B------:R-:W-:-:S04]  /*46a0*/  FMUL.FTZ R0, R0, 1 ;  /* 0x3f80000000007820 */ /* 0x000fc80000410000 */
[----:B------:R3:W0:Y:S01]  /*46b0*/  F2F.F64.F32 R24, R0 ;  /* 0x0000000000187310 */ /* 0x0006220000201800 */
[----:B------:R-:W-:Y:S05]  /*46c0*/  BRA `(.L_x_3873) ;  /* 0x0000000400b87947 */ /* 0x000fea0003800000 */
.L_x_3880:
        /* <DEDUP_REMOVED lines=9> */
[----:B---3--:R0:W3:Y:S01]  /*4760*/  I2F.F64.U16 R24, R4 ;  /* 0x0000000400187312 */ /* 0x0080e20000101800 */
[----:B------:R-:W-:Y:S05]  /*4770*/  BRA `(.L_x_3873) ;  /* 0x00000004008c7947 */ /* 0x000fea0003800000 */
.L_x_3887:
        /* <DEDUP_REMOVED lines=21> */
.L_x_3891:
[----:B------:R-:W-:Y:S05]  /*48d0*/  BSYNC B1 ;  /* 0x0000000000017941 */ /* 0x000fea0003800000 */
.L_x_3890:
[----:B------:R-:W-:Y:S01]  /*48e0*/  LEA R5, R0, 0x3b800000, 0x17 ;  /* 0x3b80000000057811 */ /* 0x000fe200078eb8ff */
[----:B------:R-:W-:-:S05]  /*48f0*/  IMAD.SHL.U32 R0, R3, 0x100000, RZ ;  /* 0x0010000003007824 */ /* 0x000fca00078e00ff */
[----:B------:R-:W-:-:S07]  /*4900*/  LOP3.LUT R0, R5, R0, R6, 0xfe, !PT ;  /* 0x0000000005007212 */ /* 0x000fce00078efe06 */
.L_x_3889:
[----:B------:R-:W-:Y:S05]  /*4910*/  BSYNC B0 ;  /* 0x0000000000007941 */ /* 0x000fea0003800000 */
.L_x_3888:
[----:B------:R-:W-:-:S04]  /*4920*/  FMUL.FTZ R0, R0, 1 ;  /* 0x3f80000000007820 */ /* 0x000fc80000410000 */
[----:B------:R0:W3:Y:S01]  /*4930*/  F2F.F64.F32 R24, R0 ;  /* 0x0000000000187310 */ /* 0x0000e20000201800 */
[----:B------:R-:W-:Y:S05]  /*4940*/  BRA `(.L_x_3873) ;  /* 0x0000000400187947 */ /* 0x000fea0003800000 */
.L_x_3886:
        /* <DEDUP_REMOVED lines=21> */
.L_x_3895:
[----:B------:R-:W-:Y:S05]  /*4aa0*/  BSYNC B1 ;  /* 0x0000000000017941 */ /* 0x000fea0003800000 */
.L_x_3894:
[----:B------:R-:W-:Y:S01]  /*4ab0*/  LEA R5, R0, 0x37800000, 0x17 ;  /* 0x3780000000057811 */ /* 0x000fe200078eb8ff */
[----:B------:R-:W-:-:S05]  /*4ac0*/  IMAD.SHL.U32 R0, R3, 0x200000, RZ ;  /* 0x0020000003007824 */ /* 0x000fca00078e00ff */
[----:B------:R-:W-:-:S07]  /*4ad0*/  LOP3.LUT R0, R5, R0, R6, 0xfe, !PT ;  /* 0x0000000005007212 */ /* 0x000fce00078efe06 */
.L_x_3893:
[----:B------:R-:W-:Y:S05]  /*4ae0*/  BSYNC B0 ;  /* 0x0000000000007941 */ /* 0x000fea0003800000 */
.L_x_3892:
[----:B------:R-:W-:-:S04]  /*4af0*/  FMUL.FTZ R0, R0, 1 ;  /* 0x3f80000000007820 */ /* 0x000fc80000410000 */
[----:B------:R0:W3:Y:S01]  /*4b00*/  F2F.F64.F32 R24, R0 ;  /* 0x0000000000187310 */ /* 0x0000e20000201800 */
[----:B------:R-:W-:Y:S05]  /*4b10*/  BRA `(.L_x_3873) ;  /* 0x0000000000a47947 */ /* 0x000fea0003800000 */
.L_x_3885:
        /* <DEDUP_REMOVED lines=14> */
.L_x_3899:
[----:B------:R-:W-:Y:S05]  /*4c00*/  BSYNC B0 ;  /* 0x0000000000007941 */ /* 0x000fea0003800000 */
.L_x_3898:
[----:B------:R-:W-:-:S04]  /*4c10*/  FMUL.FTZ R0, R0, 1 ;  /* 0x3f80000000007820 */ /* 0x000fc80000410000 */
[----:B------:R0:W3:Y:S01]  /*4c20*/  F2F.F64.F32 R24, R0 ;  /* 0x0000000000187310 */ /* 0x0000e20000201800 */
[----:B------:R-:W-:Y:S05]  /*4c30*/  BRA `(.L_x_3873) ;  /* 0x00000000005c7947 */ /* 0x000fea0003800000 */
.L_x_3872:
        /* <DEDUP_REMOVED lines=16> */
.L_x_3900:
[----:B------:R-:W-:Y:S01]  /*4d40*/  CS2R R24, SRZ ;  /* 0x0000000000187805 */ /* 0x000fe2000001ff00 */
[----:B------:R-:W-:Y:S06]  /*4d50*/  BRA `(.L_x_3873) ;  /* 0x0000000000147947 */ /* 0x000fec0003800000 */
.L_x_3897:
[----:B------:R-:W3:Y:S02]  /*4d60*/  LDG.E.64 R24, desc[UR36][R4.64] ;  /* 0x0000002404187981 */ /* 0x000ee4000c1e1b00 */
[----:B---3--:R-:W0:Y:S01]  /*4d70*/  I2F.F64.U64 R24, R24 ;  /* 0x0000001800187312 */ /* 0x008e220000301800 */
[----:B------:R-:W-:Y:S05]  /*4d80*/  BRA `(.L_x_3873) ;  /* 0x0000000000087947 */ /* 0x000fea0003800000 */
.L_x_3896:
[----:B------:R-:W3:Y:S02]  /*4d90*/  LDG.E R4, desc[UR36][R4.64] ;  /* 0x0000002404047981 */ /* 0x000ee4000c1e1900 */
[----:B---3--:R0:W3:Y:S02]  /*4da0*/  I2F.F64.U32 R24, R4 ;  /* 0x0000000400187312 */ /* 0x0080e40000201800 */
.L_x_3873:
[----:B0-----:R-:W0:Y:S01]  /*4db0*/  LDC.64 R4, c[0x0][0x250] ;  /* 0x00009400ff047b82 */ /* 0x001e220000000a00 */
[----:B---3--:R-:W-:Y:S01]  /*4dc0*/  PRMT R0, R16, 0x9910, RZ ;  /* 0x0000991010007816 */ /* 0x008fe200000000ff */
        /* <DEDUP_REMOVED lines=17> */
.L_x_3904:
[----:B------:R-:W3:Y:S02]  /*4ee0*/  LDG.E.U8 R4, desc[UR36][R4.64] ;  /* 0x0000002404047981 */ /* 0x000ee4000c1e1100 */
[----:B---3--:R0:W3:Y:S01]  /*4ef0*/  I2F.F64.U16 R22, R4 ;  /* 0x0000000400167312 */ /* 0x0080e20000101800 */
[----:B------:R-:W-:Y:S05]  /*4f00*/  BRA `(.L_x_3906) ;  /* 0x0000000c00707947 */ /* 0x000fea0003800000 */
.L_x_3903:
        /* <DEDUP_REMOVED lines=9> */
.L_x_3908:
[----:B------:R-:W3:Y:S02]  /*4fa0*/  LDG.E R4, desc[UR36][R4.64] ;  /* 0x0000002404047981 */ /* 0x000ee4000c1e1900 */
[----:B---3--:R0:W3:Y:S01]  /*4fb0*/  I2F.F64 R22, R4 ;  /* 0x0000000400167312 */ /* 0x0080e20000201c00 */
[----:B------:R-:W-:Y:S05]  /*4fc0*/  BRA `(.L_x_3906) ;  /* 0x0000000c00407947 */ /* 0x000fea0003800000 */
.L_x_3907:
[----:B------:R-:W3:Y:S02]  /*4fd0*/  LDG.E.U16 R4, desc[UR36][R4.64] ;  /* 0x0000002404047981 */ /* 0x000ee4000c1e1500 */
[----:B---3--:R0:W3:Y:S01]  /*4fe0*/  I2F.F64.S16 R22, R4 ;  /* 0x0000000400167312 */ /* 0x0080e20000101c00 */
[----:B------:R-:W-:Y:S05]  /*4ff0*/  BRA `(.L_x_3906) ;  /* 0x0000000c00347947 */ /* 0x000fea0003800000 */
.L_x_3902:
        /* <DEDUP_REMOVED lines=10> */
.L_x_3910:
[----:B------:R-:W3:Y:S02]  /*50a0*/  LDG.E.U16 R0, desc[UR36][R4.64] ;  /* 0x0000002404007981 */ /* 0x000ee4000c1e1500 */
[----:B---3--:R-:W-:-:S05]  /*50b0*/  HADD2.F32 R0, -RZ, R0.H0_H0 ;  /* 0x20000000ff007230 */ /* 0x008fca0000004100 */
[----:B------:R-:W-:-:S04]  /*50c0*/  FMUL.FTZ R0, R0, 1 ;  /* 0x3f80000000007820 */ /* 0x000fc80000410000 */
[----:B------:R0:W3:Y:S01]  /*50d0*/  F2F.F64.F32 R22, R0 ;  /* 0x0000000000167310 */ /* 0x0000e20000201800 */
[----:B------:R-:W-:Y:S05]  /*50e0*/  BRA `(.L_x_3906) ;  /* 0x0000000800f87947 */ /* 0x000fea0003800000 */
.L_x_3909:
        /* <DEDUP_REMOVED lines=10> */
.L_x_3912:
[----:B------:R-:W3:Y:S02]  /*5190*/  LDG.E.U16 R4, desc[UR36][R4.64] ;  /* 0x0000002404047981 */ /* 0x000ee4000c1e1500 */
[----:B---3--:R-:W-:-:S05]  /*51a0*/  HADD2.F32 R0, -RZ, R4.H0_H0 ;  /* 0x20000004ff007230 */ /* 0x008fca0000004100 */
[----:B------:R-:W-:-:S04]  /*51b0*/  FMUL.FTZ R0, R0, 1 ;  /* 0x3f80000000007820 */ /* 0x000fc80000410000 */
[----:B------:R0:W3:Y:S01]  /*51c0*/  F2F.F64.F32 R22, R0 ;  /* 0x0000000000167310 */ /* 0x0000e20000201800 */
[----:B------:R-:W-:Y:S05]  /*51d0*/  BRA `(.L_x_3906) ;  /* 0x0000000800bc7947 */ /* 0x000fea0003800000 */
.L_x_3911:
[----:B------:R0:W5:Y:S01]  /*51e0*/  LDG.E.64 R22, desc[UR36][R4.64] ;  /* 0x0000002404167981 */ /* 0x000162000c1e1b00 */
[----:B------:R-:W-:Y:S05]  /*51f0*/  BRA `(.L_x_3906) ;  /* 0x0000000800b47947 */ /* 0x000fea0003800000 */
.L_x_3901:
        /* <DEDUP_REMOVED lines=13> */
.L_x_3915:
[----:B------:R0:W5:Y:S01]  /*52d0*/  LDG.E.64 R22, desc[UR36][R4.64] ;  /* 0x0000002404167981 */ /* 0x000162000c1e1b00 */
[----:B------:R-:W-:Y:S05]  /*52e0*/  BRA `(.L_x_3906) ;  /* 0x0000000800787947 */ /* 0x000fea0003800000 */
.L_x_3914:
        /* <DEDUP_REMOVED lines=28> */
.L_x_3917:
        /* <DEDUP_REMOVED lines=15> */
.L_x_3916:
[----:B------:R-:W3:Y:S02]  /*55a0*/  LDG.E.U16 R0, desc[UR36][R4.64] ;  /* 0x0000002404007981 */ /* 0x000ee4000c1e1500 */
[----:B---3--:R-:W-:-:S04]  /*55b0*/  IMAD.U32 R0, R0, 0x10000, RZ ;  /* 0x0001000000007824 */ /* 0x008fc800078e00ff */
[----:B------:R-:W-:-:S04]  /*55c0*/  FMUL.FTZ R0, R0, 1 ;  /* 0x3f80000000007820 */ /* 0x000fc80000410000 */
[----:B------:R0:W3:Y:S01]  /*55d0*/  F2F.F64.F32 R22, R0 ;  /* 0x0000000000167310 */ /* 0x0000e20000201800 */
[----:B------:R-:W-:Y:S05]  /*55e0*/  BRA `(.L_x_3906) ;  /* 0x0000000400b87947 */ /* 0x000fea0003800000 */
.L_x_3913:
        /* <DEDUP_REMOVED lines=11> */
.L_x_3920:
        /* <DEDUP_REMOVED lines=21> */
.L_x_3924:
[----:B------:R-:W-:Y:S05]  /*57f0*/  BSYNC B1 ;  /* 0x0000000000017941 */ /* 0x000fea0003800000 */
.L_x_3923:
[----:B------:R-:W-:Y:S01]  /*5800*/  LEA R5, R0, 0x3b800000, 0x17 ;  /* 0x3b80000000057811 */ /* 0x000fe200078eb8ff */
[----:B------:R-:W-:-:S05]  /*5810*/  IMAD.SHL.U32 R0, R3, 0x100000, RZ ;  /* 0x0010000003007824 */ /* 0x000fca00078e00ff */
[----:B------:R-:W-:-:S07]  /*5820*/  LOP3.LUT R0, R5, R0, R6, 0xfe, !PT ;  /* 0x0000000005007212 */ /* 0x000fce00078efe06 */
.L_x_3922:
[----:B------:R-:W-:Y:S05]  /*5830*/  BSYNC B0 ;  /* 0x0000000000007941 */ /* 0x000fea0003800000 */
.L_x_3921:
[----:B------:R-:W-:-:S04]  /*5840*/  FMUL.FTZ R0, R0, 1 ;  /* 0x3f80000000007820 */ /* 0x000fc80000410000 */
[----:B------:R0:W3:Y:S01]  /*5850*/  F2F.F64.F32 R22, R0 ;  /* 0x0000000000167310 */ /* 0x0000e20000201800 */
[----:B------:R-:W-:Y:S05]  /*5860*/  BRA `(.L_x_3906) ;  /* 0x0000000400187947 */ /* 0x000fea0003800000 */
.L_x_3919:
        /* <DEDUP_REMOVED lines=21> */
.L_x_3928:
[----:B------:R-:W-:Y:S05]  /*59c0*/  BSYNC B1 ;  /* 0x0000000000017941 */ /* 0x000fea0003800000 */
.L_x_3927:
[----:B------:R-:W-:Y:S01]  /*59d0*/  LEA R5, R0, 0x37800000, 0x17 ;  /* 0x3780000000057811 */ /* 0x000fe200078eb8ff */
[----:B------:R-:W-:-:S05]  /*59e0*/  IMAD.SHL.U32 R0, R3, 0x200000, RZ ;  /* 0x0020000003007824 */ /* 0x000fca00078e00ff */
[----:B------:R-:W-:-:S07]  /*59f0*/  LOP3.LUT R0, R5, R0, R6, 0xfe, !PT ;  /* 0x0000000005007212 */ /* 0x000fce00078efe06 */
.L_x_3926:
[----:B------:R-:W-:Y:S05]  /*5a00*/  BSYNC B0 ;  /* 0x0000000000007941 */ /* 0x000fea0003800000 */
.L_x_3925:
[----:B------:R-:W-:-:S04]  /*5a10*/  FMUL.FTZ R0, R0, 1 ;  /* 0x3f80000000007820 */ /* 0x000fc80000410000 */
[----:B------:R0:W3:Y:S01]  /*5a20*/  F2F.F64.F32 R22, R0 ;  /* 0x0000000000167310 */ /* 0x0000e20000201800 */
[----:B------:R-:W-:Y:S05]  /*5a30*/  BRA `(.L_x_3906) ;  /* 0x0000000000a47947 */ /* 0x000fea0003800000 */
.L_x_3918:
        /* <DEDUP_REMOVED lines=14> */
.L_x_3932:
[----:B------:R-:W-:Y:S05]  /*5b20*/  BSYNC B0 ;  /* 0x0000000000007941 */ /* 0x000fea0003800000 */
.L_x_3931:
[----:B------:R-:W-:-:S04]  /*5b30*/  FMUL.FTZ R0, R0, 1 ;  /* 0x3f80000000007820 */ /* 0x000fc80000410000 */
[----:B------:R0:W3:Y:S01]  /*5b40*/  F2F.F64.F32 R22, R0 ;  /* 0x0000000000167310 */ /* 0x0000e20000201800 */
[----:B------:R-:W-:Y:S05]  /*5b50*/  BRA `(.L_x_3906) ;  /* 0x00000000005c7947 */ /* 0x000fea0003800000 */
.L_x_3905:
        /* <DEDUP_REMOVED lines=16> */
.L_x_3933:
[----:B------:R-:W-:Y:S01]  /*5c60*/  CS2R R22, SRZ ;  /* 0x0000000000167805 */ /* 0x000fe2000001ff00 */
[----:B------:R-:W-:Y:S06]  /*5c70*/  BRA `(.L_x_3906) ;  /* 0x0000000000147947 */ /* 0x000fec0003800000 */
.L_x_3930:
[----:B------:R-:W3:Y:S02]  /*5c80*/  LDG.E.64 R22, desc[UR36][R4.64] ;  /* 0x0000002404167981 */ /* 0x000ee4000c1e1b00 */
[----:B---3--:R-:W0:Y:S01]  /*5c90*/  I2F.F64.U64 R22, R22 ;  /* 0x0000001600167312 */ /* 0x008e220000301800 */
[----:B------:R-:W-:Y:S05]  /*5ca0*/  BRA `(.L_x_3906) ;  /* 0x0000000000087947 */ /* 0x000fea0003800000 */
.L_x_3929:
[----:B------:R-:W3:Y:S02]  /*5cb0*/  LDG.E R4, desc[UR36][R4.64] ;  /* 0x0000002404047981 */ /* 0x000ee4000c1e1900 */
[----:B---3--:R0:W3:Y:S02]  /*5cc0*/  I2F.F64.U32 R22, R4 ;  /* 0x0000000400167312 */ /* 0x0080e40000201800 */
.L_x_3906:
[----:B------:R-:W-:-:S07]  /*5cd0*/  VIADD R35, R35, 0x80 ;  /* 0x0000008023237836 */ /* 0x000fce0000000000 */
.L_x_3867:
[----:B------:R-:W-:Y:S05]  /*5ce0*/  BSYNC B6 ;  /* 0x0000000000067941 */ /* 0x000fea0003800000 */
.L_x_3866:
[----:B------:R-:W0:Y:S01]  /*5cf0*/  LDC.U8 R26, c[0x0][0x230] ;  /* 0x00008c00ff1a7b82 */ /* 0x000e220000000000 */
        /* <DEDUP_REMOVED lines=24> */
.L_x_3939:
[----:B------:R-:W3:Y:S02]  /*5e80*/  LDG.E.U8 R4, desc[UR36][R4.64] ;  /* 0x0000002404047981 */ /* 0x000ee4000c1e1100 */
[----:B---3--:R0:W3:Y:S01]  /*5e90*/  I2F.F64.U16 R16, R4 ;  /* 0x0000000400107312 */ /* 0x0080e20000101800 */
[----:B------:R-:W-:Y:S05]  /*5ea0*/  BRA `(.L_x_3941) ;  /* 0x0000000c00707947 */ /* 0x000fea0003800000 */
.L_x_3938:
        /* <DEDUP_REMOVED lines=9> */
.L_x_3943:
[----:B------:R-:W3:Y:S02]  /*5f40*/  LDG.E R4, desc[UR36][R4.64] ;  /* 0x0000002404047981 */ /* 0x000ee4000c1e1900 */
[----:B---3--:R0:W3:Y:S01]  /*5f50*/  I2F.F64 R16, R4 ;  /* 0x0000000400107312 */ /* 0x0080e20000201c00 */
[----:B------:R-:W-:Y:S05]  /*5f60*/  BRA `(.L_x_3941) ;  /* 0x0000000c00407947 */ /* 0x000fea0003800000 */
.L_x_3942:
[----:B------:R-:W3:Y:S02]  /*5f70*/  LDG.E.U16 R4, desc[UR36][R4.64] ;  /* 0x0000002404047981 */ /* 0x000ee4000c1e1500 */
[----:B---3--:R0:W3:Y:S01]  /*5f80*/  I2F.F64.S16 R16, R4 ;  /* 0x0000000400107312 */ /* 0x0080e20000101c00 */
[----:B------:R-:W-:Y:S05]  /*5f90*/  BRA `(.L_x_3941) ;  /* 0x0000000c00347947 */ /* 0x000fea0003800000 */
.L_x_3937:
        /* <DEDUP_REMOVED lines=10> */
.L_x_3945:
[----:B------:R-:W3:Y:S02]  /*6040*/  LDG.E.U16 R0, desc[UR36][R4.64] ;  /* 0x0000002404007981 */ /* 0x000ee4000c1e1500 */
[----:B---3--:R-:W-:-:S05]  /*6050*/  HADD2.F32 R0, -RZ, R0.H0_H0 ;  /* 0x20000000ff007230 */ /* 0x008fca0000004100 */
[----:B------:R-:W-:-:S04]  /*6060*/  FMUL.FTZ R0, R0, 1 ;  /* 0x3f80000000007820 */ /* 0x000fc80000410000 */
[----:B------:R0:W3:Y:S01]  /*6070*/  F2F.F64.F32 R16, R0 ;  /* 0x0000000000107310 */ /* 0x0000e20000201800 */
[----:B------:R-:W-:Y:S05]  /*6080*/  BRA `(.L_x_3941) ;  /* 0x0000000800f87947 */ /* 0x000fea0003800000 */
.L_x_3944:
        /* <DEDUP_REMOVED lines=10> */
.L_x_3947:
[----:B------:R-:W3:Y:S02]  /*6130*/  LDG.E.U16 R4, desc[UR36][R4.64] ;  /* 0x0000002404047981 */ /* 0x000ee4000c1e1500 */
[----:B---3--:R-:W-:-:S05]  /*6140*/  HADD2.F32 R0, -RZ, R4.H0_H0 ;  /* 0x20000004ff007230 */ /* 0x008fca0000004100 */
[----:B------:R-:W-:-:S04]  /*6150*/  FMUL.FTZ R0, R0, 1 ;  /* 0x3f80000000007820 */ /* 0x000fc80000410000 */
[----:B------:R0:W3:Y:S01]  /*6160*/  F2F.F64.F32 R16, R0 ;  /* 0x0000000000107310 */ /* 0x0000e20000201800 */
[----:B------:R-:W-:Y:S05]  /*6170*/  BRA `(.L_x_3941) ;  /* 0x0000000800bc7947 */ /* 0x000fea0003800000 */
.L_x_3946:
[----:B------:R0:W5:Y:S01]  /*6180*/  LDG.E.64 R16, desc[UR36][R4.64] ;  /* 0x0000002404107981 */ /* 0x000162000c1e1b00 */
[----:B------:R-:W-:Y:S05]  /*6190*/  BRA `(.L_x_3941) ;  /* 0x0000000800b47947 */ /* 0x000fea0003800000 */
.L_x_3936:
        /* <DEDUP_REMOVED lines=13> */
.L_x_3950:
[----:B------:R0:W5:Y:S01]  /*6270*/  LDG.E.64 R16, desc[UR36][R4.64] ;  /* 0x0000002404107981 */ /* 0x000162000c1e1b00 */
[----:B------:R-:W-:Y:S05]  /*6280*/  BRA `(.L_x_3941) ;  /* 0x0000000800787947 */ /* 0x000fea0003800000 */
.L_x_3949:
        /* <DEDUP_REMOVED lines=28> */
.L_x_3952:
        /* <DEDUP_REMOVED lines=15> */
.L_x_3951:
[----:B------:R-:W3:Y:S02]  /*6540*/  LDG.E.U16 R0, desc[UR36][R4.64] ;  /* 0x0000002404007981 */ /* 0x000ee4000c1e1500 */
[----:B---3--:R-:W-:-:S04]  /*6550*/  IMAD.U32 R0, R0, 0x10000, RZ ;  /* 0x0001000000007824 */ /* 0x008fc800078e00ff */
[----:B------:R-:W-:-:S04]  /*6560*/  FMUL.FTZ R0, R0, 1 ;  /* 0x3f80000000007820 */ /* 0x000fc80000410000 */
[----:B------:R0:W3:Y:S01]  /*6570*/  F2F.F64.F32 R16, R0 ;  /* 0x0000000000107310 */ /* 0x0000e20000201800 */
[----:B------:R-:W-:Y:S05]  /*6580*/  BRA `(.L_x_3941) ;  /* 0x0000000400b87947 */ /* 0x000fea0003800000 */
.L_x_3948:
        /* <DEDUP_REMOVED lines=11> */
.L_x_3955:
        /* <DEDUP_REMOVED lines=21> */
.L_x_3959:
[----:B------:R-:W-:Y:S05]  /*6790*/  BSYNC B1 ;  /* 0x0000000000017941 */ /* 0x000fea0003800000 */
.L_x_3958:
[----:B------:R-:W-:Y:S01]  /*67a0*/  LEA R5, R0, 0x3b800000, 0x17 ;  /* 0x3b80000000057811 */ /* 0x000fe200078eb8ff */
[----:B------:R-:W-:-:S05]  /*67b0*/  IMAD.SHL.U32 R0, R3, 0x100000, RZ ;  /* 0x0010000003007824 */ /* 0x000fca00078e00ff */
[----:B------:R-:W-:-:S07]  /*67c0*/  LOP3.LUT R0, R5, R0, R6, 0xfe, !PT ;  /* 0x0000000005007212 */ /* 0x000fce00078efe06 */
.L_x_3957:
[----:B------:R-:W-:Y:S05]  /*67d0*/  BSYNC B0 ;  /* 0x0000000000007941 */ /* 0x000fea0003800000 */
.L_x_3956:
[----:B------:R-:W-:-:S04]  /*67e0*/  FMUL.FTZ R0, R0, 1 ;  /* 0x3f80000000007820 */ /* 0x000fc80000410000 */
[----:B------:R0:W3:Y:S01]  /*67f0*/  F2F.F64.F32 R16, R0 ;  /* 0x0000000000107310 */ /* 0x0000e20000201800 */
[----:B------:R-:W-:Y:S05]  /*6800*/  BRA `(.L_x_3941) ;  /* 0x0000000400187947 */ /* 0x000fea0003800000 */
.L_x_3954:
        /* <DEDUP_REMOVED lines=21> */
.L_x_3963:
[----:B------:R-:W-:Y:S05]  /*6960*/  BSYNC B1 ;  /* 0x0000000000017941 */ /* 0x000fea0003800000 */
.L_x_3962:
[----:B------:R-:W-:Y:S01]  /*6970*/  LEA R5, R0, 0x37800000, 0x17 ;  /* 0x3780000000057811 */ /* 0x000fe200078eb8ff */
[----:B------:R-:W-:-:S05]  /*6980*/  IMAD.SHL.U32 R0, R3, 0x200000, RZ ;  /* 0x0020000003007824 */ /* 0x000fca00078e00ff */
[----:B------:R-:W-:-:S07]  /*6990*/  LOP3.LUT R0, R5, R0, R6, 0xfe, !PT ;  /* 0x0000000005007212 */ /* 0x000fce00078efe06 */
.L_x_3961:
[----:B------:R-:W-:Y:S05]  /*69a0*/  BSYNC B0 ;  /* 0x0000000000007941 */ /* 0x000fea0003800000 */
.L_x_3960:
[----:B------:R-:W-:-:S04]  /*69b0*/  FMUL.FTZ R0, R0, 1 ;  /* 0x3f80000000007820 */ /* 0x000fc80000410000 */
[----:B------:R0:W3:Y:S01]  /*69c0*/  F2F.F64.F32 R16, R0 ;  /* 0x0000000000107310 */ /* 0x0000e20000201800 */
[----:B------:R-:W-:Y:S05]  /*69d0*/  BRA `(.L_x_3941) ;  /* 0x0000000000a47947 */ /* 0x000fea0003800000 */
.L_x_3953:
        /* <DEDUP_REMOVED lines=14> */
.L_x_3967:
[----:B------:R-:W-:Y:S05]  /*6ac0*/  BSYNC B0 ;  /* 0x0000000000007941 */ /* 0x000fea0003800000 */
.L_x_3966:
[----:B------:R-:W-:-:S04]  /*6ad0*/  FMUL.FTZ R0, R0, 1 ;  /* 0x3f80000000007820 */ /* 0x000fc80000410000 */
[----:B------:R0:W3:Y:S01]  /*6ae0*/  F2F.F64.F32 R16, R0 ;  /* 0x0000000000107310 */ /* 0x0000e20000201800 */
[----:B------:R-:W-:Y:S05]  /*6af0*/  BRA `(.L_x_3941) ;  /* 0x00000000005c7947 */ /* 0x000fea0003800000 */
.L_x_3940:
        /* <DEDUP_REMOVED lines=16> */
.L_x_3968:
[----:B------:R-:W-:Y:S01]  /*6c00*/  CS2R R16, SRZ ;  /* 0x0000000000107805 */ /* 0x000fe2000001ff00 */
[----:B------:R-:W-:Y:S06]  /*6c10*/  BRA `(.L_x_3941) ;  /* 0x0000000000147947 */ /* 0x000fec0003800000 */
.L_x_3965:
[----:B------:R-:W3:Y:S02]  /*6c20*/  LDG.E.64 R16, desc[UR36][R4.64] ;  /* 0x0000002404107981 */ /* 0x000ee4000c1e1b00 */
[----:B---3--:R-:W0:Y:S01]  /*6c30*/  I2F.F64.U64 R16, R16 ;  /* 0x0000001000107312 */ /* 0x008e220000301800 */
[----:B------:R-:W-:Y:S05]  /*6c40*/  BRA `(.L_x_3941) ;  /* 0x0000000000087947 */ /* 0x000fea0003800000 */
.L_x_3964:
[----:B------:R-:W3:Y:S02]  /*6c50*/  LDG.E R4, desc[UR36][R4.64] ;  /* 0x0000002404047981 */ /* 0x000ee4000c1e1900 */
[----:B---3--:R0:W3:Y:S02]  /*6c60*/  I2F.F64.U32 R16, R4 ;  /* 0x0000000400107312 */ /* 0x0080e40000201800 */
.L_x_3941:
        /* <DEDUP_REMOVED lines=20> */
.L_x_3972:
[----:B------:R-:W2:Y:S02]  /*6db0*/  LDG.E.U8 R4, desc[UR36][R4.64] ;  /* 0x0000002404047981 */ /* 0x000ea4000c1e1100 */
[----:B--2---:R0:W1:Y:S01]  /*6dc0*/  I2F.F64.U16 R18, R4 ;  /* 0x0000000400127312 */ /* 0x0040620000101800 */
[----:B------:R-:W-:Y:S05]  /*6dd0*/  BRA `(.L_x_3935) ;  /* 0x0000000c006c7947 */ /* 0x000fea0003800000 */
.L_x_3971:
        /* <DEDUP_REMOVED lines=9> */
.L_x_3975:
[----:B------:R-:W2:Y:S02]  /*6e70*/  LDG.E R4, desc[UR36][R4.64] ;  /* 0x0000002404047981 */ /* 0x000ea4000c1e1900 */
[----:B--2---:R0:W1:Y:S01]  /*6e80*/  I2F.F64 R18, R4 ;  /* 0x0000000400127312 */ /* 0x0040620000201c00 */
[----:B------:R-:W-:Y:S05]  /*6e90*/  BRA `(.L_x_3935) ;  /* 0x0000000c003c7947 */ /* 0x000fea0003800000 */
.L_x_3974:
[----:B------:R-:W2:Y:S02]  /*6ea0*/  LDG.E.U16 R4, desc[UR36][R4.64] ;  /* 0x0000002404047981 */ /* 0x000ea4000c1e1500 */
[----:B--2---:R0:W1:Y:S01]  /*6eb0*/  I2F.F64.S16 R18, R4 ;  /* 0x0000000400127312 */ /* 0x0040620000101c00 */
[----:B------:R-:W-:Y:S05]  /*6ec0*/  BRA `(.L_x_3935) ;  /* 0x0000000c00307947 */ /* 0x000fea0003800000 */
.L_x_3970:
        /* <DEDUP_REMOVED lines=10> */
.L_x_3977:
[----:B------:R-:W2:Y:S02]  /*6f70*/  LDG.E.U16 R0, desc[UR36][R4.64] ;  /* 0x0000002404007981 */ /* 0x000ea4000c1e1500 */
[----:B--2---:R-:W-:-:S05]  /*6f80*/  HADD2.F32 R0, -RZ, R0.H0_H0 ;  /* 0x20000000ff007230 */ /* 0x004fca0000004100 */
[----:B------:R-:W-:-:S04]  /*6f90*/  FMUL.FTZ R0, R0, 1 ;  /* 0x3f80000000007820 */ /* 0x000fc80000410000 */
[----:B------:R0:W1:Y:S01]  /*6fa0*/  F2F.F64.F32 R18, R0 ;  /* 0x0000000000127310 */ /* 0x0000620000201800 */
[----:B------:R-:W-:Y:S05]  /*6fb0*/  BRA `(.L_x_3935) ;  /* 0x0000000800f47947 */ /* 0x000fea0003800000 */
.L_x_3976:
        /* <DEDUP_REMOVED lines=10> */
.L_x_3979:
[----:B------:R-:W2:Y:S02]  /*7060*/  LDG.E.U16 R4, desc[UR36][R4.64] ;  /* 0x0000002404047981 */ /* 0x000ea4000c1e1500 */
[----:B--2---:R-:W-:-:S05]  /*7070*/  HADD2.F32 R0, -RZ, R4.H0_H0 ;  /* 0x20000004ff007230 */ /* 0x004fca0000004100 */
[----:B------:R-:W-:-:S04]  /*7080*/  FMUL.FTZ R0, R0, 1 ;  /* 0x3f80000000007820 */ /* 0x000fc80000410000 */
[----:B------:R0:W1:Y:S01]  /*7090*/  F2F.F64.F32 R18, R0 ;  /* 0x0000000000127310 */ /* 0x0000620000201800 */
[----:B------:R-:W-:Y:S05]  /*70a0*/  BRA `(.L_x_3935) ;  /* 0x0000000800b87947 */ /* 0x000fea0003800000 */
.L_x_3978:
[----:B------:R0:W5:Y:S01]  /*70b0*/  LDG.E.64 R18, desc[UR36][R4.64] ;  /* 0x0000002404127981 */ /* 0x000162000c1e1b00 */
[----:B------:R-:W-:Y:S05]  /*70c0*/  BRA `(.L_x_3935) ;  /* 0x0000000800b07947 */ /* 0x000fea0003800000 */
.L_x_3969:
        /* <DEDUP_REMOVED lines=13> */
.L_x_3982:
[----:B------:R0:W5:Y:S01]  /*71a0*/  LDG.E.64 R18, desc[UR36][R4.64] ;  /* 0x0000002404127981 */ /* 0x000162000c1e1b00 */
[----:B------:R-:W-:Y:S05]  /*71b0*/  BRA `(.L_x_3935) ;  /* 0x0000000800747947 */ /* 0x000fea0003800000 */
.L_x_3981:
        /* <DEDUP_REMOVED lines=28> */
.L_x_3984:
        /* <DEDUP_REMOVED lines=15> */
.L_x_3983:
[----:B------:R-:W2:Y:S02]  /*7470*/  LDG.E.U16 R0, desc[UR36][R4.64] ;  /* 0x0000002404007981 */ /* 0x000ea4000c1e1500 */
[----:B--2---:R-:W-:-:S04]  /*7480*/  IMAD.U32 R0, R0, 0x10000, RZ ;  /* 0x0001000000007824 */ /* 0x004fc800078e00ff */
[----:B------:R-:W-:-:S04]  /*7490*/  FMUL.FTZ R0, R0, 1 ;  /* 0x3f80000000007820 */ /* 0x000fc80000410000 */
[----:B------:R0:W1:Y:S01]  /*74a0*/  F2F.F64.F32 R18, R0 ;  /* 0x0000000000127310 */ /* 0x0000620000201800 */
[----:B------:R-:W-:Y:S05]  /*74b0*/  BRA `(.L_x_3935) ;  /* 0x0000000400b47947 */ /* 0x000fea0003800000 */
.L_x_3980:
        /* <DEDUP_REMOVED lines=11> */
.L_x_3987:
        /* <DEDUP_REMOVED lines=21> */
.L_x_3991:
[----:B------:R-:W-:Y:S05]  /*76c0*/  BSYNC B1 ;  /* 0x0000000000017941 */ /* 0x000fea0003800000 */
.L_x_3990:
[----:B------:R-:W-:Y:S01]  /*76d0*/  LEA R5, R0, 0x3b800000, 0x17 ;  /* 0x3b80000000057811 */ /* 0x000fe200078eb8ff */
[----:B------:R-:W-:-:S05]  /*76e0*/  IMAD.SHL.U32 R0, R3, 0x100000, RZ ;  /* 0x0010000003007824 */ /* 0x000fca00078e00ff */
[----:B------:R-:W-:-:S07]  /*76f0*/  LOP3.LUT R0, R5, R0, R6, 0xfe, !PT ;  /* 0x0000000005007212 */ /* 0x000fce00078efe06 */
.L_x_3989:
[----:B------:R-:W-:Y:S05]  /*7700*/  BSYNC B0 ;  /* 0x0000000000007941 */ /* 0x000fea0003800000 */
.L_x_3988:
[----:B------:R-:W-:-:S04]  /*7710*/  FMUL.FTZ R0, R0, 1 ;  /* 0x3f80000000007820 */ /* 0x000fc80000410000 */
[----:B------:R0:W1:Y:S01]  /*7720*/  F2F.F64.F32 R18, R0 ;  /* 0x0000000000127310 */ /* 0x0000620000201800 */
[----:B------:R-:W-:Y:S05]  /*7730*/  BRA `(.L_x_3935) ;  /* 0x0000000400147947 */ /* 0x000fea0003800000 */
.L_x_3986:
        /* <DEDUP_REMOVED lines=21> */
.L_x_3995:
[----:B------:R-:W-:Y:S05]  /*7890*/  BSYNC B1 ;  /* 0x0000000000017941 */ /* 0x000fea0003800000 */
.L_x_3994:
[----:B------:R-:W-:Y:S01]  /*78a0*/  LEA R5, R0, 0x37800000, 0x17 ;  /* 0x3780000000057811 */ /* 0x000fe200078eb8ff */
[----:B------:R-:W-:-:S05]  /*78b0*/  IMAD.SHL.U32 R0, R3, 0x200000, RZ ;  /* 0x0020000003007824 */ /* 0x000fca00078e00ff */
[----:B------:R-:W-:-:S07]  /*78c0*/  LOP3.LUT R0, R5, R0, R6, 0xfe, !PT ;  /* 0x0000000005007212 */ /* 0x000fce00078efe06 */
.L_x_3993:
[----:B------:R-:W-:Y:S05]  /*78d0*/  BSYNC B0 ;  /* 0x0000000000007941 */ /* 0x000fea0003800000 */
.L_x_3992:
[----:B------:R-:W-:-:S04]  /*78e0*/  FMUL.FTZ R0, R0, 1 ;  /* 0x3f80000000007820 */ /* 0x000fc80000410000 */
[----:B------:R0:W1:Y:S01]  /*78f0*/  F2F.F64.F32 R18, R0 ;  /* 0x0000000000127310 */ /* 0x0000620000201800 */
[----:B------:R-:W-:Y:S05]  /*7900*/  BRA `(.L_x_3935) ;  /* 0x0000000000a07947 */ /* 0x000fea0003800000 */
.L_x_3985:
        /* <DEDUP_REMOVED lines=14> */
.L_x_3999:
[----:B------:R-:W-:Y:S05]  /*79f0*/  BSYNC B0 ;  /* 0x0000000000007941 */ /* 0x000fea0003800000 */
.L_x_3998:
[----:B------:R-:W-:-:S04]  /*7a00*/  FMUL.FTZ R0, R0, 1 ;  /* 0x3f80000000007820 */ /* 0x000fc80000410000 */
[----:B------:R0:W1:Y:S01]  /*7a10*/  F2F.F64.F32 R18, R0 ;  /* 0x0000000000127310 */ /* 0x0000620000201800 */
[----:B------:R-:W-:Y:S05]  /*7a20*/  BRA `(.L_x_3935) ;  /* 0x0000000000587947 */ /* 0x000fea0003800000 */
.L_x_3973:
        /* <DEDUP_REMOVED lines=16> */
.L_x_4000:
[----:B------:R-:W-:Y:S05]  /*7b30*/  BRA `(.L_x_3935) ;  /* 0x0000000000147947 */ /* 0x000fea0003800000 */
.L_x_3997:
[----:B------:R-:W2:Y:S02]  /*7b40*/  LDG.E.64 R18, desc[UR36][R4.64] ;  /* 0x0000002404127981 */ /* 0x000ea4000c1e1b00 */
[----:B--2---:R-:W0:Y:S01]  /*7b50*/  I2F.F64.U64 R18, R18 ;  /* 0x0000001200127312 */ /* 0x004e220000301800 */
[----:B------:R-:W-:Y:S05]  /*7b60*/  BRA `(.L_x_3935) ;  /* 0x0000000000087947 */ /* 0x000fea0003800000 */
.L_x_3996:
[----:B------:R-:W2:Y:S02]  /*7b70*/  LDG.E R4, desc[UR36][R4.64] ;  /* 0x0000002404047981 */ /* 0x000ea4000c1e1900 */
[----:B--2---:R0:W1:Y:S02]  /*7b80*/  I2F.F64.U32 R18, R4 ;  /* 0x0000000400127312 */ /* 0x0040640000201800 */
.L_x_3935:
[----:B------:R-:W-:Y:S05]  /*7b90*/  BSYNC B6 ;  /* 0x0000000000067941 */ /* 0x000fea0003800000 */
.L_x_3934:
[----:B0-----:R-:W-:Y:S01]  /*7ba0*/  ISETP.NE.AND P0, PT, R26, RZ, PT ;  /* 0x000000ff1a00720c */ /* 0x001fe20003f05270 */
[----:B------:R-:W-:-:S12]  /*7bb0*/  BSSY B0, `(.L_x_4001) ;  /* 0x000016c000007945 */ /* 0x000fd80003800000 */
[----:B------:R-:W-:Y:S05]  /*7bc0*/  @!P0 BRA `(.L_x_4002) ;  /* 0x0000000000ec8947 */ /* 0x000fea0003800000 */
[----:B------:R-:W0:Y:S01]  /*7bd0*/  S2R R27, SR_TID.X ;  /* 0x00000000001b7919 */ /* 0x000e220000002100 */
[----:B------:R-:W-:Y:S01]  /*7be0*/  BSSY B1, `(.L_x_4003) ;  /* 0x0000013000017945 */ /* 0x000fe20003800000 */
[C---:B0-----:R-:W-:Y:S01]  /*7bf0*/  ISETP.GE.AND P0, PT, R27.reuse, R2, PT ;  /* 0x000000021b00720c */ /* 0x041fe20003f06270 */
[C---:B------:R-:W-:Y:S02]  /*7c00*/  VIADD R3, R27.reuse, 0x100 ;  /* 0x000001001b037836 */ /* 0x040fe40000000000 */
[----:B------:R-:W-:-:S03]  /*7c10*/  VIADD R5, R27, 0x80 ;  /* 0x000000801b057836 */ /* 0x000fc60000000000 */
[-C--:B------:R-:W-:Y:S01]  /*7c20*/  ISETP.GE.AND P1, PT, R3, R2.reuse, PT ;  /* 0x000000020300720c */ /* 0x080fe20003f26270 */
[----:B------:R-:W-:Y:S01]  /*7c30*/  VIADD R3, R27, 0x180 ;  /* 0x000001801b037836 */ /* 0x000fe20000000000 */
[----:B------:R-:W-:-:S04]  /*7c40*/  ISETP.GE.AND P4, PT, R5, R2, PT ;  /* 0x000000020500720c */ /* 0x000fc80003f86270 */
[----:B------:R-:W-:Y:S01]  /*7c50*/  ISETP.GE.AND P2, PT, R3, R2, PT ;  /* 0x000000020300720c */ /* 0x000fe20003f46270 */
[----:B------:R-:W-:-:S12]  /*7c60*/  @P0 BRA `(.L_x_4004) ;  /* 0x0000000000280947 */ /* 0x000fd80003800000 */
[----:B------:R-:W-:Y:S01]  /*7c70*/  ULDC.64 UR4, c[0x0][0x218] ;  /* 0x0000860000047ab9 */ /* 0x000fe20000000a00 */
[----:B------:R-:W-:Y:S01]  /*7c80*/  ULDC.64 UR6, c[0x0][0x228] ;  /* 0x00008a0000067ab9 */ /* 0x000fe20000000a00 */
[----:B-1-3-5:R-:W-:Y:S01]  /*7c90*/  DADD R4, R32, UR4 ;  /* 0x0000000420047e29 */ /* 0x02afe20008000000 */
[----:B------:R-:W-:Y:S01]  /*7ca0*/  ULDC.64 UR4, c[0x0][0x220] ;  /* 0x0000880000047ab9 */ /* 0x000fe20000000a00 */
[C---:B----4-:R-:W-:Y:S02]  /*7cb0*/  DMUL R6, R36.reuse, UR6 ;  /* 0x0000000624067c28 */ /* 0x050fe40008000000 */
[----:B------:R-:W-:Y:S02]  /*7cc0*/  DMUL R36, R36, UR4 ;  /* 0x0000000424247c28 */ /* 0x000fe40008000000 */
[----:B------:R-:W-:-:S04]  /*7cd0*/  DSETP.GTU.AND P3, PT, R32, RZ, PT ;  /* 0x000000ff2000722a */ /* 0x000fc80003f6c000 */
[----:B------:R-:W-:-:S10]  /*7ce0*/  DMUL R4, R4, R6 ;  /* 0x0000000604047228 */ /* 0x000fd40000000000 */
[----:B------:R-:W-:Y:S02]  /*7cf0*/  FSEL R4, R4, R36, !P3 ;  /* 0x0000002404047208 */ /* 0x000fe40005800000 */
[----:B------:R-:W-:-:S07]  /*7d00*/  FSEL R5, R5, R37, !P3 ;  /* 0x0000002505057208 */ /* 0x000fce0005800000 */
.L_x_4004:
[----:B------:R-:W-:Y:S05]  /*7d10*/  BSYNC B1 ;  /* 0x0000000000017941 */ /* 0x000fea0003800000 */
.L_x_4003:
[----:B------:R-:W-:Y:S04]  /*7d20*/  BSSY B1, `(.L_x_4005) ;  /* 0x000000c000017945 */ /* 0x000fe80003800000 */
[----:B------:R-:W-:Y:S05]  /*7d30*/  @P4 BRA `(.L_x_4006) ;  /* 0x0000000000284947 */ /* 0x000fea0003800000 */
[----:B------:R-:W-:Y:S01]  /*7d40*/  ULDC.64 UR4, c[0x0][0x218] ;  /* 0x0000860000047ab9 */ /* 0x000fe20000000a00 */
[----:B------:R-:W-:Y:S01]  /*7d50*/  ULDC.64 UR6, c[0x0][0x228] ;  /* 0x00008a0000067ab9 */ /* 0x000fe20000000a00 */
[----:B--2--5:R-:W-:Y:S01]  /*7d60*/  DADD R6, R28, UR4 ;  /* 0x000000041c067e29 */ /* 0x024fe20008000000 */
[----:B------:R-:W-:Y:S01]  /*7d70*/  ULDC.64 UR4, c[0x0][0x220] ;  /* 0x0000880000047ab9 */ /* 0x000fe20000000a00 */
[C---:B---3--:R-:W-:Y:S02]  /*7d80*/  DMUL R8, R30.reuse, UR6 ;  /* 0x000000061e087c28 */ /* 0x048fe40008000000 */
[----:B------:R-:W-:Y:S02]  /*7d90*/  DMUL R30, R30, UR4 ;  /* 0x000000041e1e7c28 */ /* 0x000fe40008000000 */
[----:B------:R-:W-:-:S04]  /*7da0*/  DSETP.GTU.AND P3, PT, R28, RZ, PT ;  /* 0x000000ff1c00722a */ /* 0x000fc80003f6c000 */
[----:B------:R-:W-:-:S10]  /*7db0*/  DMUL R6, R6, R8 ;  /* 0x0000000806067228 */ /* 0x000fd40000000000 */
[----:B------:R-:W-:Y:S02]  /*7dc0*/  FSEL R28, R6, R30, !P3 ;  /* 0x0000001e061c7208 */ /* 0x000fe40005800000 */
[----:B------:R-:W-:-:S07]  /*7dd0*/  FSEL R29, R7, R31, !P3 ;  /* 0x0000001f071d7208 */ /* 0x000fce0005800000 */
.L_x_4006:
[----:B------:R-:W-:Y:S05]  /*7de0*/  BSYNC B1 ;  /* 0x0000000000017941 */ /* 0x000fea0003800000 */
.L_x_4005:
[----:B------:R-:W-:Y:S04]  /*7df0*/  BSSY B1, `(.L_x_4007) ;  /* 0x000000c000017945 */ /* 0x000fe80003800000 */
[----:B------:R-:W-:Y:S05]  /*7e00*/  @P1 BRA `(.L_x_4008) ;  /* 0x0000000000281947 */ /* 0x000fea0003800000 */
[----:B------:R-:W-:Y:S01]  /*7e10*/  ULDC.64 UR4, c[0x0][0x218] ;  /* 0x0000860000047ab9 */ /* 0x000fe20000000a00 */
[----:B------:R-:W-:Y:S01]  /*7e20*/  ULDC.64 UR6, c[0x0][0x228] ;  /* 0x00008a0000067ab9 */ /* 0x000fe20000000a00 */
[----:B---3-5:R-:W-:Y:S01]  /*7e30*/  DADD R6, R22, UR4 ;  /* 0x0000000416067e29 */ /* 0x028fe20008000000 */
[----:B------:R-:W-:Y:S01]  /*7e40*/  ULDC.64 UR4, c[0x0][0x220] ;  /* 0x0000880000047ab9 */ /* 0x000fe20000000a00 */
[C---:B------:R-:W-:Y:S02]  /*7e50*/  DMUL R8, R24.reuse, UR6 ;  /* 0x0000000618087c28 */ /* 0x040fe40008000000 */
[----:B------:R-:W-:Y:S02]  /*7e60*/  DMUL R24, R24, UR4 ;  /* 0x0000000418187c28 */ /* 0x000fe40008000000 */
[----:B------:R-:W-:-:S04]  /*7e70*/  DSETP.GTU.AND P1, PT, R22, RZ, PT ;  /* 0x000000ff1600722a */ /* 0x000fc80003f2c000 */
[----:B------:R-:W-:-:S10]  /*7e80*/  DMUL R6, R6, R8 ;  /* 0x0000000806067228 */ /* 0x000fd40000000000 */
[----:B------:R-:W-:Y:S02]  /*7e90*/  FSEL R24, R6, R24, !P1 ;  /* 0x0000001806187208 */ /* 0x000fe40004800000 */
[----:B------:R-:W-:-:S07]  /*7ea0*/  FSEL R25, R7, R25, !P1 ;  /* 0x0000001907197208 */ /* 0x000fce0004800000 */
.L_x_4008:
[----:B------:R-:W-:Y:S05]  /*7eb0*/  BSYNC B1 ;  /* 0x0000000000017941 */ /* 0x000fea0003800000 */
.L_x_4007:
[----:B------:R-:W-:Y:S05]  /*7ec0*/  @P2 BRA `(.L_x_4009) ;  /* 0x0000001000e82947 */ /* 0x000fea0003800000 */
[----:B------:R-:W-:Y:S01]  /*7ed0*/  ULDC.64 UR4, c[0x0][0x218] ;  /* 0x0000860000047ab9 */ /* 0x000fe20000000a00 */
[----:B------:R-:W-:Y:S01]  /*7ee0*/  ULDC.64 UR6, c[0x0][0x228] ;  /* 0x00008a0000067ab9 */ /* 0x000fe20000000a00 */
[----:B-1---5:R-:W-:Y:S01]  /*7ef0*/  DADD R6, R18, UR4 ;  /* 0x0000000412067e29 */ /* 0x022fe20008000000 */
[----:B------:R-:W-:Y:S01]  /*7f00*/  ULDC.64 UR4, c[0x0][0x220] ;  /* 0x0000880000047ab9 */ /* 0x000fe20000000a00 */
[C---:B---3--:R-:W-:Y:S02]  /*7f10*/  DMUL R8, R16.reuse, UR6 ;  /* 0x0000000610087c28 */ /* 0x048fe40008000000 */
[----:B------:R-:W-:Y:S02]  /*7f20*/  DMUL R16, R16, UR4 ;  /* 0x0000000410107c28 */ /* 0x000fe40008000000 */
[----:B------:R-:W-:-:S04]  /*7f30*/  DSETP.GTU.AND P1, PT, R18, RZ, PT ;  /* 0x000000ff1200722a */ /* 0x000fc80003f2c000 */
[----:B------:R-:W-:-:S10]  /*7f40*/  DMUL R6, R6, R8 ;  /* 0x0000000806067228 */ /* 0x000fd40000000000 */
[----:B------:R-:W-:Y:S02]  /*7f50*/  FSEL R16, R6, R16, !P1 ;  /* 0x0000001006107208 */ /* 0x000fe40004800000 */
[----:B------:R-:W-:Y:S01]  /*7f60*/  FSEL R17, R7, R17, !P1 ;  /* 0x0000001107117208 */ /* 0x000fe20004800000 */
[----:B------:R-:W-:Y:S06]  /*7f70*/  BRA `(.L_x_4009) ;  /* 0x0000001000bc7947 */ /* 0x000fec0003800000 */
.L_x_4002:
[----:B------:R-:W0:Y:S01]  /*7f80*/  S2R R27, SR_TID.X ;  /* 0x00000000001b7919 */ /* 0x000e220000002100 */
[----:B------:R-:W-:Y:S01]  /*7f90*/  BSSY B1, `(.L_x_4010) ;  /* 0x000004b000017945 */ /* 0x000fe20003800000 */
[----:B0-----:R-:W-:-:S13]  /*7fa0*/  ISETP.GE.AND P0, PT, R27, R2, PT ;  /* 0x000000021b00720c */ /* 0x001fda0003f06270 */
[----:B------:R-:W-:Y:S05]  /*7fb0*/  @P0 BRA `(.L_x_4011) ;  /* 0x0000000400200947 */ /* 0x000fea0003800000 */
[----:B-1---5:R-:W-:-:S14]  /*7fc0*/  DSETP.GTU.AND P1, PT, R32, RZ, PT ;  /* 0x000000ff2000722a */ /* 0x022fdc0003f2c000 */
[----:B------:R-:W-:Y:S05]  /*7fd0*/  @P1 BRA `(.L_x_4012) ;  /* 0x0000000400101947 */ /* 0x000fea0003800000 */
[----:B------:R-:W0:Y:S01]  /*7fe0*/  LDC.64 R6, c[0x0][0x228] ;  /* 0x00008a00ff067b82 */ /* 0x000e220000000a00 */
[----:B---3--:R-:W-:Y:S01]  /*7ff0*/  IMAD.MOV.U32 R4, RZ, RZ, 0x652b82fe ;  /* 0x652b82feff047424 */ /* 0x008fe200078e00ff */
[----:B------:R-:W-:Y:S01]  /*8000*/  UMOV UR4, 0xfefa39ef ;  /* 0xfefa39ef00047882 */ /* 0x000fe20000000000 */
[----:B------:R-:W-:Y:S01]  /*8010*/  IMAD.MOV.U32 R5, RZ, RZ, 0x3ff71547 ;  /* 0x3ff71547ff057424 */ /* 0x000fe200078e00ff */
[----:B------:R-:W-:Y:S01]  /*8020*/  UMOV UR5, 0x3fe62e42 ;  /* 0x3fe62e4200057882 */ /* 0x000fe20000000000 */
[----:B------:R-:W-:Y:S01]  /*8030*/  BSSY B2, `(.L_x_4013) ;  /* 0x000003a000027945 */ /* 0x000fe20003800000 */
[-C--:B0-----:R-:W-:Y:S02]  /*8040*/  DMUL R32, R32, R6.reuse ;  /* 0x0000000620207228 */ /* 0x081fe40000000000 */
[----:B----4-:R-:W-:-:S06]  /*8050*/  DMUL R6, R36, R6 ;  /* 0x0000000624067228 */ /* 0x010fcc0000000000 */
[----:B------:R-:W-:Y:S02]  /*8060*/  DFMA R8, R32, R4, 6.75539944105574400000e+15 ;  /* 0x433800002008742b */ /* 0x000fe40000000004 */
        /* <DEDUP_REMOVED lines=36> */
[----:B------:R-:W-:-:S10]  /*82b0*/  DFMA R10, R10, R12, 1 ;  /* 0x3ff000000a0a742b */ /* 0x000fd4000000000c */
[----:B------:R-:W-:Y:S02]  /*82c0*/  IMAD R9, R8, 0x100000, R11 ;  /* 0x0010000008097824 */ /* 0x000fe400078e020b */
[----:B------:R-:W-:Y:S01]  /*82d0*/  IMAD.MOV.U32 R8, RZ, RZ, R10 ;  /* 0x000000ffff087224 */ /* 0x000fe200078e000a */
[----:B------:R-:W-:Y:S06]  /*82e0*/  @!P1 BRA `(.L_x_4014) ;  /* 0x0000000000389947 */ /* 0x000fec0003800000 */
[----:B------:R-:W-:Y:S01]  /*82f0*/  FSETP.GEU.FTZ.AND P1, PT, |R33|, 4.2275390625, PT ;  /* 0x408748002100780b */ /* 0x000fe20003f3e200 */
[C---:B------:R-:W-:Y:S02]  /*8300*/  DADD R8, R32.reuse, +INF ;  /* 0x7ff0000020087429 */ /* 0x040fe40000000000 */
[----:B------:R-:W-:-:S08]  /*8310*/  DSETP.GEU.AND P2, PT, R32, RZ, PT ;  /* 0x000000ff2000722a */ /* 0x000fd00003f4e000 */
[----:B------:R-:W-:Y:S02]  /*8320*/  FSEL R8, R8, RZ, P2 ;  /* 0x000000ff08087208 */ /* 0x000fe40001000000 */
[----:B------:R-:W-:Y:S01]  /*8330*/  FSEL R9, R9, RZ, P2 ;  /* 0x000000ff09097208 */ /* 0x000fe20001000000 */
[----:B------:R-:W-:Y:S06]  /*8340*/  @P1 BRA `(.L_x_4014) ;  /* 0x0000000000201947 */ /* 0x000fec0003800000 */
[----:B------:R-:W-:Y:S01]  /*8350*/  DFMA R4, R4, R32, 6.75539944105574400000e+15 ;  /* 0x433800000404742b */ /* 0x000fe20000000020 */
[----:B------:R-:W-:-:S09]  /*8360*/  IMAD.MOV.U32 R8, RZ, RZ, RZ ;  /* 0x000000ffff087224 */ /* 0x000fd200078e00ff */
[----:B------:R-:W-:-:S04]  /*8370*/  LEA.HI R0, R4, R4, RZ, 0x1 ;  /* 0x0000000404007211 */ /* 0x000fc800078f08ff */
[----:B------:R-:W-:-:S05]  /*8380*/  SHF.R.S32.HI R3, RZ, 0x1, R0 ;  /* 0x00000001ff037819 */ /* 0x000fca0000011400 */
[----:B------:R-:W-:Y:S02]  /*8390*/  IMAD.IADD R4, R4, 0x1, -R3 ;  /* 0x0000000104047824 */ /* 0x000fe400078e0a03 */
[----:B------:R-:W-:-:S03]  /*83a0*/  IMAD R11, R3, 0x100000, R11 ;  /* 0x00100000030b7824 */ /* 0x000fc600078e020b */
[----:B------:R-:W-:-:S06]  /*83b0*/  LEA R9, R4, 0x3ff00000, 0x14 ;  /* 0x3ff0000004097811 */ /* 0x000fcc00078ea0ff */
[----:B------:R-:W-:-:S11]  /*83c0*/  DMUL R8, R10, R8 ;  /* 0x000000080a087228 */ /* 0x000fd60000000000 */
.L_x_4014:
[----:B------:R-:W-:Y:S05]  /*83d0*/  BSYNC B2 ;  /* 0x0000000000027941 */ /* 0x000fea0003800000 */
.L_x_4013:
[----:B------:R-:W-:Y:S02]  /*83e0*/  ULDC.64 UR4, c[0x0][0x218] ;  /* 0x0000860000047ab9 */ /* 0x000fe40000000a00 */
[----:B------:R-:W-:-:S08]  /*83f0*/  DMUL R6, R6, UR4 ;  /* 0x0000000406067c28 */ /* 0x000fd00008000000 */
[----:B------:R-:W-:Y:S01]  /*8400*/  DMUL R4, R6, R8 ;  /* 0x0000000806047228 */ /* 0x000fe20000000000 */
[----:B------:R-:W-:Y:S10]  /*8410*/  BRA `(.L_x_4011) ;  /* 0x0000000000087947 */ /* 0x000ff40003800000 */
.L_x_4012:
[----:B------:R-:W-:Y:S02]  /*8420*/  ULDC.64 UR4, c[0x0][0x220] ;  /* 0x0000880000047ab9 */ /* 0x000fe40000000a00 */
[----:B---34-:R-:W-:-:S11]  /*8430*/  DMUL R4, R36, UR4 ;  /* 0x0000000424047c28 */ /* 0x018fd60008000000 */
.L_x_4011:
[----:B------:R-:W-:Y:S05]  /*8440*/  BSYNC B1 ;  /* 0x0000000000017941 */ /* 0x000fea0003800000 */
.L_x_4010:
[----:B------:R-:W-:Y:S01]  /*8450*/  VIADD R3, R27, 0x80 ;  /* 0x000000801b037836 */ /* 0x000fe20000000000 */
[----:B------:R-:W-:Y:S04]  /*8460*/  BSSY B1, `(.L_x_4015) ;  /* 0x000004a000017945 */ /* 0x000fe80003800000 */
[----:B------:R-:W-:-:S13]  /*8470*/  ISETP.GE.AND P1, PT, R3, R2, PT ;  /* 0x000000020300720c */ /* 0x000fda0003f26270 */
[----:B------:R-:W-:Y:S05]  /*8480*/  @P1 BRA `(.L_x_4016) ;  /* 0x00000004001c1947 */ /* 0x000fea0003800000 */
[----:B--2--5:R-:W-:-:S14]  /*8490*/  DSETP.GTU.AND P1, PT, R28, RZ, PT ;  /* 0x000000ff1c00722a */ /* 0x024fdc0003f2c000 */
[----:B------:R-:W-:Y:S05]  /*84a0*/  @P1 BRA `(.L_x_4017) ;  /* 0x00000004000c1947 */ /* 0x000fea0003800000 */
[----:B------:R-:W0:Y:S01]  /*84b0*/  LDC.64 R6, c[0x0][0x228] ;  /* 0x00008a00ff067b82 */ /* 0x000e220000000a00 */
[----:B------:R-:W-:Y:S01]  /*84c0*/  IMAD.MOV.U32 R8, RZ, RZ, 0x652b82fe ;  /* 0x652b82feff087424 */ /* 0x000fe200078e00ff */
[----:B------:R-:W-:Y:S01]  /*84d0*/  UMOV UR4, 0xfefa39ef ;  /* 0xfefa39ef00047882 */ /* 0x000fe20000000000 */
[----:B------:R-:W-:Y:S01]  /*84e0*/  IMAD.MOV.U32 R9, RZ, RZ, 0x3ff71547 ;  /* 0x3ff71547ff097424 */ /* 0x000fe200078e00ff */
[----:B------:R-:W-:Y:S01]  /*84f0*/  UMOV UR5, 0x3fe62e42 ;  /* 0x3fe62e4200057882 */ /* 0x000fe20000000000 */
[----:B------:R-:W-:Y:S01]  /*8500*/  BSSY B2, `(.L_x_4018) ;  /* 0x0000039000027945 */ /* 0x000fe20003800000 */
[-C--:B0-----:R-:W-:Y:S02]  /*8510*/  DMUL R28, R28, R6.reuse ;  /* 0x000000061c1c7228 */ /* 0x081fe40000000000 */
[----:B---3--:R-:W-:-:S06]  /*8520*/  DMUL R30, R30, R6 ;  /* 0x000000061e1e7228 */ /* 0x008fcc0000000000 */
        /* <DEDUP_REMOVED lines=45> */
[----:B------:R-:W-:Y:S01]  /*8800*/  @!P1 LEA.HI R0, R8, R8, RZ, 0x1 ;  /* 0x0000000808009211 */ /* 0x000fe200078f08ff */
[----:B------:R-:W-:Y:S01]  /*8810*/  @!P1 IMAD.MOV.U32 R10, RZ, RZ, RZ ;  /* 0x000000ffff0a9224 */ /* 0x000fe200078e00ff */
[----:B------:R-:W-:Y:S02]  /*8820*/  FSEL R7, R7, RZ, P2 ;  /* 0x000000ff07077208 */ /* 0x000fe40001000000 */
[----:B------:R-:W-:-:S05]  /*8830*/  @!P1 SHF.R.S32.HI R9, RZ, 0x1, R0 ;  /* 0x00000001ff099819 */ /* 0x000fca0000011400 */
[----:B------:R-:W-:Y:S02]  /*8840*/  @!P1 IMAD.IADD R8, R8, 0x1, -R9 ;  /* 0x0000000108089824 */ /* 0x000fe400078e0a09 */
[----:B------:R-:W-:-:S03]  /*8850*/  @!P1 IMAD R9, R9, 0x100000, R13 ;  /* 0x0010000009099824 */ /* 0x000fc600078e020d */
[----:B------:R-:W-:Y:S01]  /*8860*/  @!P1 LEA R11, R8, 0x3ff00000, 0x14 ;  /* 0x3ff00000080b9811 */ /* 0x000fe200078ea0ff */
[----:B------:R-:W-:-:S06]  /*8870*/  @!P1 IMAD.MOV.U32 R8, RZ, RZ, R12 ;  /* 0x000000ffff089224 */ /* 0x000fcc00078e000c */
[----:B------:R-:W-:-:S11]  /*8880*/  @!P1 DMUL R6, R8, R10 ;  /* 0x0000000a08069228 */ /* 0x000fd60000000000 */
.L_x_4019:
[----:B------:R-:W-:Y:S05]  /*8890*/  BSYNC B2 ;  /* 0x0000000000027941 */ /* 0x000fea0003800000 */
.L_x_4018:
[----:B------:R-:W-:Y:S02]  /*88a0*/  ULDC.64 UR4, c[0x0][0x218] ;  /* 0x0000860000047ab9 */ /* 0x000fe40000000a00 */
[----:B------:R-:W-:-:S08]  /*88b0*/  DMUL R28, R30, UR4 ;  /* 0x000000041e1c7c28 */ /* 0x000fd00008000000 */
[----:B------:R-:W-:Y:S01]  /*88c0*/  DMUL R28, R28, R6 ;  /* 0x000000061c1c7228 */ /* 0x000fe20000000000 */
[----:B------:R-:W-:Y:S10]  /*88d0*/  BRA `(.L_x_4016) ;  /* 0x0000000000087947 */ /* 0x000ff40003800000 */
.L_x_4017:
[----:B------:R-:W-:Y:S02]  /*88e0*/  ULDC.64 UR4, c[0x0][0x220] ;  /* 0x0000880000047ab9 */ /* 0x000fe40000000a00 */
[----:B---3--:R-:W-:-:S11]  /*88f0*/  DMUL R28, R30, UR4 ;  /* 0x000000041e1c7c28 */ /* 0x008fd60008000000 */
.L_x_4016:
[----:B------:R-:W-:Y:S05]  /*8900*/  BSYNC B1 ;  /* 0x0000000000017941 */ /* 0x000fea0003800000 */
.L_x_4015:
[----:B------:R-:W-:Y:S01]  /*8910*/  VIADD R3, R27, 0x100 ;  /* 0x000001001b037836 */ /* 0x000fe20000000000 */
[----:B------:R-:W-:Y:S04]  /*8920*/  BSSY B1, `(.L_x_4020) ;  /* 0x000004a000017945 */ /* 0x000fe80003800000 */
[----:B------:R-:W-:-:S13]  /*8930*/  ISETP.GE.AND P1, PT, R3, R2, PT ;  /* 0x000000020300720c */ /* 0x000fda0003f26270 */
[----:B------:R-:W-:Y:S05]  /*8940*/  @P1 BRA `(.L_x_4021) ;  /* 0x00000004001c1947 */ /* 0x000fea0003800000 */
[----:B---3-5:R-:W-:-:S14]  /*8950*/  DSETP.GTU.AND P1, PT, R22, RZ, PT ;  /* 0x000000ff1600722a */ /* 0x028fdc0003f2c000 */
[----:B------:R-:W-:Y:S05]  /*8960*/  @P1 BRA `(.L_x_4022) ;  /* 0x00000004000c1947 */ /* 0x000fea0003800000 */
[----:B------:R-:W0:Y:S01]  /*8970*/  LDC.64 R6, c[0x0][0x228] ;  /* 0x00008a00ff067b82 */ /* 0x000e220000000a00 */
[----:B------:R-:W-:Y:S01]  /*8980*/  IMAD.MOV.U32 R8, RZ, RZ, 0x652b82fe ;  /* 0x652b82feff087424 */ /* 0x000fe200078e00ff */
[----:B------:R-:W-:Y:S01]  /*8990*/  UMOV UR4, 0xfefa39ef ;  /* 0xfefa39ef00047882 */ /* 0x000fe20000000000 */
[----:B------:R-:W-:Y:S01]  /*89a0*/  IMAD.MOV.U32 R9, RZ, RZ, 0x3ff71547 ;  /* 0x3ff71547ff097424 */ /* 0x000fe200078e00ff */
[----:B------:R-:W-:Y:S01]  /*89b0*/  UMOV UR5, 0x3fe62e42 ;  /* 0x3fe62e4200057882 */ /* 0x000fe20000000000 */
[----:B------:R-:W-:Y:S01]  /*89c0*/  BSSY B2, `(.L_x_4023) ;  /* 0x0000039000027945 */ /* 0x000fe20003800000 */
[----:B0-----:R-:W-:-:S08]  /*89d0*/  DMUL R22, R22, R6 ;  /* 0x0000000616167228 */ /* 0x001fd00000000000 */
        /* <DEDUP_REMOVED lines=38> */
[----:B------:R-:W-:-:S08]  /*8c40*/  DMUL R10, R24, R6 ;  /* 0x00000006180a7228 */ /* 0x000fd00000000000 */
        /* <DEDUP_REMOVED lines=16> */
.L_x_4024:
[----:B------:R-:W-:Y:S05]  /*8d50*/  BSYNC B2 ;  /* 0x0000000000027941 */ /* 0x000fea0003800000 */
.L_x_4023:
[----:B------:R-:W-:Y:S02]  /*8d60*/  ULDC.64 UR4, c[0x0][0x218] ;  /* 0x0000860000047ab9 */ /* 0x000fe40000000a00 */
[----:B------:R-:W-:-:S08]  /*8d70*/  DMUL R6, R10, UR4 ;  /* 0x000000040a067c28 */ /* 0x000fd00008000000 */
[----:B------:R-:W-:Y:S01]  /*8d80*/  DMUL R24, R6, R24 ;  /* 0x0000001806187228 */ /* 0x000fe20000000000 */
[----:B------:R-:W-:Y:S10]  /*8d90*/  BRA `(.L_x_4021) ;  /* 0x0000000000087947 */ /* 0x000ff40003800000 */
.L_x_4022:
[----:B------:R-:W-:Y:S02]  /*8da0*/  ULDC.64 UR4, c[0x0][0x220] ;  /* 0x0000880000047ab9 */ /* 0x000fe40000000a00 */
[----:B------:R-:W-:-:S11]  /*8db0*/  DMUL R24, R24, UR4 ;  /* 0x0000000418187c28 */ /* 0x000fd60008000000 */
.L_x_4021:
[----:B------:R-:W-:Y:S05]  /*8dc0*/  BSYNC B1 ;  /* 0x0000000000017941 */ /* 0x000fea0003800000 */
.L_x_4020:
[----:B------:R-:W-:-:S05]  /*8dd0*/  VIADD R3, R27, 0x180 ;  /* 0x000001801b037836 */ /* 0x000fca0000000000 */
[----:B------:R-:W-:-:S13]  /*8de0*/  ISETP.GE.AND P1, PT, R3, R2, PT ;  /* 0x000000020300720c */ /* 0x000fda0003f26270 */
[----:B------:R-:W-:Y:S05]  /*8df0*/  @P1 BRA `(.L_x_4009) ;  /* 0x00000004001c1947 */ /* 0x000fea0003800000 */
[----:B-1---5:R-:W-:-:S14]  /*8e00*/  DSETP.GTU.AND P1, PT, R18, RZ, PT ;  /* 0x000000ff1200722a */ /* 0x022fdc0003f2c000 */
[----:B------:R-:W-:Y:S05]  /*8e10*/  @P1 BRA `(.L_x_4025) ;  /* 0x00000004000c1947 */ /* 0x000fea0003800000 */
        /* <DEDUP_REMOVED lines=45> */
[----:B---3--:R-:W-:Y:S01]  /*90f0*/  DMUL R10, R16, UR4 ;  /* 0x00000004100a7c28 */ /* 0x008fe20008000000 */
        /* <DEDUP_REMOVED lines=10> */
[----:B------:R-:W-:Y:S02]  /*91a0*/  FSEL R17, R13, RZ, P2 ;  /* 0x000000ff0d117208 */ /* 0x000fe40001000000 */
[----:B------:R-:W-:-:S05]  /*91b0*/  @!P1 SHF.R.S32.HI R7, RZ, 0x1, R0 ;  /* 0x00000001ff079819 */ /* 0x000fca0000011400 */
[----:B------:R-:W-:Y:S02]  /*91c0*/  @!P1 IMAD.IADD R6, R6, 0x1, -R7 ;  /* 0x0000000106069824 */ /* 0x000fe400078e0a07 */
[----:B------:R-:W-:-:S03]  /*91d0*/  @!P1 IMAD R7, R7, 0x100000, R9 ;  /* 0x0010000007079824 */ /* 0x000fc600078e0209 */
[----:B------:R-:W-:Y:S01]  /*91e0*/  @!P1 LEA R9, R6, 0x3ff00000, 0x14 ;  /* 0x3ff0000006099811 */ /* 0x000fe200078ea0ff */
[----:B------:R-:W-:Y:S02]  /*91f0*/  @!P1 IMAD.MOV.U32 R6, RZ, RZ, R8 ;  /* 0x000000ffff069224 */ /* 0x000fe400078e0008 */
[----:B------:R-:W-:-:S06]  /*9200*/  @!P1 IMAD.MOV.U32 R8, RZ, RZ, RZ ;  /* 0x000000ffff089224 */ /* 0x000fcc00078e00ff */
[----:B------:R-:W-:-:S11]  /*9210*/  @!P1 DMUL R16, R6, R8 ;  /* 0x0000000806109228 */ /* 0x000fd60000000000 */
.L_x_4027:
[----:B------:R-:W-:Y:S05]  /*9220*/  BSYNC B1 ;  /* 0x0000000000017941 */ /* 0x000fea0003800000 */
.L_x_4026:
[----:B------:R-:W-:Y:S01]  /*9230*/  DMUL R16, R10, R16 ;  /* 0x000000100a107228 */ /* 0x000fe20000000000 */
[----:B------:R-:W-:Y:S10]  /*9240*/  BRA `(.L_x_4009) ;  /* 0x0000000000087947 */ /* 0x000ff40003800000 */
.L_x_4025:
[----:B------:R-:W-:Y:S02]  /*9250*/  ULDC.64 UR4, c[0x0][0x220] ;  /* 0x0000880000047ab9 */ /* 0x000fe40000000a00 */
[----:B---3--:R-:W-:-:S11]  /*9260*/  DMUL R16, R16, UR4 ;  /* 0x0000000410107c28 */ /* 0x008fd60008000000 */
.L_x_4009:
[----:B------:R-:W-:Y:S05]  /*9270*/  BSYNC B0 ;  /* 0x0000000000007941 */ /* 0x000fea0003800000 */
.L_x_4001:
[----:B-1---5:R-:W0:Y:S01]  /*9280*/  LDC.U8 R18, c[0x0][0x268] ;  /* 0x00009a00ff127b82 */ /* 0x022e220000000000 */
[----:B------:R-:W-:Y:S01]  /*9290*/  BSSY B6, `(.L_x_4028) ;  /* 0x000011a000067945 */ /* 0x000fe20003800000 */
[----:B------:R-:W-:-:S03]  /*92a0*/  IMAD.MOV.U32 R19, RZ, RZ, R27 ;  /* 0x000000ffff137224 */ /* 0x000fc600078e001b */
[----:B------:R-:W-:Y:S05]  /*92b0*/  @P0 BRA `(.L_x_4029) ;  /* 0x00000010005c0947 */ /* 0x000fea0003800000 */
[----:B------:R-:W1:Y:S01]  /*92c0*/  S2R R0, SR_CTAID.X ;  /* 0x0000000000007919 */ /* 0x000e620000002500 */
[----:B------:R-:W5:Y:S01]  /*92d0*/  LDC.64 R8, c[0x0][0x240] ;  /* 0x00009000ff087b82 */ /* 0x000f620000000a00 */
[----:B0-----:R-:W-:Y:S01]  /*92e0*/  PRMT R6, R18, 0x9910, RZ ;  /* 0x0000991012067816 */ /* 0x001fe200000000ff */
[----:B------:R-:W-:Y:S01]  /*92f0*/  ULDC UR4, c[0x0][0x26c] ;  /* 0x00009b0000047ab9 */ /* 0x000fe20000000800 */
[----:B-1----:R-:W-:-:S04]  /*9300*/  IMAD R0, R0, 0x200, R27 ;  /* 0x0000020000007824 */ /* 0x002fc800078e021b */
[----:B------:R-:W-:Y:S02]  /*9310*/  IMAD R3, R0, UR4, RZ ;  /* 0x0000000400037c24 */ /* 0x000fe4000f8e02ff */
[----:B------:R-:W-:-:S03]  /*9320*/  IMAD.MOV.U32 R0, RZ, RZ, R6 ;  /* 0x000000ffff007224 */ /* 0x000fc600078e0006 */
[----:B-----5:R-:W-:Y:S02]  /*9330*/  IADD3 R8, P1, R3, R8, RZ ;  /* 0x0000000803087210 */ /* 0x020fe40007f3e0ff */
[----:B------:R-:W-:-:S03]  /*9340*/  ISETP.GT.AND P0, PT, R0, 0x9, PT ;  /* 0x000000090000780c */ /* 0x000fc60003f04270 */
[----:B------:R-:W-:-:S10]  /*9350*/  IMAD.X R9, RZ, RZ, R9, P1 ;  /* 0x000000ffff097224 */ /* 0x000fd400008e0609 */
        /* <DEDUP_REMOVED lines=12> */
.L_x_4033:
[----:B---3--:R-:W0:Y:S02]  /*9420*/  F2I.S64.F64.TRUNC R4, R4 ;  /* 0x0000000400047311 */ /* 0x008e24000030d900 */
[----:B0-----:R-:W-:-:S05]  /*9430*/  IMAD.MOV.U32 R3, RZ, RZ, R4 ;  /* 0x000000ffff037224 */ /* 0x001fca00078e0004 */
[----:B------:R0:W-:Y:S01]  /*9440*/  STG.E.U8 desc[UR36][R8.64], R3 ;  /* 0x0000000308007986 */ /* 0x0001e2000c101124 */
[----:B------:R-:W-:Y:S05]  /*9450*/  BRA `(.L_x_4035) ;  /* 0x0000000c00f07947 */ /* 0x000fea0003800000 */
.L_x_4032:
[----:B------:R-:W-:-:S13]  /*9460*/  ISETP.NE.AND P0, PT, R0, 0x2, PT ;  /* 0x000000020000780c */ /* 0x000fda0003f05270 */
[----:B------:R-:W-:Y:S05]  /*9470*/  @!P0 BRA `(.L_x_4036) ;  /* 0x0000000000288947 */ /* 0x000fea0003800000 */
[----:B------:R-:W-:-:S13]  /*9480*/  ISETP.NE.AND P0, PT, R0, 0x3, PT ;  /* 0x000000030000780c */ /* 0x000fda0003f05270 */
[----:B------:R-:W-:Y:S05]  /*9490*/  @!P0 BRA `(.L_x_4037) ;  /* 0x0000000000148947 */ /* 0x000fea0003800000 */
[----:B------:R-:W-:-:S13]  /*94a0*/  ISETP.NE.AND P0, PT, R0, 0x4, PT ;  /* 0x000000040000780c */ /* 0x000fda0003f05270 */
[----:B------:R-:W-:Y:S05]  /*94b0*/  @P0 BRA `(.L_x_4034) ;  /* 0x0000000c00800947 */ /* 0x000fea0003800000 */
[----:B---3--:R-:W0:Y:S02]  /*94c0*/  F2I.S64.F64.TRUNC R4, R4 ;  /* 0x0000000400047311 */ /* 0x008e24000030d900 */
[----:B0-----:R0:W-:Y:S01]  /*94d0*/  STG.E.64 desc[UR36][R8.64], R4 ;  /* 0x0000000408007986 */ /* 0x0011e2000c101b24 */
[----:B------:R-:W-:Y:S05]  /*94e0*/  BRA `(.L_x_4035) ;  /* 0x0000000c00cc7947 */ /* 0x000fea0003800000 */
.L_x_4037:
[----:B------:R-:W0:Y:S02]  /*94f0*/  F2I.F64.TRUNC R5, R4 ;  /* 0x0000000400057311 */ /* 0x000e24000030d100 */
[----:B0-----:R0:W-:Y:S01]  /*9500*/  STG.E desc[UR36][R8.64], R5 ;  /* 0x0000000508007986 */ /* 0x0011e2000c101924 */
[----:B------:R-:W-:Y:S05]  /*9510*/  BRA `(.L_x_4035) ;  /* 0x0000000c00c07947 */ /* 0x000fea0003800000 */
.L_x_4036:
[----:B------:R-:W0:Y:S02]  /*9520*/  F2I.F64.TRUNC R5, R4 ;  /* 0x0000000400057311 */ /* 0x000e24000030d100 */
[----:B0-----:R0:W-:Y:S01]  /*9530*/  STG.E.U16 desc[UR36][R8.64], R5 ;  /* 0x0000000508007986 */ /* 0x0011e2000c101524 */
[----:B------:R-:W-:Y:S05]  /*9540*/  BRA `(.L_x_4035) ;  /* 0x0000000c00b47947 */ /* 0x000fea0003800000 */
.L_x_4031:
        /* <DEDUP_REMOVED lines=13> */
.L_x_4039:
        /* <DEDUP_REMOVED lines=8> */
.L_x_4038:
        /* <DEDUP_REMOVED lines=14> */
.L_x_4041:
        /* <DEDUP_REMOVED lines=9> */
.L_x_4040:
[----:B------:R0:W-:Y:S01]  /*9810*/  STG.E.64 desc[UR36][R8.64], R4 ;  /* 0x0000000408007986 */ /* 0x0001e2000c101b24 */
[----:B------:R-:W-:Y:S05]  /*9820*/  BRA `(.L_x_4035) ;  /* 0x0000000800fc7947 */ /* 0x000fea0003800000 */
.L_x_4030:
        /* <DEDUP_REMOVED lines=12> */
.L_x_4044:
[----:B------:R-:W-:-:S05]  /*98f0*/  CS2R R6, SRZ ;  /* 0x0000000000067805 */ /* 0x000fca000001ff00 */
[----:B------:R0:W-:Y:S01]  /*9900*/  STG.E.128 desc[UR36][R8.64], R4 ;  /* 0x0000000408007986 */ /* 0x0001e2000c101d24 */
[----:B------:R-:W-:Y:S05]  /*9910*/  BRA `(.L_x_4035) ;  /* 0x0000000800c07947 */ /* 0x000fea0003800000 */
.L_x_4043:
        /* <DEDUP_REMOVED lines=25> */
.L_x_4048:
[----:B------:R-:W-:Y:S05]  /*9ab0*/  BSYNC B0 ;  /* 0x0000000000007941 */ /* 0x000fea0003800000 */
.L_x_4047:
[----:B------:R-:W-:-:S05]  /*9ac0*/  LOP3.LUT R7, R0, R7, RZ, 0xfc, !PT ;  /* 0x0000000700077212 */ /* 0x000fca00078efcff */
[----:B------:R0:W-:Y:S01]  /*9ad0*/  STG.E.U8 desc[UR36][R8.64], R7 ;  /* 0x0000000708007986 */ /* 0x0001e2000c101124 */
[----:B------:R-:W-:Y:S05]  /*9ae0*/  BRA `(.L_x_4035) ;  /* 0x00000008004c7947 */ /* 0x000fea0003800000 */
.L_x_4046:
        /* <DEDUP_REMOVED lines=17> */
.L_x_4050:
[----:B------:R-:W-:Y:S01]  /*9c00*/  IMAD.MOV.U32 R0, RZ, RZ, 0x7f ;  /* 0x0000007fff007424 */ /* 0x000fe200078e00ff */
[----:B------:R-:W-:-:S04]  /*9c10*/  ISETP.GT.U32.AND P0, PT, R3, 0x7f800000, PT ;  /* 0x7f8000000300780c */ /* 0x000fc80003f04070 */
[----:B------:R-:W-:-:S09]  /*9c20*/  SEL R0, R0, 0x7c, P0 ;  /* 0x0000007c00007807 */ /* 0x000fd20000000000 */
.L_x_4051:
[----:B------:R-:W-:Y:S05]  /*9c30*/  BSYNC B0 ;  /* 0x0000000000007941 */ /* 0x000fea0003800000 */
.L_x_4049:
[----:B------:R-:W-:-:S04]  /*9c40*/  LOP3.LUT R3, R7, 0x80000000, RZ, 0xc0, !PT ;  /* 0x8000000007037812 */ /* 0x000fc800078ec0ff */
[----:B------:R-:W-:-:S04]  /*9c50*/  SHF.R.U32.HI R3, RZ, 0x18, R3 ;  /* 0x00000018ff037819 */ /* 0x000fc80000011603 */
[----:B------:R-:W-:-:S05]  /*9c60*/  LOP3.LUT R3, R0, R3, RZ, 0xfc, !PT ;  /* 0x0000000300037212 */ /* 0x000fca00078efcff */
[----:B------:R0:W-:Y:S01]  /*9c70*/  STG.E.U8 desc[UR36][R8.64], R3 ;  /* 0x0000000308007986 */ /* 0x0001e2000c101124 */
[----:B------:R-:W-:Y:S05]  /*9c80*/  BRA `(.L_x_4035) ;  /* 0x0000000400e47947 */ /* 0x000fea0003800000 */
.L_x_4045:
        /* <DEDUP_REMOVED lines=8> */
.L_x_4042:
        /* <DEDUP_REMOVED lines=11> */
.L_x_4054:
        /* <DEDUP_REMOVED lines=21> */
.L_x_4057:
[----:B------:R-:W-:-:S04]  /*9f10*/  LOP3.LUT R0, R7, 0x80000000, RZ, 0xc0, !PT ;  /* 0x8000000007007812 */ /* 0x000fc800078ec0ff */
[----:B------:R-:W-:-:S04]  /*9f20*/  SHF.R.U32.HI R0, RZ, 0x18, R0 ;  /* 0x00000018ff007819 */ /* 0x000fc80000011600 */
[----:B------:R-:W-:-:S07]  /*9f30*/  LOP3.LUT R0, R3, R0, RZ, 0xfc, !PT ;  /* 0x0000000003007212 */ /* 0x000fce00078efcff */
.L_x_4056:
[----:B------:R-:W-:Y:S05]  /*9f40*/  BSYNC B0 ;  /* 0x0000000000007941 */ /* 0x000fea0003800000 */
.L_x_4055:
[----:B------:R0:W-:Y:S01]  /*9f50*/  STG.E.U8 desc[UR36][R8.64], R0 ;  /* 0x0000000008007986 */ /* 0x0001e2000c101124 */
[----:B------:R-:W-:Y:S05]  /*9f60*/  BRA `(.L_x_4035) ;  /* 0x00000004002c7947 */ /* 0x000fea0003800000 */
.L_x_4053:
        /* <DEDUP_REMOVED lines=21> */
.L_x_4060:
[----:B------:R-:W-:-:S04]  /*a0c0*/  LOP3.LUT R0, R7, 0x80000000, RZ, 0xc0, !PT ;  /* 0x8000000007007812 */ /* 0x000fc800078ec0ff */
[----:B------:R-:W-:-:S04]  /*a0d0*/  SHF.R.U32.HI R0, RZ, 0x18, R0 ;  /* 0x00000018ff007819 */ /* 0x000fc80000011600 */
[----:B------:R-:W-:-:S07]  /*a0e0*/  LOP3.LUT R0, R3, R0, RZ, 0xfc, !PT ;  /* 0x0000000003007212 */ /* 0x000fce00078efcff */
.L_x_4059:
[----:B------:R-:W-:Y:S05]  /*a0f0*/  BSYNC B0 ;  /* 0x0000000000007941 */ /* 0x000fea0003800000 */
.L_x_4058:
[----:B------:R0:W-:Y:S01]  /*a100*/  STG.E.U8 desc[UR36][R8.64], R0 ;  /* 0x0000000008007986 */ /* 0x0001e2000c101124 */
[----:B------:R-:W-:Y:S05]  /*a110*/  BRA `(.L_x_4035) ;  /* 0x0000000000c07947 */ /* 0x000fea0003800000 */
.L_x_4052:
        /* <DEDUP_REMOVED lines=26> */
.L_x_4034:
[----:B------:R-:W-:Y:S01]  /*a2c0*/  MOV R14, 0x0 ;  /* 0x00000000000e7802 */ /* 0x000fe20000000f00 */
[----:B------:R-:W-:Y:S01]  /*a2d0*/  ULDC.64 UR4, c[0x4][0x128] ;  /* 0x01004a0000047ab9 */ /* 0x000fe20000000a00 */
[----:B------:R-:W-:Y:S01]  /*a2e0*/  ULDC.64 UR6, c[0x4][0x130] ;  /* 0x01004c0000067ab9 */ /* 0x000fe20000000a00 */
[----:B---3--:R-:W-:Y:S02]  /*a2f0*/  IMAD.U32 R4, RZ, RZ, UR4 ;  /* 0x00000004ff047e24 */ /* 0x008fe4000f8e00ff */
        /* <DEDUP_REMOVED lines=11> */
[----:B0-2-4-:R-:W-:Y:S05]  /*a3b0*/  CALL.ABS.NOINC R14 ;  /* 0x000000000e007343 */ /* 0x015fea0003c00000 */
.L_x_4063:
[----:B------:R-:W-:Y:S05]  /*a3c0*/  BRA `(.L_x_4035) ;  /* 0x0000000000147947 */ /* 0x000fea0003800000 */
.L_x_4062:
[----:B---3--:R-:W0:Y:S02]  /*a3d0*/  F2I.U64.F64.TRUNC R4, R4 ;  /* 0x0000000400047311 */ /* 0x008e24000030d800 */
[----:B0-----:R0:W-:Y:S01]  /*a3e0*/  STG.E.64 desc[UR36][R8.64], R4 ;  /* 0x0000000408007986 */ /* 0x0011e2000c101b24 */
[----:B------:R-:W-:Y:S05]  /*a3f0*/  BRA `(.L_x_4035) ;  /* 0x0000000000087947 */ /* 0x000fea0003800000 */
.L_x_4061:
[----:B------:R-:W0:Y:S02]  /*a400*/  F2I.U32.F64.TRUNC R5, R4 ;  /* 0x0000000400057311 */ /* 0x000e24000030d000 */
[----:B0-----:R0:W-:Y:S02]  /*a410*/  STG.E desc[UR36][R8.64], R5 ;  /* 0x0000000508007986 */ /* 0x0011e4000c101924 */
.L_x_4035:
[----:B------:R-:W-:-:S07]  /*a420*/  VIADD R19, R27, 0x80 ;  /* 0x000000801b137836 */ /* 0x000fce0000000000 */
.L_x_4029:
[----:B------:R-:W-:Y:S05]  /*a430*/  BSYNC B6 ;  /* 0x0000000000067941 */ /* 0x000fea0003800000 */
.L_x_4028:
[----:B------:R-:W-:Y:S01]  /*a440*/  ISETP.GE.AND P0, PT, R19, R2, PT ;  /* 0x000000021300720c */ /* 0x000fe20003f06270 */
[----:B------:R-:W-:-:S12]  /*a450*/  BSSY B6, `(.L_x_4064) ;  /* 0x0000232000067945 */ /* 0x000fd80003800000 */
[----:B------:R-:W-:Y:S05]  /*a460*/  @P0 BRA `(.L_x_4065) ;  /* 0x0000002000c00947 */ /* 0x000fea0003800000 */
[----:B01----:R-:W0:Y:S01]  /*a470*/  S2R R0, SR_CTAID.X ;  /* 0x0000000000007919 */ /* 0x003e220000002500 */
[----:B---3--:R-:W1:Y:S01]  /*a480*/  LDC.64 R4, c[0x0][0x240] ;  /* 0x00009000ff047b82 */ /* 0x008e620000000a00 */
[----:B------:R-:W-:Y:S01]  /*a490*/  PRMT R6, R18, 0x9910, RZ ;  /* 0x0000991012067816 */ /* 0x000fe200000000ff */
[----:B------:R-:W-:Y:S01]  /*a4a0*/  ULDC UR4, c[0x0][0x26c] ;  /* 0x00009b0000047ab9 */ /* 0x000fe20000000800 */
[----:B0-----:R-:W-:-:S04]  /*a4b0*/  IMAD R0, R0, 0x200, R19 ;  /* 0x0000020000007824 */ /* 0x001fc800078e0213 */
[----:B------:R-:W-:Y:S02]  /*a4c0*/  IMAD R3, R0, UR4, RZ ;  /* 0x0000000400037c24 */ /* 0x000fe4000f8e02ff */
[----:B------:R-:W-:-:S03]  /*a4d0*/  IMAD.MOV.U32 R0, RZ, RZ, R6 ;  /* 0x000000ffff007224 */ /* 0x000fc600078e0006 */
[----:B-1----:R-:W-:Y:S02]  /*a4e0*/  IADD3 R4, P0, R3, R4, RZ ;  /* 0x0000000403047210 */ /* 0x002fe40007f1e0ff */
        /* <DEDUP_REMOVED lines=11> */
[----:B--2---:R-:W0:Y:S02]  /*a5a0*/  F2I.F64.TRUNC R29, R28 ;  /* 0x0000001c001d7311 */ /* 0x004e24000030d100 */
[----:B0-----:R0:W-:Y:S01]  /*a5b0*/  STG.E.U8 desc[UR36][R4.64], R29 ;  /* 0x0000001d04007986 */ /* 0x0011e2000c101124 */
[----:B------:R-:W-:Y:S05]  /*a5c0*/  BRA `(.L_x_4071) ;  /* 0x0000001000007947 */ /* 0x000fea0003800000 */
.L_x_4069:
[----:B--2---:R-:W0:Y:S02]  /*a5d0*/  F2I.S64.F64.TRUNC R28, R28 ;  /* 0x0000001c001c7311 */ /* 0x004e24000030d900 */
[----:B0-----:R-:W-:-:S05]  /*a5e0*/  IMAD.MOV.U32 R3, RZ, RZ, R28 ;  /* 0x000000ffff037224 */ /* 0x001fca00078e001c */
[----:B------:R0:W-:Y:S01]  /*a5f0*/  STG.E.U8 desc[UR36][R4.64], R3 ;  /* 0x0000000304007986 */ /* 0x0001e2000c101124 */
[----:B------:R-:W-:Y:S05]  /*a600*/  BRA `(.L_x_4071) ;  /* 0x0000000c00f07947 */ /* 0x000fea0003800000 */
.L_x_4068:
[----:B------:R-:W-:-:S13]  /*a610*/  ISETP.NE.AND P0, PT, R0, 0x2, PT ;  /* 0x000000020000780c */ /* 0x000fda0003f05270 */
[----:B------:R-:W-:Y:S05]  /*a620*/  @!P0 BRA `(.L_x_4072) ;  /* 0x0000000000288947 */ /* 0x000fea0003800000 */
[----:B------:R-:W-:-:S13]  /*a630*/  ISETP.NE.AND P0, PT, R0, 0x3, PT ;  /* 0x000000030000780c */ /* 0x000fda0003f05270 */
[----:B------:R-:W-:Y:S05]  /*a640*/  @!P0 BRA `(.L_x_4073) ;  /* 0x0000000000148947 */ /* 0x000fea0003800000 */
[----:B------:R-:W-:-:S13]  /*a650*/  ISETP.NE.AND P0, PT, R0, 0x4, PT ;  /* 0x000000040000780c */ /* 0x000fda0003f05270 */
[----:B------:R-:W-:Y:S05]  /*a660*/  @P0 BRA `(.L_x_4070) ;  /* 0x0000000c00800947 */ /* 0x000fea0003800000 */
[----:B--2---:R-:W0:Y:S02]  /*a670*/  F2I.S64.F64.TRUNC R28, R28 ;  /* 0x0000001c001c7311 */ /* 0x004e24000030d900 */
[----:B0-----:R0:W-:Y:S01]  /*a680*/  STG.E.64 desc[UR36][R4.64], R28 ;  /* 0x0000001c04007986 */ /* 0x0011e2000c101b24 */
[----:B------:R-:W-:Y:S05]  /*a690*/  BRA `(.L_x_4071) ;  /* 0x0000000c00cc7947 */ /* 0x000fea0003800000 */
.L_x_4073:
[----:B--2---:R-:W0:Y:S02]  /*a6a0*/  F2I.F64.TRUNC R29, R28 ;  /* 0x0000001c001d7311 */ /* 0x004e24000030d100 */
[----:B0-----:R0:W-:Y:S01]  /*a6b0*/  STG.E desc[UR36][R4.64], R29 ;  /* 0x0000001d04007986 */ /* 0x0011e2000c101924 */
[----:B------:R-:W-:Y:S05]  /*a6c0*/  BRA `(.L_x_4071) ;  /* 0x0000000c00c07947 */ /* 0x000fea0003800000 */
.L_x_4072:
[----:B--2---:R-:W0:Y:S02]  /*a6d0*/  F2I.F64.TRUNC R29, R28 ;  /* 0x0000001c001d7311 */ /* 0x004e24000030d100 */
[----:B0-----:R0:W-:Y:S01]  /*a6e0*/  STG.E.U16 desc[UR36][R4.64], R29 ;  /* 0x0000001d04007986 */ /* 0x0011e2000c101524 */
[----:B------:R-:W-:Y:S05]  /*a6f0*/  BRA `(.L_x_4071) ;  /* 0x0000000c00b47947 */ /* 0x000fea0003800000 */
.L_x_4067:
        /* <DEDUP_REMOVED lines=8> */
[----:B--2---:R-:W0:Y:S01]  /*a780*/  F2F.F32.F64 R3, R28 ;  /* 0x0000001c00037310 */ /* 0x004e220000301000 */
[----:B------:R-:W-:-:S14]  /*a790*/  DSETP.GEU.AND P0, PT, |R28|, UR4, PT ;  /* 0x000000041c007e2a */ /* 0x000fdc000bf0e200 */
[----:B0-----:R-:W-:-:S05]  /*a7a0*/  @!P0 FMUL R3, R3, 1.175494350822287508e-38 ;  /* 0x0080000003038820 */ /* 0x001fca0000400000 */
[----:B------:R0:W-:Y:S01]  /*a7b0*/  STG.E desc[UR36][R4.64], R3 ;  /* 0x0000000304007986 */ /* 0x0001e2000c101924 */
[----:B------:R-:W-:Y:S05]  /*a7c0*/  BRA `(.L_x_4071) ;  /* 0x0000000c00807947 */ /* 0x000fea0003800000 */
.L_x_4075:
[----:B------:R-:W-:Y:S01]  /*a7d0*/  UMOV UR4, 0xf0000000 ;  /* 0xf000000000047882 */ /* 0x000fe20000000000 */
[----:B------:R-:W-:Y:S01]  /*a7e0*/  UMOV UR5, 0x380fffff ;  /* 0x380fffff00057882 */ /* 0x000fe20000000000 */
[----:B--2---:R-:W0:Y:S01]  /*a7f0*/  F2F.F32.F64 R0, R28 ;  /* 0x0000001c00007310 */ /* 0x004e220000301000 */
[----:B------:R-:W-:-:S14]  /*a800*/  DSETP.GEU.AND P0, PT, |R28|, UR4, PT ;  /* 0x000000041c007e2a */ /* 0x000fdc000bf0e200 */
[----:B0-----:R-:W-:-:S05]  /*a810*/  @!P0 FMUL R0, R0, 1.175494350822287508e-38 ;  /* 0x0080000000008820 */ /* 0x001fca0000400000 */
[----:B------:R-:W-:-:S05]  /*a820*/  F2FP.F16.F32.PACK_AB R0, RZ, R0 ;  /* 0x00000000ff00723e */ /* 0x000fca00000000ff */
[----:B------:R0:W-:Y:S01]  /*a830*/  STG.E.U16 desc[UR36][R4.64], R0 ;  /* 0x0000000004007986 */ /* 0x0001e2000c101524 */
[----:B------:R-:W-:Y:S05]  /*a840*/  BRA `(.L_x_4071) ;  /* 0x0000000c00607947 */ /* 0x000fea0003800000 */
.L_x_4074:
        /* <DEDUP_REMOVED lines=8> */
[----:B--2---:R-:W0:Y:S01]  /*a8d0*/  F2F.F32.F64 R6, R28 ;  /* 0x0000001c00067310 */ /* 0x004e220000301000 */
[----:B------:R-:W-:Y:S01]  /*a8e0*/  DSETP.GEU.AND P0, PT, |R28|, UR4, PT ;  /* 0x000000041c007e2a */ /* 0x000fe2000bf0e200 */
[----:B------:R-:W-:-:S13]  /*a8f0*/  IMAD.MOV.U32 R7, RZ, RZ, RZ ;  /* 0x000000ffff077224 */ /* 0x000fda00078e00ff */
[----:B0-----:R-:W-:-:S05]  /*a900*/  @!P0 FMUL R6, R6, 1.175494350822287508e-38 ;  /* 0x0080000006068820 */ /* 0x001fca0000400000 */
[----:B------:R0:W-:Y:S01]  /*a910*/  STG.E.64 desc[UR36][R4.64], R6 ;  /* 0x0000000604007986 */ /* 0x0001e2000c101b24 */
[----:B------:R-:W-:Y:S05]  /*a920*/  BRA `(.L_x_4071) ;  /* 0x0000000c00287947 */ /* 0x000fea0003800000 */
.L_x_4077:
[----:B------:R-:W-:Y:S01]  /*a930*/  UMOV UR4, 0xf0000000 ;  /* 0xf000000000047882 */ /* 0x000fe20000000000 */
[----:B------:R-:W-:Y:S01]  /*a940*/  UMOV UR5, 0x380fffff ;  /* 0x380fffff00057882 */ /* 0x000fe20000000000 */
[----:B--2---:R-:W0:Y:S01]  /*a950*/  F2F.F32.F64 R0, R28 ;  /* 0x0000001c00007310 */ /* 0x004e220000301000 */
[----:B------:R-:W-:-:S14]  /*a960*/  DSETP.GEU.AND P0, PT, |R28|, UR4, PT ;  /* 0x000000041c007e2a */ /* 0x000fdc000bf0e200 */
[----:B0-----:R-:W-:-:S05]  /*a970*/  @!P0 FMUL R0, R0, 1.175494350822287508e-38 ;  /* 0x0080000000008820 */ /* 0x001fca0000400000 */
[----:B------:R-:W-:-:S04]  /*a980*/  F2FP.F16.F32.PACK_AB R3, RZ, R0 ;  /* 0x00000000ff03723e */ /* 0x000fc800000000ff */
[----:B------:R-:W-:-:S05]  /*a990*/  PRMT R3, R3, 0x5410, RZ ;  /* 0x0000541003037816 */ /* 0x000fca00000000ff */
[----:B------:R0:W-:Y:S01]  /*a9a0*/  STG.E desc[UR36][R4.64], R3 ;  /* 0x0000000304007986 */ /* 0x0001e2000c101924 */
[----:B------:R-:W-:Y:S05]  /*a9b0*/  BRA `(.L_x_4071) ;  /* 0x0000000c00047947 */ /* 0x000fea0003800000 */
.L_x_4076:
[----:B--2---:R0:W-:Y:S01]  /*a9c0*/  STG.E.64 desc[UR36][R4.64], R28 ;  /* 0x0000001c04007986 */ /* 0x0041e2000c101b24 */
[----:B------:R-:W-:Y:S05]  /*a9d0*/  BRA `(.L_x_4071) ;  /* 0x0000000800fc7947 */ /* 0x000fea0003800000 */
.L_x_4066:
        /* <DEDUP_REMOVED lines=8> */
[----:B--2---:R-:W-:-:S06]  /*aa60*/  DSETP.NEU.AND P0, PT, R28, RZ, PT ;  /* 0x000000ff1c00722a */ /* 0x004fcc0003f0d000 */
[----:B------:R-:W-:-:S05]  /*aa70*/  SEL R3, RZ, 0x1, !P0 ;  /* 0x00000001ff037807 */ /* 0x000fca0004000000 */
[----:B------:R0:W-:Y:S01]  /*aa80*/  STG.E.U8 desc[UR36][R4.64], R3 ;  /* 0x0000000304007986 */ /* 0x0001e2000c101124 */
[----:B------:R-:W-:Y:S05]  /*aa90*/  BRA `(.L_x_4071) ;  /* 0x0000000800cc7947 */ /* 0x000fea0003800000 */
.L_x_4080:
[----:B------:R-:W-:-:S05]  /*aaa0*/  CS2R R30, SRZ ;  /* 0x00000000001e7805 */ /* 0x000fca000001ff00 */
[----:B--2---:R0:W-:Y:S01]  /*aab0*/  STG.E.128 desc[UR36][R4.64], R28 ;  /* 0x0000001c04007986 */ /* 0x0041e2000c101d24 */
[----:B------:R-:W-:Y:S05]  /*aac0*/  BRA `(.L_x_4071) ;  /* 0x0000000800c07947 */ /* 0x000fea0003800000 */
.L_x_4079:
        /* <DEDUP_REMOVED lines=25> */
.L_x_4084:
[----:B------:R-:W-:Y:S05]  /*ac60*/  BSYNC B0 ;  /* 0x0000000000007941 */ /* 0x000fea0003800000 */
.L_x_4083:
[----:B------:R-:W-:-:S05]  /*ac70*/  LOP3.LUT R7, R0, R7, RZ, 0xfc, !PT ;  /* 0x0000000700077212 */ /* 0x000fca00078efcff */
[----:B------:R0:W-:Y:S01]  /*ac80*/  STG.E.U8 desc[UR36][R4.64], R7 ;  /* 0x0000000704007986 */ /* 0x0001e2000c101124 */
[----:B------:R-:W-:Y:S05]  /*ac90*/  BRA `(.L_x_4071) ;  /* 0x00000008004c7947 */ /* 0x000fea0003800000 */
.L_x_4082:
[----:B------:R-:W-:Y:S01]  /*aca0*/  UMOV UR4, 0xf0000000 ;  /* 0xf000000000047882 */ /* 0x000fe20000000000 */
[----:B------:R-:W-:Y:S01]  /*acb0*/  UMOV UR5, 0x380fffff ;  /* 0x380fffff00057882 */ /* 0x000fe20000000000 */
[----:B--2---:R-:W0:Y:S01]  /*acc0*/  F2F.F32.F64 R7, R28 ;  /* 0x0000001c00077310 */ /* 0x004e220000301000 */
        /* <DEDUP_REMOVED lines=14> */
.L_x_4086:
[----:B------:R-:W-:Y:S01]  /*adb0*/  IMAD.MOV.U32 R0, RZ, RZ, 0x7f ;  /* 0x0000007fff007424 */ /* 0x000fe200078e00ff */
[----:B------:R-:W-:-:S04]  /*adc0*/  ISETP.GT.U32.AND P0, PT, R3, 0x7f800000, PT ;  /* 0x7f8000000300780c */ /* 0x000fc80003f04070 */
[----:B------:R-:W-:-:S09]  /*add0*/  SEL R0, R0, 0x7c, P0 ;  /* 0x0000007c00007807 */ /* 0x000fd20000000000 */
.L_x_4087:
[----:B------:R-:W-:Y:S05]  /*ade0*/  BSYNC B0 ;  /* 0x0000000000007941 */ /* 0x000fea0003800000 */
.L_x_4085:
[----:B------:R-:W-:-:S04]  /*adf0*/  LOP3.LUT R3, R7, 0x80000000, RZ, 0xc0, !PT ;  /* 0x8000000007037812 */ /* 0x000fc800078ec0ff */
[----:B------:R-:W-:-:S04]  /*ae00*/  SHF.R.U32.HI R3, RZ, 0x18, R3 ;  /* 0x00000018ff037819 */ /* 0x000fc80000011603 */
[----:B------:R-:W-:-:S05]  /*ae10*/  LOP3.LUT R3, R0, R3, RZ, 0xfc, !PT ;  /* 0x0000000300037212 */ /* 0x000fca00078efcff */
[----:B------:R0:W-:Y:S01]  /*ae20*/  STG.E.U8 desc[UR36][R4.64], R3 ;  /* 0x0000000304007986 */ /* 0x0001e2000c101124 */
[----:B------:R-:W-:Y:S05]  /*ae30*/  BRA `(.L_x_4071) ;  /* 0x0000000400e47947 */ /* 0x000fea0003800000 */
.L_x_4081:
[----:B------:R-:W-:Y:S01]  /*ae40*/  UMOV UR4, 0xf0000000 ;  /* 0xf000000000047882 */ /* 0x000fe20000000000 */
[----:B------:R-:W-:Y:S01]  /*ae50*/  UMOV UR5, 0x380fffff ;  /* 0x380fffff00057882 */ /* 0x000fe20000000000 */
[----:B--2---:R-:W0:Y:S01]  /*ae60*/  F2F.F32.F64 R0, R28 ;  /* 0x0000001c00007310 */ /* 0x004e220000301000 */
[----:B------:R-:W-:-:S14]  /*ae70*/  DSETP.GEU.AND P0, PT, |R28|, UR4, PT ;  /* 0x000000041c007e2a */ /* 0x000fdc000bf0e200 */
[----:B0-----:R-:W-:-:S05]  /*ae80*/  @!P0 FMUL R0, R0, 1.175494350822287508e-38 ;  /* 0x0080000000008820 */ /* 0x001fca0000400000 */
[----:B------:R-:W-:-:S05]  /*ae90*/  F2FP.BF16.F32.PACK_AB R0, RZ, R0 ;  /* 0x00000000ff00723e */ /* 0x000fca00000010ff */
[----:B------:R0:W-:Y:S01]  /*aea0*/  STG.E.U16 desc[UR36][R4.64], R0 ;  /* 0x0000000004007986 */ /* 0x0001e2000c101524 */
[----:B------:R-:W-:Y:S05]  /*aeb0*/  BRA `(.L_x_4071) ;  /* 0x0000000400c47947 */ /* 0x000fea0003800000 */
.L_x_4078:
        /* <DEDUP_REMOVED lines=8> */
[----:B--2---:R-:W0:Y:S02]  /*af40*/  F2I.U32.F64.TRUNC R29, R28 ;  /* 0x0000001c001d7311 */ /* 0x004e24000030d000 */
[----:B0-----:R0:W-:Y:S01]  /*af50*/  STG.E.U16 desc[UR36][R4.64], R29 ;  /* 0x0000001d04007986 */ /* 0x0011e2000c101524 */
[----:B------:R-:W-:Y:S05]  /*af60*/  BRA `(.L_x_4071) ;  /* 0x0000000400987947 */ /* 0x000fea0003800000 */
.L_x_4090:
[----:B------:R-:W-:Y:S01]  /*af70*/  UMOV UR4, 0xf0000000 ;  /* 0xf000000000047882 */ /* 0x000fe20000000000 */
[----:B------:R-:W-:Y:S01]  /*af80*/  UMOV UR5, 0x380fffff ;  /* 0x380fffff00057882 */ /* 0x000fe20000000000 */
[----:B--2---:R-:W0:Y:S01]  /*af90*/  F2F.F32.F64 R7, R28 ;  /* 0x0000001c00077310 */ /* 0x004e220000301000 */
        /* <DEDUP_REMOVED lines=18> */
.L_x_4093:
[----:B------:R-:W-:-:S04]  /*b0c0*/  LOP3.LUT R0, R7, 0x80000000, RZ, 0xc0, !PT ;  /* 0x8000000007007812 */ /* 0x000fc800078ec0ff */
[----:B------:R-:W-:-:S04]  /*b0d0*/  SHF.R.U32.HI R0, RZ, 0x18, R0 ;  /* 0x00000018ff007819 */ /* 0x000fc80000011600 */
[----:B------:R-:W-:-:S07]  /*b0e0*/  LOP3.LUT R0, R3, R0, RZ, 0xfc, !PT ;  /* 0x0000000003007212 */ /* 0x000fce00078efcff */
.L_x_4092:
[----:B------:R-:W-:Y:S05]  /*b0f0*/  BSYNC B0 ;  /* 0x0000000000007941 */ /* 0x000fea0003800000 */
.L_x_4091:
[----:B------:R0:W-:Y:S01]  /*b100*/  STG.E.U8 desc[UR36][R4.64], R0 ;  /* 0x0000000004007986 */ /* 0x0001e2000c101124 */
[----:B------:R-:W-:Y:S05]  /*b110*/  BRA `(.L_x_4071) ;  /* 0x00000004002c7947 */ /* 0x000fea0003800000 */
.L_x_4089:
        /* <DEDUP_REMOVED lines=21> */
.L_x_4096:
[----:B------:R-:W-:-:S04]  /*b270*/  LOP3.LUT R0, R7, 0x80000000, RZ, 0xc0, !PT ;  /* 0x8000000007007812 */ /* 0x000fc800078ec0ff */
[----:B------:R-:W-:-:S04]  /*b280*/  SHF.R.U32.HI R0, RZ, 0x18, R0 ;  /* 0x00000018ff007819 */ /* 0x000fc80000011600 */
[----:B------:R-:W-:-:S07]  /*b290*/  LOP3.LUT R0, R3, R0, RZ, 0xfc, !PT ;  /* 0x0000000003007212 */ /* 0x000fce00078efcff */
.L_x_4095:
[----:B------:R-:W-:Y:S05]  /*b2a0*/  BSYNC B0 ;  /* 0x0000000000007941 */ /* 0x000fea0003800000 */
.L_x_4094:
[----:B------:R3:W-:Y:S01]  /*b2b0*/  STG.E.U8 desc[UR36][R4.64], R0 ;  /* 0x0000000004007986 */ /* 0x0007e2000c101124 */
[----:B------:R-:W-:Y:S05]  /*b2c0*/  BRA `(.L_x_4071) ;  /* 0x0000000000c07947 */ /* 0x000fea0003800000 */
.L_x_4088:
        /* <DEDUP_REMOVED lines=26> */
.L_x_4070:
        /* <DEDUP_REMOVED lines=15> */
[----:B-12-4-:R-:W-:Y:S05]  /*b560*/  CALL.ABS.NOINC R14 ;  /* 0x000000000e007343 */ /* 0x016fea0003c00000 */
.L_x_4099:
[----:B------:R-:W-:Y:S05]  /*b570*/  BRA `(.L_x_4071) ;  /* 0x0000000000147947 */ /* 0x000fea0003800000 */
.L_x_4098:
[----:B--2---:R-:W0:Y:S02]  /*b580*/  F2I.U64.F64.TRUNC R28, R28 ;  /* 0x0000001c001c7311 */ /* 0x004e24000030d800 */
[----:B0-----:R2:W-:Y:S01]  /*b590*/  STG.E.64 desc[UR36][R4.64], R28 ;  /* 0x0000001c04007986 */ /* 0x0015e2000c101b24 */
[----:B------:R-:W-:Y:S05]  /*b5a0*/  BRA `(.L_x_4071) ;  /* 0x0000000000087947 */ /* 0x000fea0003800000 */
.L_x_4097:
[----:B--2---:R-:W0:Y:S02]  /*b5b0*/  F2I.U32.F64.TRUNC R29, R28 ;  /* 0x0000001c001d7311 */ /* 0x004e24000030d000 */
[----:B0-----:R0:W-:Y:S02]  /*b5c0*/  STG.E desc[UR36][R4.64], R29 ;  /* 0x0000001d04007986 */ /* 0x0011e4000c101924 */
.L_x_4071:
[----:B------:R-:W-:-:S05]  /*b5d0*/  VIADD R19, R19, 0x80 ;  /* 0x0000008013137836 */ /* 0x000fca0000000000 */
[----:B------:R-:W-:-:S13]  /*b5e0*/  ISETP.GE.AND P0, PT, R19, R2, PT ;  /* 0x000000021300720c */ /* 0x000fda0003f06270 */
[----:B------:R-:W-:Y:S05]  /*b5f0*/  @P0 BRA `(.L_x_4065) ;  /* 0x00000010005c0947 */ /* 0x000fea0003800000 */
[----:B0--3--:R-:W0:Y:S01]  /*b600*/  S2R R0, SR_CTAID.X ;  /* 0x0000000000007919 */ /* 0x009e220000002500 */
[----:B-12---:R-:W1:Y:S01]  /*b610*/  LDC.64 R4, c[0x0][0x240] ;  /* 0x00009000ff047b82 */ /* 0x006e620000000a00 */
        /* <DEDUP_REMOVED lines=20> */
.L_x_4103:
[----:B------:R-:W0:Y:S02]  /*b760*/  F2I.S64.F64.TRUNC R24, R24 ;  /* 0x0000001800187311 */ /* 0x000e24000030d900 */
[----:B0-----:R-:W-:-:S05]  /*b770*/  IMAD.MOV.U32 R3, RZ, RZ, R24 ;  /* 0x000000ffff037224 */ /* 0x001fca00078e0018 */
[----:B------:R0:W-:Y:S01]  /*b780*/  STG.E.U8 desc[UR36][R4.64], R3 ;  /* 0x0000000304007986 */ /* 0x0001e2000c101124 */
[----:B------:R-:W-:Y:S05]  /*b790*/  BRA `(.L_x_4105) ;  /* 0x0000000c00f07947 */ /* 0x000fea0003800000 */
.L_x_4102:
        /* <DEDUP_REMOVED lines=9> */
.L_x_4107:
[----:B------:R-:W0:Y:S02]  /*b830*/  F2I.F64.TRUNC R25, R24 ;  /* 0x0000001800197311 */ /* 0x000e24000030d100 */
[----:B0-----:R0:W-:Y:S01]  /*b840*/  STG.E desc[UR36][R4.64], R25 ;  /* 0x0000001904007986 */ /* 0x0011e2000c101924 */
[----:B------:R-:W-:Y:S05]  /*b850*/  BRA `(.L_x_4105) ;  /* 0x0000000c00c07947 */ /* 0x000fea0003800000 */
.L_x_4106:
[----:B------:R-:W0:Y:S02]  /*b860*/  F2I.F64.TRUNC R25, R24 ;  /* 0x0000001800197311 */ /* 0x000e24000030d100 */
[----:B0-----:R0:W-:Y:S01]  /*b870*/  STG.E.U16 desc[UR36][R4.64], R25 ;  /* 0x0000001904007986 */ /* 0x0011e2000c101524 */
[----:B------:R-:W-:Y:S05]  /*b880*/  BRA `(.L_x_4105) ;  /* 0x0000000c00b47947 */ /* 0x000fea0003800000 */
.L_x_4101:
        /* <DEDUP_REMOVED lines=13> */
.L_x_4109:
        /* <DEDUP_REMOVED lines=8> */
.L_x_4108:
        /* <DEDUP_REMOVED lines=14> */
.L_x_4111:
        /* <DEDUP_REMOVED lines=9> */
.L_x_4110:
[----:B------:R0:W-:Y:S01]  /*bb50*/  STG.E.64 desc[UR36][R4.64], R24 ;  /* 0x0000001804007986 */ /* 0x0001e2000c101b24 */
[----:B------:R-:W-:Y:S05]  /*bb60*/  BRA `(.L_x_4105) ;  /* 0x0000000800fc7947 */ /* 0x000fea0003800000 */
.L_x_4100:
        /* <DEDUP_REMOVED lines=12> */
.L_x_4114:
[----:B------:R-:W-:-:S05]  /*bc30*/  CS2R R26, SRZ ;  /* 0x00000000001a7805 */ /* 0x000fca000001ff00 */
[----:B------:R3:W-:Y:S01]  /*bc40*/  STG.E.128 desc[UR36][R4.64], R24 ;  /* 0x0000001804007986 */ /* 0x0007e2000c101d24 */
[----:B------:R-:W-:Y:S05]  /*bc50*/  BRA `(.L_x_4105) ;  /* 0x0000000800c07947 */ /* 0x000fea0003800000 */
.L_x_4113:
        /* <DEDUP_REMOVED lines=25> */
.L_x_4118:
[----:B------:R-:W-:Y:S05]  /*bdf0*/  BSYNC B0 ;  /* 0x0000000000007941 */ /* 0x000fea0003800000 */
.L_x_4117:
[----:B------:R-:W-:-:S05]  /*be00*/  LOP3.LUT R7, R0, R7, RZ, 0xfc, !PT ;  /* 0x0000000700077212 */ /* 0x000fca00078efcff */
[----:B------:R1:W-:Y:S01]  /*be10*/  STG.E.U8 desc[UR36][R4.64], R7 ;  /* 0x0000000704007986 */ /* 0x0003e2000c101124 */
[----:B------:R-:W-:Y:S05]  /*be20*/  BRA `(.L_x_4105) ;  /* 0x00000008004c7947 */ /* 0x000fea0003800000 */
.L_x_4116:
        /* <DEDUP_REMOVED lines=17> */
.L_x_4120:
[----:B------:R-:W-:Y:S01]  /*bf40*/  IMAD.MOV.U32 R0, RZ, RZ, 0x7f ;  /* 0x0000007fff007424 */ /* 0x000fe200078e00ff */
[----:B------:R-:W-:-:S04]  /*bf50*/  ISETP.GT.U32.AND P0, PT, R3, 0x7f800000, PT ;  /* 0x7f8000000300780c */ /* 0x000fc80003f04070 */
[----:B------:R-:W-:-:S09]  /*bf60*/  SEL R0, R0, 0x7c, P0 ;  /* 0x0000007c00007807 */ /* 0x000fd20000000000 */
.L_x_4121:
[----:B------:R-:W-:Y:S05]  /*bf70*/  BSYNC B0 ;  /* 0x0000000000007941 */ /* 0x000fea0003800000 */
.L_x_4119:
[----:B------:R-:W-:-:S04]  /*bf80*/  LOP3.LUT R3, R7, 0x80000000, RZ, 0xc0, !PT ;  /* 0x8000000007037812 */ /* 0x000fc800078ec0ff */
[----:B------:R-:W-:-:S04]  /*bf90*/  SHF.R.U32.HI R3, RZ, 0x18, R3 ;  /* 0x00000018ff037819 */ /* 0x000fc80000011603 */
[----:B------:R-:W-:-:S05]  /*bfa0*/  LOP3.LUT R3, R0, R3, RZ, 0xfc, !PT ;  /* 0x0000000300037212 */ /* 0x000fca00078efcff */
[----:B------:R0:W-:Y:S01]  /*bfb0*/  STG.E.U8 desc[UR36][R4.64], R3 ;  /* 0x0000000304007986 */ /* 0x0001e2000c101124 */
[----:B------:R-:W-:Y:S05]  /*bfc0*/  BRA `(.L_x_4105) ;  /* 0x0000000400e47947 */ /* 0x000fea0003800000 */
.L_x_4115:
        /* <DEDUP_REMOVED lines=8> */
.L_x_4112:
        /* <DEDUP_REMOVED lines=11> */
.L_x_4124:
        /* <DEDUP_REMOVED lines=21> */
.L_x_4127:
[----:B------:R-:W-:-:S04]  /*c250*/  LOP3.LUT R0, R7, 0x80000000, RZ, 0xc0, !PT ;  /* 0x8000000007007812 */ /* 0x000fc800078ec0ff */
[----:B------:R-:W-:-:S04]  /*c260*/  SHF.R.U32.HI R0, RZ, 0x18, R0 ;  /* 0x00000018ff007819 */ /* 0x000fc80000011600 */
[----:B------:R-:W-:-:S07]  /*c270*/  LOP3.LUT R0, R3, R0, RZ, 0xfc, !PT ;  /* 0x0000000003007212 */ /* 0x000fce00078efcff */
.L_x_4126:
[----:B------:R-:W-:Y:S05]  /*c280*/  BSYNC B0 ;  /* 0x0000000000007941 */ /* 0x000fea0003800000 */
.L_x_4125:
[----:B------:R0:W-:Y:S01]  /*c290*/  STG.E.U8 desc[UR36][R4.64], R0 ;  /* 0x0000000004007986 */ /* 0x0001e2000c101124 */
[----:B------:R-:W-:Y:S05]  /*c2a0*/  BRA `(.L_x_4105) ;  /* 0x00000004002c7947 */ /* 0x000fea0003800000 */
.L_x_4123:
        /* <DEDUP_REMOVED lines=21> */
.L_x_4130:
[----:B------:R-:W-:-:S04]  /*c400*/  LOP3.LUT R0, R7, 0x80000000, RZ, 0xc0, !PT ;  /* 0x8000000007007812 */ /* 0x000fc800078ec0ff */
[----:B------:R-:W-:-:S04]  /*c410*/  SHF.R.U32.HI R0, RZ, 0x18, R0 ;  /* 0x00000018ff007819 */ /* 0x000fc80000011600 */
[----:B------:R-:W-:-:S07]  /*c420*/  LOP3.LUT R0, R3, R0, RZ, 0xfc, !PT ;  /* 0x0000000003007212 */ /* 0x000fce00078efcff */
.L_x_4129:
[----:B------:R-:W-:Y:S05]  /*c430*/  BSYNC B0 ;  /* 0x0000000000007941 */ /* 0x000fea0003800000 */
.L_x_4128:
[----:B------:R0:W-:Y:S01]  /*c440*/  STG.E.U8 desc[UR36][R4.64], R0 ;  /* 0x0000000004007986 */ /* 0x0001e2000c101124 */
[----:B------:R-:W-:Y:S05]  /*c450*/  BRA `(.L_x_4105) ;  /* 0x0000000000c07947 */ /* 0x000fea0003800000 */
.L_x_4122:
        /* <DEDUP_REMOVED lines=26> */
.L_x_4104:
        /* <DEDUP_REMOVED lines=15> */
[----:B-1--4-:R-:W-:Y:S05]  /*c6f0*/  CALL.ABS.NOINC R14 ;  /* 0x000000000e007343 */ /* 0x012fea0003c00000 */
.L_x_4133:
[----:B------:R-:W-:Y:S05]  /*c700*/  BRA `(.L_x_4105) ;  /* 0x0000000000147947 */ /* 0x000fea0003800000 */
.L_x_4132:
[----:B------:R-:W0:Y:S02]  /*c710*/  F2I.U64.F64.TRUNC R24, R24 ;  /* 0x0000001800187311 */ /* 0x000e24000030d800 */
[----:B0-----:R0:W-:Y:S01]  /*c720*/  STG.E.64 desc[UR36][R4.64], R24 ;  /* 0x0000001804007986 */ /* 0x0011e2000c101b24 */
[----:B------:R-:W-:Y:S05]  /*c730*/  BRA `(.L_x_4105) ;  /* 0x0000000000087947 */ /* 0x000fea0003800000 */
.L_x_4131:
[----:B------:R-:W0:Y:S02]  /*c740*/  F2I.U32.F64.TRUNC R25, R24 ;  /* 0x0000001800197311 */ /* 0x000e24000030d000 */
[----:B0-----:R0:W-:Y:S02]  /*c750*/  STG.E desc[UR36][R4.64], R25 ;  /* 0x0000001904007986 */ /* 0x0011e4000c101924 */
.L_x_4105:
[----:B------:R-:W-:-:S07]  /*c760*/  VIADD R19, R19, 0x80 ;  /* 0x0000008013137836 */ /* 0x000fce0000000000 */
.L_x_4065:
[----:B------:R-:W-:Y:S05]  /*c770*/  BSYNC B6 ;  /* 0x0000000000067941 */ /* 0x000fea0003800000 */
.L_x_4064:
[----:B------:R-:W-:-:S13]  /*c780*/  ISETP.GE.AND P0, PT, R19, R2, PT ;  /* 0x000000021300720c */ /* 0x000fda0003f06270 */
[----:B------:R-:W-:Y:S05]  /*c790*/  @P0 EXIT ;  /* 0x000000000000094d */ /* 0x000fea0003800000 */
[----:B0123--:R-:W0:Y:S01]  /*c7a0*/  S2R R0, SR_CTAID.X ;  /* 0x0000000000007919 */ /* 0x00fe220000002500 */
[----:B------:R-:W1:Y:S01]  /*c7b0*/  LDC.64 R2, c[0x0][0x240] ;  /* 0x00009000ff027b82 */ /* 0x000e620000000a00 */
[----:B------:R-:W-:Y:S01]  /*c7c0*/  ULDC UR4, c[0x0][0x26c] ;  /* 0x00009b0000047ab9 */ /* 0x000fe20000000800 */
[----:B0-----:R-:W-:Y:S01]  /*c7d0*/  IMAD R19, R0, 0x200, R19 ;  /* 0x0000020000137824 */ /* 0x001fe200078e0213 */
[----:B------:R-:W-:-:S03]  /*c7e0*/  PRMT R0, R18, 0x9910, RZ ;  /* 0x0000991012007816 */ /* 0x000fc600000000ff */
[----:B------:R-:W-:Y:S01]  /*c7f0*/  IMAD R19, R19, UR4, RZ ;  /* 0x0000000413137c24 */ /* 0x000fe2000f8e02ff */
[----:B------:R-:W-:-:S04]  /*c800*/  ISETP.GT.AND P1, PT, R0, 0x9, PT ;  /* 0x000000090000780c */ /* 0x000fc80003f24270 */
[----:B-1----:R-:W-:-:S05]  /*c810*/  IADD3 R2, P0, R19, R2, RZ ;  /* 0x0000000213027210 */ /* 0x002fca0007f1e0ff */
        /* <DEDUP_REMOVED lines=13> */
.L_x_4137:
[----:B------:R-:W0:Y:S02]  /*c8f0*/  F2I.S64.F64.TRUNC R16, R16 ;  /* 0x0000001000107311 */ /* 0x000e24000030d900 */
[----:B0-----:R-:W-:-:S05]  /*c900*/  IMAD.MOV.U32 R5, RZ, RZ, R16 ;  /* 0x000000ffff057224 */ /* 0x001fca00078e0010 */
[----:B------:R-:W-:Y:S01]  /*c910*/  STG.E.U8 desc[UR36][R2.64], R5 ;  /* 0x0000000502007986 */ /* 0x000fe2000c101124 */
[----:B------:R-:W-:Y:S05]  /*c920*/  EXIT ;  /* 0x000000000000794d */ /* 0x000fea0003800000 */
.L_x_4136:
        /* <DEDUP_REMOVED lines=9> */
.L_x_4140:
[----:B------:R-:W0:Y:S02]  /*c9c0*/  F2I.F64.TRUNC R17, R16 ;  /* 0x0000001000117311 */ /* 0x000e24000030d100 */
[----:B0-----:R-:W-:Y:S01]  /*c9d0*/  STG.E desc[UR36][R2.64], R17 ;  /* 0x0000001102007986 */ /* 0x001fe2000c101924 */
[----:B------:R-:W-:Y:S05]  /*c9e0*/  EXIT ;  /* 0x000000000000794d */ /* 0x000fea0003800000 */
.L_x_4139:
[----:B------:R-:W0:Y:S02]  /*c9f0*/  F2I.F64.TRUNC R17, R16 ;  /* 0x0000001000117311 */ /* 0x000e24000030d100 */
[----:B0-----:R-:W-:Y:S01]  /*ca00*/  STG.E.U16 desc[UR36][R2.64], R17 ;  /* 0x0000001102007986 */ /* 0x001fe2000c101524 */
[----:B------:R-:W-:Y:S05]  /*ca10*/  EXIT ;  /* 0x000000000000794d */ /* 0x000fea0003800000 */
.L_x_4135:
        /* <DEDUP_REMOVED lines=13> */
.L_x_4142:
        /* <DEDUP_REMOVED lines=8> */
.L_x_4141:
        /* <DEDUP_REMOVED lines=12> */
[----:B------:R-:W-:Y:S01]  /*cc30*/  STG.E.64 desc[UR36][R2.64], R4 ;  /* 0x0000000402007986 */ /* 0x000fe2000c101b24 */
[----:B------:R-:W-:Y:S05]  /*cc40*/  EXIT ;  /* 0x000000000000794d */ /* 0x000fea0003800000 */
.L_x_4144:
        /* <DEDUP_REMOVED lines=9> */
.L_x_4143:
[----:B------:R-:W-:Y:S01]  /*cce0*/  STG.E.64 desc[UR36][R2.64], R16 ;  /* 0x0000001002007986 */ /* 0x000fe2000c101b24 */
[----:B------:R-:W-:Y:S05]  /*ccf0*/  EXIT ;  /* 0x000000000000794d */ /* 0x000fea0003800000 */
.L_x_4134:
        /* <DEDUP_REMOVED lines=12> */
.L_x_4147:
[----:B------:R-:W-:-:S05]  /*cdc0*/  CS2R R18, SRZ ;  /* 0x0000000000127805 */ /* 0x000fca000001ff00 */
[----:B------:R-:W-:Y:S01]  /*cdd0*/  STG.E.128 desc[UR36][R2.64], R16 ;  /* 0x0000001002007986 */ /* 0x000fe2000c101d24 */
[----:B------:R-:W-:Y:S05]  /*cde0*/  EXIT ;  /* 0x000000000000794d */ /* 0x000fea0003800000 */
.L_x_4146:
        /* <DEDUP_REMOVED lines=25> */
.L_x_4151:
[----:B------:R-:W-:Y:S05]  /*cf80*/  BSYNC B0 ;  /* 0x0000000000007941 */ /* 0x000fea0003800000 */
.L_x_4150:
[----:B------:R-:W-:-:S05]  /*cf90*/  LOP3.LUT R5, R0, R5, RZ, 0xfc, !PT ;  /* 0x0000000500057212 */ /* 0x000fca00078efcff */
[----:B------:R-:W-:Y:S01]  /*cfa0*/  STG.E.U8 desc[UR36][R2.64], R5 ;  /* 0x0000000502007986 */ /* 0x000fe2000c101124 */
[----:B------:R-:W-:Y:S05]  /*cfb0*/  EXIT ;  /* 0x000000000000794d */ /* 0x000fea0003800000 */
.L_x_4149:
        /* <DEDUP_REMOVED lines=17> */
.L_x_4153:
[----:B------:R-:W-:Y:S01]  /*d0d0*/  IMAD.MOV.U32 R0, RZ, RZ, 0x7f ;  /* 0x0000007fff007424 */ /* 0x000fe200078e00ff */
[----:B------:R-:W-:-:S04]  /*d0e0*/  ISETP.GT.U32.AND P0, PT, R4, 0x7f800000, PT ;  /* 0x7f8000000400780c */ /* 0x000fc80003f04070 */
[----:B------:R-:W-:-:S09]  /*d0f0*/  SEL R0, R0, 0x7c, P0 ;  /* 0x0000007c00007807 */ /* 0x000fd20000000000 */
.L_x_4154:
[----:B------:R-:W-:Y:S05]  /*d100*/  BSYNC B0 ;  /* 0x0000000000007941 */ /* 0x000fea0003800000 */
.L_x_4152:
[----:B------:R-:W-:-:S04]  /*d110*/  LOP3.LUT R4, R5, 0x80000000, RZ, 0xc0, !PT ;  /* 0x8000000005047812 */ /* 0x000fc800078ec0ff */
[----:B------:R-:W-:-:S04]  /*d120*/  SHF.R.U32.HI R5, RZ, 0x18, R4 ;  /* 0x00000018ff057819 */ /* 0x000fc80000011604 */
[----:B------:R-:W-:-:S05]  /*d130*/  LOP3.LUT R5, R0, R5, RZ, 0xfc, !PT ;  /* 0x0000000500057212 */ /* 0x000fca00078efcff */
[----:B------:R-:W-:Y:S01]  /*d140*/  STG.E.U8 desc[UR36][R2.64], R5 ;  /* 0x0000000502007986 */ /* 0x000fe2000c101124 */
[----:B------:R-:W-:Y:S05]  /*d150*/  EXIT ;  /* 0x000000000000794d */ /* 0x000fea0003800000 */
.L_x_4148:
        /* <DEDUP_REMOVED lines=8> */
.L_x_4145:
        /* <DEDUP_REMOVED lines=11> */
.L_x_4157:
        /* <DEDUP_REMOVED lines=21> */
.L_x_4160:
[----:B------:R-:W-:-:S04]  /*d3e0*/  LOP3.LUT R0, R7, 0x80000000, RZ, 0xc0, !PT ;  /* 0x8000000007007812 */ /* 0x000fc800078ec0ff */
[----:B------:R-:W-:-:S04]  /*d3f0*/  SHF.R.U32.HI R5, RZ, 0x18, R0 ;  /* 0x00000018ff057819 */ /* 0x000fc80000011600 */
[----:B------:R-:W-:-:S04]  /*d400*/  LOP3.LUT R4, R4, R5, RZ, 0xfc, !PT ;  /* 0x0000000504047212 */ /* 0x000fc800078efcff */
[----:B------:R-:W-:-:S07]  /*d410*/  PRMT R0, R4, 0x7610, R0 ;  /* 0x0000761004007816 */ /* 0x000fce0000000000 */
.L_x_4159:
[----:B------:R-:W-:Y:S05]  /*d420*/  BSYNC B0 ;  /* 0x0000000000007941 */ /* 0x000fea0003800000 */
.L_x_4158:
[----:B------:R-:W-:Y:S01]  /*d430*/  STG.E.U8 desc[UR36][R2.64], R0 ;  /* 0x0000000002007986 */ /* 0x000fe2000c101124 */
[----:B------:R-:W-:Y:S05]  /*d440*/  EXIT ;  /* 0x000000000000794d */ /* 0x000fea0003800000 */
.L_x_4156:
        /* <DEDUP_REMOVED lines=21> */
.L_x_4163:
[----:B------:R-:W-:-:S04]  /*d5a0*/  LOP3.LUT R0, R7, 0x80000000, RZ, 0xc0, !PT ;  /* 0x8000000007007812 */ /* 0x000fc800078ec0ff */
[----:B------:R-:W-:-:S04]  /*d5b0*/  SHF.R.U32.HI R5, RZ, 0x18, R0 ;  /* 0x00000018ff057819 */ /* 0x000fc80000011600 */
[----:B------:R-:W-:-:S04]  /*d5c0*/  LOP3.LUT R4, R4, R5, RZ, 0xfc, !PT ;  /* 0x0000000504047212 */ /* 0x000fc800078efcff */
[----:B------:R-:W-:-:S07]  /*d5d0*/  PRMT R0, R4, 0x7610, R0 ;  /* 0x0000761004007816 */ /* 0x000fce0000000000 */
.L_x_4162:
[----:B------:R-:W-:Y:S05]  /*d5e0*/  BSYNC B0 ;  /* 0x0000000000007941 */ /* 0x000fea0003800000 */
.L_x_4161:
[----:B------:R-:W-:Y:S01]  /*d5f0*/  STG.E.U8 desc[UR36][R2.64], R0 ;  /* 0x0000000002007986 */ /* 0x000fe2000c101124 */
[----:B------:R-:W-:Y:S05]  /*d600*/  EXIT ;  /* 0x000000000000794d */ /* 0x000fea0003800000 */
.L_x_4155:
        /* <DEDUP_REMOVED lines=26> */
.L_x_4138:
        /* <DEDUP_REMOVED lines=16> */
.L_x_4166:
[----:B------:R-:W-:Y:S05]  /*d8b0*/  EXIT ;  /* 0x000000000000794d */ /* 0x000fea0003800000 */
.L_x_4165:
[----:B------:R-:W0:Y:S02]  /*d8c0*/  F2I.U64.F64.TRUNC R16, R16 ;  /* 0x0000001000107311 */ /* 0x000e24000030d800 */
[----:B0-----:R-:W-:Y:S01]  /*d8d0*/  STG.E.64 desc[UR36][R2.64], R16 ;  /* 0x0000001002007986 */ /* 0x001fe2000c101b24 */
[----:B------:R-:W-:Y:S05]  /*d8e0*/  EXIT ;  /* 0x000000000000794d */ /* 0x000fea0003800000 */
.L_x_4164:
[----:B------:R-:W0:Y:S02]  /*d8f0*/  F2I.U32.F64.TRUNC R17, R16 ;  /* 0x0000001000117311 */ /* 0x000e24000030d000 */
[----:B0-----:R-:W-:Y:S01]  /*d900*/  STG.E desc[UR36][R2.64], R17 ;  /* 0x0000001102007986 */ /* 0x001fe2000c101924 */
[----:B------:R-:W-:Y:S05]  /*d910*/  EXIT ;  /* 0x000000000000794d */ /* 0x000fea0003800000 */
.L_x_4167:
        /* <DEDUP_REMOVED lines=14> */
.L_x_7847:


//--------------------- .text._ZN2at6native18elementwise_kernelILi128ELi2EZNS0_22gpu_kernel_impl_nocastIZZZNS0_60_GLOBAL__N__171e0b9f_22_ActivationEluKernel_cu_f5210f67_353819elu_backward_kernelERNS_18TensorIteratorBaseERKN3c106ScalarES9_S9_bENKUlvE_clEvENKUlvE_clEvEUlddE_EEvS5_RKT_EUliE_EEviT1_ --------------------------
	.section	.text._ZN2at6native18elementwise_kernelILi128ELi2EZNS0_22gpu_kernel_impl_nocastIZZZNS0_60_GLOBAL__N__171e0b9f_22_ActivationEluKernel_cu_f5210f67_353819elu_backward_kernelERNS_18TensorIteratorBaseERKN3c106ScalarES9_S9_bENKUlvE_clEvENKUlvE_clEvEUlddE_EEvS5_RKT_EUliE_EEviT1_,"ax",@progbits
	.align	128
        .global         _ZN2at6native18elementwise_kernelILi128ELi2EZNS0_22gpu_kernel_impl_nocastIZZZNS0_60_GLOBAL__N__171e0b9f_22_ActivationEluKernel_cu_f5210f67_353819elu_backward_kernelERNS_18TensorIteratorBaseERKN3c106ScalarES9_S9_bENKUlvE_clEvENKUlvE_clEvEUlddE_EEvS5_RKT_EUliE_EEviT1_
        .type           _ZN2at6native18elementwise_kernelILi128ELi2EZNS0_22gpu_kernel_impl_nocastIZZZNS0_60_GLOBAL__N__171e0b9f_22_ActivationEluKernel_cu_f5210f67_353819elu_backward_kernelERNS_18TensorIteratorBaseERKN3c106ScalarES9_S9_bENKUlvE_clEvENKUlvE_clEvEUlddE_EEvS5_RKT_EUliE_EEviT1_,@function
        .size           _ZN2at6native18elementwise_kernelILi128ELi2EZNS0_22gpu_kernel_impl_nocastIZZZNS0_60_GLOBAL__N__171e0b9f_22_ActivationEluKernel_cu_f5210f67_353819elu_backward_kernelERNS_18TensorIteratorBaseERKN3c106ScalarES9_S9_bENKUlvE_clEvENKUlvE_clEvEUlddE_EEvS5_RKT_EUliE_EEviT1_,(.L_x_7848 - _ZN2at6native18elementwise_kernelILi128ELi2EZNS0_22gpu_kernel_impl_nocastIZZZNS0_60_GLOBAL__N__171e0b9f_22_ActivationEluKernel_cu_f5210f67_353819elu_backward_kernelERNS_18TensorIteratorBaseERKN3c106ScalarES9_S9_bENKUlvE_clEvENKUlvE_clEvEUlddE_EEvS5_RKT_EUliE_EEviT1_)
        .other          _ZN2at6native18elementwise_kernelILi128ELi2EZNS0_22gpu_kernel_impl_nocastIZZZNS0_60_GLOBAL__N__171e0b9f_22_ActivationEluKernel_cu_f5210f67_353819elu_backward_kernelERNS_18TensorIteratorBaseERKN3c106ScalarES9_S9_bENKUlvE_clEvENKUlvE_clEvEUlddE_EEvS5_RKT_EUliE_EEviT1_,@"STO_CUDA_ENTRY STV_DEFAULT"
_ZN2at6native18elementwise_kernelILi128ELi2EZNS0_22gpu_kernel_impl_nocastIZZZNS0_60_GLOBAL__N__171e0b9f_22_ActivationEluKernel_cu_f5210f67_353819elu_backward_kernelERNS_18TensorIteratorBaseERKN3c106ScalarES9_S9_bENKUlvE_clEvENKUlvE_clEvEUlddE_EEvS5_RKT_EUliE_EEviT1_:
.text._ZN2at6native18elementwise_kernelILi128ELi2EZNS0_22gpu_kernel_impl_nocastIZZZNS0_60_GLOBAL__N__171e0b9f_22_ActivationEluKernel_cu_f5210f67_353819elu_backward_kernelERNS_18TensorIteratorBaseERKN3c106ScalarES9_S9_bENKUlvE_clEvENKUlvE_clEvEUlddE_EEvS5_RKT_EUliE_EEviT1_:
[----:B------:R-:W-:Y:S01]  /*0000*/  LDC R1, c[0x0][0x28] ;  /* 0x00000a00ff017b82 */ /* 0x000fe20000000800 */
[----:B------:R-:W0:Y:S01]  /*0010*/  S2R R0, SR_CTAID.X ;  /* 0x0000000000007919 */ /* 0x000e220000002500 */
[----:B------:R-:W-:Y:S01]  /*0020*/  ULDC UR6, c[0x0][0x210] ;  /* 0x0000840000067ab9 */ /* 0x000fe20000000800 */
[----:B------:R-:W-:Y:S01]  /*0030*/  ULDC.64 UR4, c[0x0][0x208] ;  /* 0x0000820000047ab9 */ /* 0x000fe20000000a00 */
[----:B------:R-:W-:Y:S01]  /*0040*/  BSSY B0, `(.L_x_4168) ;  /* 0x00001c8000007945 */ /* 0x000fe20003800000 */
[----:B------:R-:W0:Y:S02]  /*0050*/  S2R R3, SR_TID.X ;  /* 0x0000000000037919 */ /* 0x000e240000002100 */
[----:B0-----:R-:W-:-:S04]  /*0060*/  LEA R0, R0, R3, 0x8 ;  /* 0x0000000300007211 */ /* 0x001fc800078e40ff */
[----:B------:R-:W-:Y:S02]  /*0070*/  ISETP.GE.AND P0, PT, R0, UR6, PT ;  /* 0x0000000600007c0c */ /* 0x000fe4000bf06270 */
[----:B------:R-:W-:-:S11]  /*0080*/  MOV R11, R0 ;  /* 0x00000000000b7202 */ /* 0x000fd60000000f00 */
[----:B------:R-:W-:Y:S05]  /*0090*/  @P0 BRA `(.L_x_4169) ;  /* 0x0000001c00080947 */ /* 0x000fea0003800000 */
[----:B------:R-:W0:Y:S01]  /*00a0*/  LDC R5, c[0x0][0x218] ;  /* 0x00008600ff057b82 */ /* 0x000e220000000800 */
[----:B------:R-:W-:Y:S01]  /*00b0*/  ULDC.U8 UR7, c[0x0][0x4a8] ;  /* 0x00012a0000077ab9 */ /* 0x000fe20000000000 */
        /* <DEDUP_REMOVED lines=328> */
[----:B------:R-:W-:Y:S01]  /*1540*/  ULDC.64 UR10, c[0x0][0x330] ;  /* 0x0000cc00000a7ab9 */ /* 0x000fe20000000a00 */
[----:B------:R-:W-:Y:S01]  /*1550*/  MOV R6, RZ ;  /* 0x000000ff00067202 */ /* 0x000fe20000000f00 */
[----:B------:R-:W-:-:S04]  /*1560*/  ULDC UR8, c[0x0][0x338] ;  /* 0x0000ce0000087ab9 */ /* 0x000fc80000000800 */
[----:B------:R-:W-:-:S05]  /*1570*/  IMAD.HI.U32 R10, R7, UR11, R6 ;  /* 0x0000000b070a7c27 */ /* 0x000fca000f8e0006 */
[----:B------:R-:W-:Y:S01]  /*1580*/  SHF.R.U32.HI R11, RZ, UR8, R10 ;  /* 0x00000008ff0b7c19 */ /* 0x000fe2000801160a */
[----:B------:R-:W0:Y:S01]  /*1590*/  @P0 LDC.64 R12, c[0x0][0x340] ;  /* 0x0000d000ff0c0b82 */ /* 0x000e220000000a00 */
[----:B------:R-:W-:Y:S01]  /*15a0*/  @P0 MOV R10, RZ ;  /* 0x000000ff000a0202 */ /* 0x000fe20000000f00 */
[----:B------:R-:W-:Y:S01]  /*15b0*/  ULDC UR8, c[0x0][0x45c] ;  /* 0x0001170000087ab9 */ /* 0x000fe20000000800 */
[----:B------:R-:W-:-:S05]  /*15c0*/  IADD3 R5, -R11, RZ, RZ ;  /* 0x000000ff0b057210 */ /* 0x000fca0007ffe1ff */
[----:B------:R-:W1:Y:S01]  /*15d0*/  @P0 LDC R15, c[0x0][0x33c] ;  /* 0x0000cf00ff0f0b82 */ /* 0x000e620000000800 */
[----:B------:R-:W-:Y:S01]  /*15e0*/  IMAD R7, R5, UR10, R7 ;  /* 0x0000000a05077c24 */ /* 0x000fe2000f8e0207 */
[----:B------:R-:W-:-:S03]  /*15f0*/  ULDC.64 UR10, c[0x0][0x460] ;  /* 0x00011800000a7ab9 */ /* 0x000fc60000000a00 */
[C---:B------:R-:W-:Y:S02]  /*1600*/  IMAD R3, R7.reuse, UR8, R3 ;  /* 0x0000000807037c24 */ /* 0x040fe4000f8e0203 */
[C---:B------:R-:W-:Y:S01]  /*1610*/  IMAD R4, R7.reuse, UR10, R4 ;  /* 0x0000000a07047c24 */ /* 0x040fe2000f8e0204 */
[----:B------:R-:W2:Y:S01]  /*1620*/  @P0 LDC.64 R8, c[0x0][0x468] ;  /* 0x00011a00ff080b82 */ /* 0x000ea20000000a00 */
[----:B------:R-:W-:-:S07]  /*1630*/  IMAD R2, R7, UR11, R2 ;  /* 0x0000000b07027c24 */ /* 0x000fce000f8e0202 */
        /* <DEDUP_REMOVED lines=8> */
.L_x_4170:
[----:B------:R-:W-:Y:S01]  /*16c0*/  ULDC.64 UR8, c[0x0][0x480] ;  /* 0x0001200000087ab9 */ /* 0x000fe20000000a00 */
[----:B------:R-:W-:Y:S01]  /*16d0*/  ULDC.64 UR10, c[0x0][0x488] ;  /* 0x00012200000a7ab9 */ /* 0x000fe20000000a00 */
[----:B------:R-:W-:Y:S02]  /*16e0*/  IADD3 R4, P0, R4, UR8, RZ ;  /* 0x0000000804047c10 */ /* 0x000fe4000ff1e0ff */
[----:B------:R-:W-:Y:S02]  /*16f0*/  IADD3 R6, P1, R2, UR10, RZ ;  /* 0x0000000a02067c10 */ /* 0x000fe4000ff3e0ff */
[----:B------:R-:W-:Y:S01]  /*1700*/  IADD3.X R5, RZ, UR9, RZ, P0, !PT ;  /* 0x00000009ff057c10 */ /* 0x000fe200087fe4ff */
[----:B------:R-:W-:Y:S01]  /*1710*/  ULDC.64 UR8, c[0x0][0x478] ;  /* 0x00011e0000087ab9 */ /* 0x000fe20000000a00 */
[----:B------:R-:W-:-:S04]  /*1720*/  IADD3.X R7, RZ, UR11, RZ, P1, !PT ;  /* 0x0000000bff077c10 */ /* 0x000fc80008ffe4ff */
[----:B------:R-:W5:Y:S04]  /*1730*/  LDG.E.64 R4, desc[UR4][R4.64] ;  /* 0x0000000404047981 */ /* 0x000f68000c1e1b00 */
[----:B------:R0:W5:Y:S01]  /*1740*/  LDG.E.64 R12, desc[UR4][R6.64] ;  /* 0x00000004060c7981 */ /* 0x000162000c1e1b00 */
[----:B------:R-:W-:Y:S01]  /*1750*/  ISETP.NE.AND P0, PT, RZ, UR7, PT ;  /* 0x00000007ff007c0c */ /* 0x000fe2000bf05270 */
[----:B------:R-:W-:Y:S01]  /*1760*/  BSSY B1, `(.L_x_4171) ;  /* 0x0000053000017945 */ /* 0x000fe20003800000 */
[----:B------:R-:W-:-:S04]  /*1770*/  IADD3 R2, P1, R3, UR8, RZ ;  /* 0x0000000803027c10 */ /* 0x000fc8000ff3e0ff */
[----:B------:R-:W-:-:S07]  /*1780*/  IADD3.X R3, RZ, UR9, RZ, P1, !PT ;  /* 0x00000009ff037c10 */ /* 0x000fce0008ffe4ff */
[----:B0-----:R-:W-:Y:S05]  /*1790*/  @!P0 BRA `(.L_x_4172) ;  /* 0x0000000000248947 */ /* 0x001fea0003800000 */
[----:B-----5:R-:W-:-:S14]  /*17a0*/  DSETP.GTU.AND P0, PT, R12, RZ, PT ;  /* 0x000000ff0c00722a */ /* 0x020fdc0003f0c000 */
[----:B------:R-:W0:Y:S08]  /*17b0*/  @P0 LDC.64 R8, c[0x0][0x498] ;  /* 0x00012600ff080b82 */ /* 0x000e300000000a00 */
[----:B------:R-:W1:Y:S08]  /*17c0*/  @!P0 LDC.64 R6, c[0x0][0x4a0] ;  /* 0x00012800ff068b82 */ /* 0x000e700000000a00 */
[----:B------:R-:W2:Y:S01]  /*17d0*/  @!P0 LDC.64 R10, c[0x0][0x490] ;  /* 0x00012400ff0a8b82 */ /* 0x000ea20000000a00 */
[----:B0-----:R-:W-:-:S02]  /*17e0*/  @P0 DMUL R8, R4, R8 ;  /* 0x0000000804080228 */ /* 0x001fc40000000000 */
[----:B-1----:R-:W-:Y:S02]  /*17f0*/  @!P0 DMUL R4, R4, R6 ;  /* 0x0000000604048228 */ /* 0x002fe40000000000 */
[----:B--2---:R-:W-:-:S08]  /*1800*/  @!P0 DADD R6, R12, R10 ;  /* 0x000000000c068229 */ /* 0x004fd0000000000a */
[----:B------:R-:W-:Y:S01]  /*1810*/  @!P0 DMUL R8, R4, R6 ;  /* 0x0000000604088228 */ /* 0x000fe20000000000 */
[----:B------:R-:W-:Y:S10]  /*1820*/  BRA `(.L_x_4173) ;  /* 0x0000000400187947 */ /* 0x000ff40003800000 */
.L_x_4172:
[----:B-----5:R-:W-:-:S14]  /*1830*/  DSETP.GTU.AND P0, PT, R12, RZ, PT ;  /* 0x000000ff0c00722a */ /* 0x020fdc0003f0c000 */
[----:B------:R-:W0:Y:S02]  /*1840*/  @P0 LDC.64 R8, c[0x0][0x498] ;  /* 0x00012600ff080b82 */ /* 0x000e240000000a00 */
[----:B0-----:R-:W-:Y:S01]  /*1850*/  @P0 DMUL R8, R4, R8 ;  /* 0x0000000804080228 */ /* 0x001fe20000000000 */
[----:B------:R-:W-:Y:S10]  /*1860*/  @P0 BRA `(.L_x_4173) ;  /* 0x0000000400080947 */ /* 0x000ff40003800000 */
[----:B------:R-:W-:Y:S01]  /*1870*/  ULDC.64 UR10, c[0x0][0x4a0] ;  /* 0x00012800000a7ab9 */ /* 0x000fe20000000a00 */
[----:B------:R-:W-:Y:S01]  /*1880*/  IMAD.MOV.U32 R8, RZ, RZ, 0x652b82fe ;  /* 0x652b82feff087424 */ /* 0x000fe200078e00ff */
[----:B------:R-:W-:Y:S01]  /*1890*/  DMUL R6, R12, UR10 ;  /* 0x0000000a0c067c28 */ /* 0x000fe20008000000 */
[----:B------:R-:W-:Y:S01]  /*18a0*/  MOV R9, 0x3ff71547 ;  /* 0x3ff7154700097802 */ /* 0x000fe20000000f00 */
        /* <DEDUP_REMOVED lines=11> */
[----:B------:R-:W-:Y:S01]  /*1960*/  MOV R12, 0xfca213ea ;  /* 0xfca213ea000c7802 */ /* 0x000fe20000000f00 */
[----:B------:R-:W-:Y:S01]  /*1970*/  UMOV UR9, 0x3e5ade15 ;  /* 0x3e5ade1500097882 */ /* 0x000fe20000000000 */
[----:B------:R-:W-:-:S06]  /*1980*/  MOV R13, 0x3e928af3 ;  /* 0x3e928af3000d7802 */ /* 0x000fcc0000000f00 */
        /* <DEDUP_REMOVED lines=30> */
[----:B------:R-:W-:Y:S02]  /*1b70*/  LEA R5, R8, R13, 0x14 ;  /* 0x0000000d08057211 */ /* 0x000fe400078ea0ff */
[----:B------:R-:W-:Y:S01]  /*1b80*/  MOV R4, R12 ;  /* 0x0000000c00047202 */ /* 0x000fe20000000f00 */
        /* <DEDUP_REMOVED lines=8> */
[----:B------:R-:W-:Y:S02]  /*1c10*/  FSEL R4, R14, RZ, P1 ;  /* 0x000000ff0e047208 */ /* 0x000fe40000800000 */
[----:B------:R-:W-:-:S02]  /*1c20*/  @!P0 IADD3 R8, R8, -R7, RZ ;  /* 0x8000000708088210 */ /* 0x000fc40007ffe0ff */
[----:B------:R-:W-:Y:S02]  /*1c30*/  @!P0 LEA R7, R7, R13, 0x14 ;  /* 0x0000000d07078211 */ /* 0x000fe400078ea0ff */
[----:B------:R-:W-:Y:S02]  /*1c40*/  @!P0 LEA R9, R8, 0x3ff00000, 0x14 ;  /* 0x3ff0000008098811 */ /* 0x000fe400078ea0ff */
[----:B------:R-:W-:-:S06]  /*1c50*/  @!P0 MOV R8, RZ ;  /* 0x000000ff00088202 */ /* 0x000fcc0000000f00 */
[----:B------:R-:W-:-:S11]  /*1c60*/  @!P0 DMUL R4, R6, R8 ;  /* 0x0000000806048228 */ /* 0x000fd60000000000 */
.L_x_4175:
[----:B------:R-:W-:Y:S05]  /*1c70*/  BSYNC B2 ;  /* 0x0000000000027941 */ /* 0x000fea0003800000 */
.L_x_4174:
[----:B------:R-:W-:-:S11]  /*1c80*/  DMUL R8, R10, R4 ;  /* 0x000000040a087228 */ /* 0x000fd60000000000 */
.L_x_4173:
[----:B------:R-:W-:Y:S05]  /*1c90*/  BSYNC B1 ;  /* 0x0000000000017941 */ /* 0x000fea0003800000 */
.L_x_4171:
[----:B------:R0:W-:Y:S01]  /*1ca0*/  STG.E.64 desc[UR4][R2.64], R8 ;  /* 0x0000000802007986 */ /* 0x0001e2000c101b04 */
[----:B------:R-:W-:-:S07]  /*1cb0*/  IADD3 R11, R0, 0x80, RZ ;  /* 0x00000080000b7810 */ /* 0x000fce0007ffe0ff */
.L_x_4169:
[----:B------:R-:W-:Y:S05]  /*1cc0*/  BSYNC B0 ;  /* 0x0000000000007941 */ /* 0x000fea0003800000 */
.L_x_4168:
[----:B------:R-:W-:-:S13]  /*1cd0*/  ISETP.GE.AND P0, PT, R11, UR6, PT ;  /* 0x000000060b007c0c */ /* 0x000fda000bf06270 */
[----:B------:R-:W-:Y:S05]  /*1ce0*/  @P0 EXIT ;  /* 0x000000000000094d */ /* 0x000fea0003800000 */
[----:B0-----:R-:W0:Y:S01]  /*1cf0*/  LDC R8, c[0x0][0x218] ;  /* 0x00008600ff087b82 */ /* 0x001e220000000800 */
[----:B------:R-:W-:Y:S02]  /*1d00*/  MOV R0, RZ ;  /* 0x000000ff00007202 */ /* 0x000fe40000000f00 */
[----:B------:R-:W-:Y:S02]  /*1d10*/  CS2R R2, SRZ ;  /* 0x0000000000027805 */ /* 0x000fe4000001ff00 */
[----:B0-----:R-:W-:-:S13]  /*1d20*/  ISETP.NE.AND P0, PT, R8, RZ, PT ;  /* 0x000000ff0800720c */ /* 0x001fda0003f05270 */
[----:B------:R-:W-:Y:S05]  /*1d30*/  @!P0 BRA `(.L_x_4176) ;  /* 0x0000001400708947 */ /* 0x000fea0003800000 */
[----:B------:R-:W-:Y:S01]  /*1d40*/  HFMA2.MMA R2, -RZ, RZ, 0, 0 ;  /* 0x00000000ff027435 */ /* 0x000fe200000001ff */
[----:B------:R-:W-:Y:S01]  /*1d50*/  MOV R3, R11 ;  /* 0x0000000b00037202 */ /* 0x000fe20000000f00 */
[----:B------:R-:W-:Y:S01]  /*1d60*/  ULDC.64 UR6, c[0x0][0x220] ;  /* 0x0000880000067ab9 */ /* 0x000fe20000000a00 */
[----:B------:R-:W-:Y:S01]  /*1d70*/  ISETP.NE.AND P0, PT, R8, 0x1, PT ;  /* 0x000000010800780c */ /* 0x000fe20003f05270 */
[----:B------:R-:W-:-:S06]  /*1d80*/  ULDC UR8, c[0x0][0x350] ;  /* 0x0000d40000087ab9 */ /* 0x000fcc0000000800 */
        /* <DEDUP_REMOVED lines=343> */
.L_x_4176:
[----:B------:R-:W-:Y:S01]  /*3300*/  ULDC.64 UR6, c[0x0][0x480] ;  /* 0x0001200000067ab9 */ /* 0x000fe20000000a00 */
[----:B------:R-:W-:Y:S01]  /*3310*/  ULDC.64 UR8, c[0x0][0x488] ;  /* 0x0001220000087ab9 */ /* 0x000fe20000000a00 */
[----:B------:R-:W-:Y:S01]  /*3320*/  IADD3 R4, P0, R2, UR6, RZ ;  /* 0x0000000602047c10 */ /* 0x000fe2000ff1e0ff */
[----:B------:R-:W-:Y:S01]  /*3330*/  ULDC.U8 UR6, c[0x0][0x4a8] ;  /* 0x00012a0000067ab9 */ /* 0x000fe20000000000 */
[----:B------:R-:W-:Y:S02]  /*3340*/  IADD3 R6, P1, R0, UR8, RZ ;  /* 0x0000000800067c10 */ /* 0x000fe4000ff3e0ff */
[----:B------:R-:W-:Y:S02]  /*3350*/  IADD3.X R5, RZ, UR7, RZ, P0, !PT ;  /* 0x00000007ff057c10 */ /* 0x000fe400087fe4ff */
[----:B------:R-:W-:Y:S01]  /*3360*/  IADD3.X R7, RZ, UR9, RZ, P1, !PT ;  /* 0x00000009ff077c10 */ /* 0x000fe20008ffe4ff */
[----:B------:R-:W-:-:S03]  /*3370*/  ULDC.64 UR8, c[0x0][0x478] ;  /* 0x00011e0000087ab9 */ /* 0x000fc60000000a00 */
[----:B------:R-:W5:Y:S04]  /*3380*/  LDG.E.64 R4, desc[UR4][R4.64] ;  /* 0x0000000404047981 */ /* 0x000f68000c1e1b00 */
[----:B------:R-:W5:Y:S01]  /*3390*/  LDG.E.64 R6, desc[UR4][R6.64] ;  /* 0x0000000406067981 */ /* 0x000f62000c1e1b00 */
[----:B------:R-:W-:Y:S02]  /*33a0*/  ISETP.NE.AND P1, PT, RZ, UR6, PT ;  /* 0x00000006ff007c0c */ /* 0x000fe4000bf25270 */
[----:B------:R-:W-:-:S04]  /*33b0*/  IADD3 R2, P0, R3, UR8, RZ ;  /* 0x0000000803027c10 */ /* 0x000fc8000ff1e0ff */
[----:B------:R-:W-:-:S07]  /*33c0*/  IADD3.X R3, RZ, UR9, RZ, P0, !PT ;  /* 0x00000009ff037c10 */ /* 0x000fce00087fe4ff */
[----:B------:R-:W-:Y:S05]  /*33d0*/  @!P1 BRA `(.L_x_4177) ;  /* 0x0000000000249947 */ /* 0x000fea0003800000 */
        /* <DEDUP_REMOVED lines=9> */
.L_x_4177:
[----:B-----5:R-:W-:Y:S01]  /*3470*/  DSETP.GTU.AND P0, PT, R6, RZ, PT ;  /* 0x000000ff0600722a */ /* 0x020fe20003f0c000 */
[----:B------:R-:W-:-:S13]  /*3480*/  BSSY B0, `(.L_x_4178) ;  /* 0x0000046000007945 */ /* 0x000fda0003800000 */
[----:B------:R-:W0:Y:S02]  /*3490*/  @P0 LDC.64 R8, c[0x0][0x498] ;  /* 0x00012600ff080b82 */ /* 0x000e240000000a00 */
[----:B0-----:R-:W-:Y:S01]  /*34a0*/  @P0 DMUL R8, R4, R8 ;  /* 0x0000000804080228 */ /* 0x001fe20000000000 */
[----:B------:R-:W-:Y:S10]  /*34b0*/  @P0 BRA `(.L_x_4179) ;  /* 0x0000000400080947 */ /* 0x000ff40003800000 */
[----:B------:R-:W-:Y:S01]  /*34c0*/  ULDC.64 UR6, c[0x0][0x4a0] ;  /* 0x0001280000067ab9 */ /* 0x000fe20000000a00 */
[----:B------:R-:W-:Y:S01]  /*34d0*/  MOV R8, 0x652b82fe ;  /* 0x652b82fe00087802 */ /* 0x000fe20000000f00 */
        /* <DEDUP_REMOVED lines=53> */
[C---:B------:R-:W-:Y:S02]  /*3830*/  @!P0 LEA.HI R0, R8.reuse, R8, RZ, 0x1 ;  /* 0x0000000808008211 */ /* 0x040fe400078f08ff */
        /* <DEDUP_REMOVED lines=8> */
.L_x_4181:
[----:B------:R-:W-:Y:S05]  /*38c0*/  BSYNC B1 ;  /* 0x0000000000017941 */ /* 0x000fea0003800000 */
.L_x_4180:
[----:B------:R-:W-:-:S11]  /*38d0*/  DMUL R8, R10, R4 ;  /* 0x000000040a087228 */ /* 0x000fd60000000000 */
.L_x_4179:
[----:B------:R-:W-:Y:S05]  /*38e0*/  BSYNC B0 ;  /* 0x0000000000007941 */ /* 0x000fea0003800000 */
.L_x_4178:
[----:B------:R-:W-:Y:S01]  /*38f0*/  STG.E.64 desc[UR4][R2.64], R8 ;  /* 0x0000000802007986 */ /* 0x000fe2000c101b04 */
[----:B------:R-:W-:Y:S05]  /*3900*/  EXIT ;  /* 0x000000000000794d */ /* 0x000fea0003800000 */
.L_x_4182:
        /* <DEDUP_REMOVED lines=15> */
.L_x_7848:


//--------------------- .text._ZN2at6native27unrolled_elementwise_kernelIZZZNS0_60_GLOBAL__N__171e0b9f_22_ActivationEluKernel_cu_f5210f67_353819elu_backward_kernelERNS_18TensorIteratorBaseERKN3c106ScalarES8_S8_bENKUlvE_clEvENKUlvE_clEvEUlddE_St5arrayIPcLm3EELi4E23TrivialOffsetCalculatorILi2EjESF_ILi1EjENS0_6memory15LoadWithoutCastENSI_16StoreWithoutCastEEEviT_T0_T2_T3_T4_T5_ --------------------------
	.section	.text._ZN2at6native27unrolled_elementwise_kernelIZZZNS0_60_GLOBAL__N__171e0b9f_22_ActivationEluKernel_cu_f5210f67_353819elu_backward_kernelERNS_18TensorIteratorBaseERKN3c106ScalarES8_S8_bENKUlvE_clEvENKUlvE_clEvEUlddE_St5arrayIPcLm3EELi4E23TrivialOffsetCalculatorILi2EjESF_ILi1EjENS0_6memory15LoadWithoutCastENSI_16StoreWithoutCastEEEviT_T0_T2_T3_T4_T5_,"ax",@progbits
	.align	128
        .global         _ZN2at6native27unrolled_elementwise_kernelIZZZNS0_60_GLOBAL__N__171e0b9f_22_ActivationEluKernel_cu_f5210f67_353819elu_backward_kernelERNS_18TensorIteratorBaseERKN3c106ScalarES8_S8_bENKUlvE_clEvENKUlvE_clEvEUlddE_St5arrayIPcLm3EELi4E23TrivialOffsetCalculatorILi2EjESF_ILi1EjENS0_6memory15LoadWithoutCastENSI_16StoreWithoutCastEEEviT_T0_T2_T3_T4_T5_
        .type           _ZN2at6native27unrolled_elementwise_kernelIZZZNS0_60_GLOBAL__N__171e0b9f_22_ActivationEluKernel_cu_f5210f67_353819elu_backward_kernelERNS_18TensorIteratorBaseERKN3c106ScalarES8_S8_bENKUlvE_clEvENKUlvE_clEvEUlddE_St5arrayIPcLm3EELi4E23TrivialOffsetCalculatorILi2EjESF_ILi1EjENS0_6memory15LoadWithoutCastENSI_16StoreWithoutCastEEEviT_T0_T2_T3_T4_T5_,@function
        .size           _ZN2at6native27unrolled_elementwise_kernelIZZZNS0_60_GLOBAL__N__171e0b9f_22_ActivationEluKernel_cu_f5210f67_353819elu_backward_kernelERNS_18TensorIteratorBaseERKN3c106ScalarES8_S8_bENKUlvE_clEvENKUlvE_clEvEUlddE_St5arrayIPcLm3EELi4E23TrivialOffsetCalculatorILi2EjESF_ILi1EjENS0_6memory15LoadWithoutCastENSI_16StoreWithoutCastEEEviT_T0_T2_T3_T4_T5_,(.L_x_7849 - _ZN2at6native27unrolled_elementwise_kernelIZZZNS0_60_GLOBAL__N__171e0b9f_22_ActivationEluKernel_cu_f5210f67_353819elu_backward_kernelERNS_18TensorIteratorBaseERKN3c106ScalarES8_S8_bENKUlvE_clEvENKUlvE_clEvEUlddE_St5arrayIPcLm3EELi4E23TrivialOffsetCalculatorILi2EjESF_ILi1EjENS0_6memory15LoadWithoutCastENSI_16StoreWithoutCastEEEviT_T0_T2_T3_T4_T5_)
        .other          _ZN2at6native27unrolled_elementwise_kernelIZZZNS0_60_GLOBAL__N__171e0b9f_22_ActivationEluKernel_cu_f5210f67_353819elu_backward_kernelERNS_18TensorIteratorBaseERKN3c106ScalarES8_S8_bENKUlvE_clEvENKUlvE_clEvEUlddE_St5arrayIPcLm3EELi4E23TrivialOffsetCalculatorILi2EjESF_ILi1EjENS0_6memory15LoadWithoutCastENSI_16StoreWithoutCastEEEviT_T0_T2_T3_T4_T5_,@"STO_CUDA_ENTRY STV_DEFAULT"
_ZN2at6native27unrolled_elementwise_kernelIZZZNS0_60_GLOBAL__N__171e0b9f_22_ActivationEluKernel_cu_f5210f67_353819elu_backward_kernelERNS_18TensorIteratorBaseERKN3c106ScalarES8_S8_bENKUlvE_clEvENKUlvE_clEvEUlddE_St5arrayIPcLm3EELi4E23TrivialOffsetCalculatorILi2EjESF_ILi1EjENS0_6memory15LoadWithoutCastENSI_16StoreWithoutCastEEEviT_T0_T2_T3_T4_T5_:
.text._ZN2at6native27unrolled_elementwise_kernelIZZZNS0_60_GLOBAL__N__171e0b9f_22_ActivationEluKernel_cu_f5210f67_353819elu_backward_kernelERNS_18TensorIteratorBaseERKN3c106ScalarES8_S8_bENKUlvE_clEvENKUlvE_clEvEUlddE_St5arrayIPcLm3EELi4E23TrivialOffsetCalculatorILi2EjESF_ILi1EjENS0_6memory15LoadWithoutCastENSI_16StoreWithoutCastEEEviT_T0_T2_T3_T4_T5_:
[----:B------:R-:W-:Y:S01]  /*0000*/  LDC R1, c[0x0][0x28] ;  /* 0x00000a00ff017b82 */ /* 0x000fe20000000800 */
[----:B------:R-:W0:Y:S07]  /*0010*/  S2R R0, SR_CTAID.X ;  /* 0x0000000000007919 */ /* 0x000e2e0000002500 */
[----:B------:R-:W0:Y:S01]  /*0020*/  LDC R3, c[0x0][0x210] ;  /* 0x00008400ff037b82 */ /* 0x000e220000000800 */
[----:B------:R-:W-:Y:S01]  /*0030*/  ULDC.64 UR4, c[0x0][0x208] ;  /* 0x0000820000047ab9 */ /* 0x000fe20000000a00 */
[----:B------:R-:W-:Y:S01]  /*0040*/  ULDC.U8 UR6, c[0x0][0x230] ;  /* 0x00008c0000067ab9 */ /* 0x000fe20000000000 */
[----:B------:R-:W1:Y:S01]  /*0050*/  S2R R29, SR_TID.X ;  /* 0x00000000001d7919 */ /* 0x000e620000002100 */
[----:B0-----:R-:W-:Y:S01]  /*0060*/  IMAD R28, R0, -0x200, R3 ;  /* 0xfffffe00001c7824 */ /* 0x001fe200078e0203 */
[----:B------:R-:W-:Y:S01]  /*0070*/  CS2R R2, SRZ ;  /* 0x0000000000027805 */ /* 0x000fe2000001ff00 */
[----:B-1----:R-:W-:-:S03]  /*0080*/  IMAD.MOV.U32 R11, RZ, RZ, R29 ;  /* 0x000000ffff0b7224 */ /* 0x002fc600078e001d */
[----:B------:R-:W-:-:S13]  /*0090*/  ISETP.GE.AND P0, PT, R29, R28, PT ;  /* 0x0000001c1d00720c */ /* 0x000fda0003f06270 */
[----:B------:R-:W-:Y:S01]  /*00a0*/  @!P0 VIADD R11, R29, 0x80 ;  /* 0x000000801d0b8836 */ /* 0x000fe20000000000 */
[----:B------:R-:W0:Y:S01]  /*00b0*/  @!P0 LDC.64 R4, c[0x0][0x248] ;  /* 0x00009200ff048b82 */ /* 0x000e220000000a00 */
[----:B------:R-:W-:-:S03]  /*00c0*/  @!P0 IMAD R19, R0, 0x200, R29 ;  /* 0x0000020000138824 */ /* 0x000fc600078e021d */
[----:B------:R-:W-:-:S04]  /*00d0*/  ISETP.GE.AND P1, PT, R11, R28, PT ;  /* 0x0000001c0b00720c */ /* 0x000fc80003f26270 */
[----:B------:R-:W1:Y:S09]  /*00e0*/  @!P0 LDC.64 R6, c[0x0][0x250] ;  /* 0x00009400ff068b82 */ /* 0x000e720000000a00 */
[----:B------:R-:W-:Y:S01]  /*00f0*/  @!P1 IMAD R9, R0, 0x200, R11 ;  /* 0x0000020000099824 */ /* 0x000fe200078e020b */
[----:B------:R-:W2:Y:S01]  /*0100*/  @!P1 LDC.64 R20, c[0x0][0x250] ;  /* 0x00009400ff149b82 */ /* 0x000ea20000000a00 */
[----:B------:R-:W-:-:S05]  /*0110*/  @!P1 VIADD R11, R11, 0x80 ;  /* 0x000000800b0b9836 */ /* 0x000fca0000000000 */
[----:B------:R-:W-:Y:S01]  /*0120*/  ISETP.GE.AND P3, PT, R11, R28, PT ;  /* 0x0000001c0b00720c */ /* 0x000fe20003f66270 */
[----:B0-----:R-:W-:Y:S01]  /*0130*/  @!P0 IMAD.WIDE.U32 R4, R19, 0x8, R4 ;  /* 0x0000000813048825 */ /* 0x001fe200078e0004 */
[----:B------:R-:W0:Y:S04]  /*0140*/  @!P1 LDC.64 R26, c[0x0][0x248] ;  /* 0x00009200ff1a9b82 */ /* 0x000e280000000a00 */
[----:B------:R-:W5:Y:S07]  /*0150*/  @!P0 LDG.E.64 R2, desc[UR4][R4.64] ;  /* 0x0000000404028981 */ /* 0x000f6e000c1e1b00 */
[----:B------:R-:W-:Y:S01]  /*0160*/  @!P3 IMAD R25, R0, 0x200, R11 ;  /* 0x000002000019b824 */ /* 0x000fe200078e020b */
[----:B------:R-:W3:Y:S01]  /*0170*/  @!P3 LDC.64 R22, c[0x0][0x248] ;  /* 0x00009200ff16bb82 */ /* 0x000ee20000000a00 */
[----:B------:R-:W-:-:S05]  /*0180*/  @!P3 VIADD R11, R11, 0x80 ;  /* 0x000000800b0bb836 */ /* 0x000fca0000000000 */
[----:B------:R-:W-:Y:S02]  /*0190*/  ISETP.GE.AND P2, PT, R11, R28, PT ;  /* 0x0000001c0b00720c */ /* 0x000fe40003f46270 */
[----:B------:R-:W4:Y:S01]  /*01a0*/  @!P3 LDC.64 R12, c[0x0][0x250] ;  /* 0x00009400ff0cbb82 */ /* 0x000f220000000a00 */
[----:B-1----:R-:W-:-:S10]  /*01b0*/  @!P0 IMAD.WIDE.U32 R6, R19, 0x8, R6 ;  /* 0x0000000813068825 */ /* 0x002fd400078e0006 */
[----:B------:R-:W1:Y:S08]  /*01c0*/  @!P2 LDC.64 R14, c[0x0][0x248] ;  /* 0x00009200ff0eab82 */ /* 0x000e700000000a00 */
[----:B------:R-:W1:Y:S01]  /*01d0*/  @!P2 LDC.64 R16, c[0x0][0x250] ;  /* 0x00009400ff10ab82 */ /* 0x000e620000000a00 */
[----:B------:R-:W-:Y:S01]  /*01e0*/  CS2R R18, SRZ ;  /* 0x0000000000127805 */ /* 0x000fe2000001ff00 */
[----:B--2---:R-:W-:Y:S01]  /*01f0*/  @!P1 IMAD.WIDE.U32 R20, R9, 0x8, R20 ;  /* 0x0000000809149825 */ /* 0x004fe200078e0014 */
[----:B------:R-:W-:-:S04]  /*0200*/  @!P2 LEA R11, R0, R11, 0x9 ;  /* 0x0000000b000ba211 */ /* 0x000fc800078e48ff */
[----:B------:R2:W5:Y:S01]  /*0210*/  @!P0 LDG.E.64 R18, desc[UR4][R6.64] ;  /* 0x0000000406128981 */ /* 0x000562000c1e1b00 */
[----:B---3--:R-:W-:Y:S01]  /*0220*/  @!P3 IMAD.WIDE.U32 R22, R25, 0x8, R22 ;  /* 0x000000081916b825 */ /* 0x008fe200078e0016 */
[----:B--2---:R-:W-:-:S03]  /*0230*/  CS2R R6, SRZ ;  /* 0x0000000000067805 */ /* 0x004fc6000001ff00 */
[----:B0-----:R-:W-:Y:S01]  /*0240*/  @!P1 IMAD.WIDE.U32 R26, R9, 0x8, R26 ;  /* 0x00000008091a9825 */ /* 0x001fe200078e001a */
[----:B------:R-:W-:-:S03]  /*0250*/  CS2R R8, SRZ ;  /* 0x0000000000087805 */ /* 0x000fc6000001ff00 */
[----:B----4-:R-:W-:Y:S01]  /*0260*/  @!P3 IMAD.WIDE.U32 R24, R25, 0x8, R12 ;  /* 0x000000081918b825 */ /* 0x010fe200078e000c */
[----:B------:R0:W5:Y:S01]  /*0270*/  @!P1 LDG.E.64 R6, desc[UR4][R20.64] ;  /* 0x0000000414069981 */ /* 0x000162000c1e1b00 */
[----:B------:R-:W-:Y:S02]  /*0280*/  CS2R R12, SRZ ;  /* 0x00000000000c7805 */ /* 0x000fe4000001ff00 */
[C---:B-1----:R-:W-:Y:S01]  /*0290*/  @!P2 IMAD.WIDE.U32 R16, R11.reuse, 0x8, R16 ;  /* 0x000000080b10a825 */ /* 0x042fe200078e0010 */
[----:B------:R1:W5:Y:S03]  /*02a0*/  @!P3 LDG.E.64 R8, desc[UR4][R22.64] ;  /* 0x000000041608b981 */ /* 0x000366000c1e1b00 */
[----:B0-----:R-:W-:Y:S01]  /*02b0*/  @!P2 IMAD.WIDE.U32 R20, R11, 0x8, R14 ;  /* 0x000000080b14a825 */ /* 0x001fe200078e000e */
[----:B------:R-:W-:Y:S02]  /*02c0*/  CS2R R10, SRZ ;  /* 0x00000000000a7805 */ /* 0x000fe4000001ff00 */
[----:B------:R-:W-:-:S02]  /*02d0*/  CS2R R14, SRZ ;  /* 0x00000000000e7805 */ /* 0x000fc4000001ff00 */
[----:B------:R1:W5:Y:S04]  /*02e0*/  @!P2 LDG.E.64 R12, desc[UR4][R20.64] ;  /* 0x00000004140ca981 */ /* 0x000368000c1e1b00 */
[----:B------:R1:W5:Y:S04]  /*02f0*/  @!P3 LDG.E.64 R10, desc[UR4][R24.64] ;  /* 0x00000004180ab981 */ /* 0x000368000c1e1b00 */
[----:B------:R1:W5:Y:S01]  /*0300*/  @!P2 LDG.E.64 R14, desc[UR4][R16.64] ;  /* 0x00000004100ea981 */ /* 0x000362000c1e1b00 */
[----:B------:R-:W-:-:S06]  /*0310*/  CS2R R4, SRZ ;  /* 0x0000000000047805 */ /* 0x000fcc000001ff00 */
[----:B------:R1:W5:Y:S01]  /*0320*/  @!P1 LDG.E.64 R4, desc[UR4][R26.64] ;  /* 0x000000041a049981 */ /* 0x000362000c1e1b00 */
[----:B------:R-:W-:Y:S01]  /*0330*/  ISETP.NE.AND P1, PT, RZ, UR6, PT ;  /* 0x00000006ff007c0c */ /* 0x000fe2000bf25270 */
[----:B------:R-:W-:-:S12]  /*0340*/  BSSY B0, `(.L_x_4183) ;  /* 0x0000165000007945 */ /* 0x000fd80003800000 */
[----:B-1----:R-:W-:Y:S05]  /*0350*/  @!P1 BRA `(.L_x_4184) ;  /* 0x0000000000e49947 */ /* 0x002fea0003800000 */
[----:B------:R-:W-:Y:S01]  /*0360*/  VIADD R17, R29, 0x100 ;  /* 0x000001001d117836 */ /* 0x000fe20000000000 */
[----:B------:R-:W-:Y:S04]  /*0370*/  BSSY B1, `(.L_x_4185) ;  /* 0x0000011000017945 */ /* 0x000fe80003800000 */
[----:B------:R-:W-:Y:S01]  /*0380*/  ISETP.GE.AND P1, PT, R17, R28, PT ;  /* 0x0000001c1100720c */ /* 0x000fe20003f26270 */
[----:B------:R-:W-:-:S05]  /*0390*/  VIADD R17, R29, 0x180 ;  /* 0x000001801d117836 */ /* 0x000fca0000000000 */
[----:B------:R-:W-:Y:S01]  /*03a0*/  ISETP.GE.AND P2, PT, R17, R28, PT ;  /* 0x0000001c1100720c */ /* 0x000fe20003f46270 */
[----:B------:R-:W-:-:S05]  /*03b0*/  VIADD R17, R29, 0x80 ;  /* 0x000000801d117836 */ /* 0x000fca0000000000 */
[----:B------:R-:W-:Y:S01]  /*03c0*/  ISETP.GE.AND P4, PT, R17, R28, PT ;  /* 0x0000001c1100720c */ /* 0x000fe20003f86270 */
[----:B------:R-:W-:-:S12]  /*03d0*/  @P0 BRA `(.L_x_4186) ;  /* 0x0000000000280947 */ /* 0x000fd80003800000 */
[----:B------:R-:W-:Y:S01]  /*03e0*/  ULDC.64 UR6, c[0x0][0x218] ;  /* 0x0000860000067ab9 */ /* 0x000fe20000000a00 */
[----:B------:R-:W-:Y:S01]  /*03f0*/  ULDC.64 UR8, c[0x0][0x228] ;  /* 0x00008a0000087ab9 */ /* 0x000fe20000000a00 */
[C---:B-----5:R-:W-:Y:S02]  /*0400*/  DSETP.GTU.AND P3, PT, R18.reuse, RZ, PT ;  /* 0x000000ff1200722a */ /* 0x060fe40003f6c000 */
[----:B------:R-:W-:Y:S01]  /*0410*/  DADD R18, R18, UR6 ;  /* 0x0000000612127e29 */ /* 0x000fe20008000000 */
[----:B------:R-:W-:Y:S01]  /*0420*/  ULDC.64 UR6, c[0x0][0x220] ;  /* 0x0000880000067ab9 */ /* 0x000fe20000000a00 */
[C---:B------:R-:W-:Y:S02]  /*0430*/  DMUL R20, R2.reuse, UR8 ;  /* 0x0000000802147c28 */ /* 0x040fe40008000000 */
[----:B------:R-:W-:-:S06]  /*0440*/  DMUL R2, R2, UR6 ;  /* 0x0000000602027c28 */ /* 0x000fcc0008000000 */
[----:B------:R-:W-:-:S10]  /*0450*/  DMUL R18, R18, R20 ;  /* 0x0000001412127228 */ /* 0x000fd40000000000 */
[----:B------:R-:W-:Y:S02]  /*0460*/  FSEL R2, R18, R2, !P3 ;  /* 0x0000000212027208 */ /* 0x000fe40005800000 */
[----:B------:R-:W-:-:S07]  /*0470*/  FSEL R3, R19, R3, !P3 ;  /* 0x0000000313037208 */ /* 0x000fce0005800000 */
.L_x_4186:
[----:B------:R-:W-:Y:S05]  /*0480*/  BSYNC B1 ;  /* 0x0000000000017941 */ /* 0x000fea0003800000 */
.L_x_4185:
[----:B------:R-:W-:Y:S04]  /*0490*/  BSSY B1, `(.L_x_4187) ;  /* 0x000000c000017945 */ /* 0x000fe80003800000 */
[----:B------:R-:W-:Y:S05]  /*04a0*/  @P4 BRA `(.L_x_4188) ;  /* 0x0000000000284947 */ /* 0x000fea0003800000 */
[----:B------:R-:W-:Y:S01]  /*04b0*/  ULDC.64 UR6, c[0x0][0x218] ;  /* 0x0000860000067ab9 */ /* 0x000fe20000000a00 */
[----:B------:R-:W-:Y:S01]  /*04c0*/  ULDC.64 UR8, c[0x0][0x228] ;  /* 0x00008a0000087ab9 */ /* 0x000fe20000000a00 */
[----:B-----5:R-:W-:Y:S01]  /*04d0*/  DADD R18, R6, UR6 ;  /* 0x0000000606127e29 */ /* 0x020fe20008000000 */
[----:B------:R-:W-:Y:S01]  /*04e0*/  ULDC.64 UR6, c[0x0][0x220] ;  /* 0x0000880000067ab9 */ /* 0x000fe20000000a00 */
[C---:B------:R-:W-:Y:S02]  /*04f0*/  DMUL R20, R4.reuse, UR8 ;  /* 0x0000000804147c28 */ /* 0x040fe40008000000 */
[----:B------:R-:W-:Y:S02]  /*0500*/  DMUL R4, R4, UR6 ;  /* 0x0000000604047c28 */ /* 0x000fe40008000000 */
[----:B------:R-:W-:-:S04]  /*0510*/  DSETP.GTU.AND P3, PT, R6, RZ, PT ;  /* 0x000000ff0600722a */ /* 0x000fc80003f6c000 */
[----:B------:R-:W-:-:S10]  /*0520*/  DMUL R18, R18, R20 ;  /* 0x0000001412127228 */ /* 0x000fd40000000000 */
[----:B------:R-:W-:Y:S02]  /*0530*/  FSEL R4, R18, R4, !P3 ;  /* 0x0000000412047208 */ /* 0x000fe40005800000 */
[----:B------:R-:W-:-:S07]  /*0540*/  FSEL R5, R19, R5, !P3 ;  /* 0x0000000513057208 */ /* 0x000fce0005800000 */
.L_x_4188:
[----:B------:R-:W-:Y:S05]  /*0550*/  BSYNC B1 ;  /* 0x0000000000017941 */ /* 0x000fea0003800000 */
.L_x_4187:
        /* <DEDUP_REMOVED lines=12> */
.L_x_4190:
[----:B------:R-:W-:Y:S05]  /*0620*/  BSYNC B1 ;  /* 0x0000000000017941 */ /* 0x000fea0003800000 */
.L_x_4189:
        /* <DEDUP_REMOVED lines=10> */
[----:B------:R-:W-:Y:S01]  /*06d0*/  FSEL R11, R7, R13, !P1 ;  /* 0x0000000d070b7208 */ /* 0x000fe20004800000 */
[----:B------:R-:W-:Y:S06]  /*06e0*/  BRA `(.L_x_4191) ;  /* 0x0000001000a87947 */ /* 0x000fec0003800000 */
.L_x_4184:
[----:B------:R-:W-:Y:S04]  /*06f0*/  BSSY B1, `(.L_x_4192) ;  /* 0x000004a000017945 */ /* 0x000fe80003800000 */
[----:B------:R-:W-:Y:S05]  /*0700*/  @P0 BRA `(.L_x_4193) ;  /* 0x0000000400200947 */ /* 0x000fea0003800000 */
[----:B-----5:R-:W-:-:S14]  /*0710*/  DSETP.GTU.AND P1, PT, R18, RZ, PT ;  /* 0x000000ff1200722a */ /* 0x020fdc0003f2c000 */
[----:B------:R-:W-:Y:S05]  /*0720*/  @P1 BRA `(.L_x_4194) ;  /* 0x0000000400101947 */ /* 0x000fea0003800000 */
[----:B------:R-:W0:Y:S01]  /*0730*/  LDC.64 R20, c[0x0][0x228] ;  /* 0x00008a00ff147b82 */ /* 0x000e220000000a00 */
[----:B------:R-:W-:Y:S01]  /*0740*/  UMOV UR6, 0xfefa39ef ;  /* 0xfefa39ef00067882 */ /* 0x000fe20000000000 */
[----:B------:R-:W-:Y:S01]  /*0750*/  UMOV UR7, 0x3fe62e42 ;  /* 0x3fe62e4200077882 */ /* 0x000fe20000000000 */
[----:B------:R-:W-:Y:S01]  /*0760*/  BSSY B2, `(.L_x_4195) ;  /* 0x000003c000027945 */ /* 0x000fe20003800000 */
[-C--:B0-----:R-:W-:Y:S01]  /*0770*/  DMUL R16, R18, R20.reuse ;  /* 0x0000001412107228 */ /* 0x081fe20000000000 */
[----:B------:R-:W-:Y:S01]  /*0780*/  IMAD.MOV.U32 R18, RZ, RZ, 0x652b82fe ;  /* 0x652b82feff127424 */ /* 0x000fe200078e00ff */
[----:B------:R-:W-:Y:S01]  /*0790*/  DMUL R2, R2, R20 ;  /* 0x0000001402027228 */ /* 0x000fe20000000000 */
[----:B------:R-:W-:-:S06]  /*07a0*/  IMAD.MOV.U32 R19, RZ, RZ, 0x3ff71547 ;  /* 0x3ff71547ff137424 */ /* 0x000fcc00078e00ff */
[----:B------:R-:W-:Y:S01]  /*07b0*/  DFMA R22, R16, R18, 6.75539944105574400000e+15 ;  /* 0x433800001016742b */ /* 0x000fe20000000012 */
[----:B------:R-:W-:-:S07]  /*07c0*/  FSETP.GEU.FTZ.AND P1, PT, |R17|, 4.1917929649353027344, PT ;  /* 0x4086232b1100780b */ /* 0x000fce0003f3e200 */
[----:B------:R-:W-:-:S08]  /*07d0*/  DADD R26, R22, -6.75539944105574400000e+15 ;  /* 0xc3380000161a7429 */ /* 0x000fd00000000000 */
[----:B------:R-:W-:Y:S01]  /*07e0*/  DFMA R24, R26, -UR6, R16 ;  /* 0x800000061a187c2b */ /* 0x000fe20008000010 */
[----:B------:R-:W-:Y:S01]  /*07f0*/  UMOV UR6, 0x3b39803f ;  /* 0x3b39803f00067882 */ /* 0x000fe20000000000 */
[----:B------:R-:W-:-:S06]  /*0800*/  UMOV UR7, 0x3c7abc9e ;  /* 0x3c7abc9e00077882 */ /* 0x000fcc0000000000 */
[----:B------:R-:W-:Y:S01]  /*0810*/  DFMA R24, R26, -UR6, R24 ;  /* 0x800000061a187c2b */ /* 0x000fe20008000018 */
[----:B------:R-:W-:Y:S01]  /*0820*/  UMOV UR6, 0x69ce2bdf ;  /* 0x69ce2bdf00067882 */ /* 0x000fe20000000000 */
[----:B------:R-:W-:Y:S01]  /*0830*/  IMAD.MOV.U32 R26, RZ, RZ, -0x35dec16 ;  /* 0xfca213eaff1a7424 */ /* 0x000fe200078e00ff */
[----:B------:R-:W-:Y:S01]  /*0840*/  MOV R27, 0x3e928af3 ;  /* 0x3e928af3001b7802 */ /* 0x000fe20000000f00 */
[----:B------:R-:W-:-:S05]  /*0850*/  UMOV UR7, 0x3e5ade15 ;  /* 0x3e5ade1500077882 */ /* 0x000fca0000000000 */
        /* <DEDUP_REMOVED lines=44> */
.L_x_4196:
[----:B------:R-:W-:Y:S05]  /*0b20*/  BSYNC B2 ;  /* 0x0000000000027941 */ /* 0x000fea0003800000 */
.L_x_4195:
[----:B------:R-:W-:Y:S02]  /*0b30*/  ULDC.64 UR6, c[0x0][0x218] ;  /* 0x0000860000067ab9 */ /* 0x000fe40000000a00 */
[----:B------:R-:W-:-:S08]  /*0b40*/  DMUL R2, R2, UR6 ;  /* 0x0000000602027c28 */ /* 0x000fd00008000000 */
[----:B------:R-:W-:Y:S01]  /*0b50*/  DMUL R2, R2, R22 ;  /* 0x0000001602027228 */ /* 0x000fe20000000000 */
[----:B------:R-:W-:Y:S10]  /*0b60*/  BRA `(.L_x_4193) ;  /* 0x0000000000087947 */ /* 0x000ff40003800000 */
.L_x_4194:
[----:B------:R-:W-:Y:S02]  /*0b70*/  ULDC.64 UR6, c[0x0][0x220] ;  /* 0x0000880000067ab9 */ /* 0x000fe40000000a00 */
[----:B------:R-:W-:-:S11]  /*0b80*/  DMUL R2, R2, UR6 ;  /* 0x0000000602027c28 */ /* 0x000fd60008000000 */
.L_x_4193:
[----:B------:R-:W-:Y:S05]  /*0b90*/  BSYNC B1 ;  /* 0x0000000000017941 */ /* 0x000fea0003800000 */
.L_x_4192:
[----:B------:R-:W-:Y:S01]  /*0ba0*/  VIADD R17, R29, 0x80 ;  /* 0x000000801d117836 */ /* 0x000fe20000000000 */
[----:B------:R-:W-:Y:S04]  /*0bb0*/  BSSY B1, `(.L_x_4197) ;  /* 0x0000049000017945 */ /* 0x000fe80003800000 */
[----:B------:R-:W-:-:S13]  /*0bc0*/  ISETP.GE.AND P1, PT, R17, R28, PT ;  /* 0x0000001c1100720c */ /* 0x000fda0003f26270 */
[----:B------:R-:W-:Y:S05]  /*0bd0*/  @P1 BRA `(.L_x_4198) ;  /* 0x0000000400181947 */ /* 0x000fea0003800000 */
[----:B-----5:R-:W-:-:S14]  /*0be0*/  DSETP.GTU.AND P1, PT, R6, RZ, PT ;  /* 0x000000ff0600722a */ /* 0x020fdc0003f2c000 */
[----:B------:R-:W-:Y:S05]  /*0bf0*/  @P1 BRA `(.L_x_4199) ;  /* 0x0000000400081947 */ /* 0x000fea0003800000 */
[----:B------:R-:W0:Y:S01]  /*0c00*/  LDC.64 R18, c[0x0][0x228] ;  /* 0x00008a00ff127b82 */ /* 0x000e220000000a00 */
[----:B------:R-:W-:Y:S01]  /*0c10*/  MOV R24, 0x652b82fe ;  /* 0x652b82fe00187802 */ /* 0x000fe20000000f00 */
[----:B------:R-:W-:Y:S01]  /*0c20*/  IMAD.MOV.U32 R25, RZ, RZ, 0x3ff71547 ;  /* 0x3ff71547ff197424 */ /* 0x000fe200078e00ff */
[----:B------:R-:W-:Y:S01]  /*0c30*/  UMOV UR6, 0xfefa39ef ;  /* 0xfefa39ef00067882 */ /* 0x000fe20000000000 */
[----:B------:R-:W-:Y:S01]  /*0c40*/  UMOV UR7, 0x3fe62e42 ;  /* 0x3fe62e4200077882 */ /* 0x000fe20000000000 */
[----:B------:R-:W-:Y:S01]  /*0c50*/  BSSY B2, `(.L_x_4200) ;  /* 0x0000038000027945 */ /* 0x000fe20003800000 */
[-C--:B0-----:R-:W-:Y:S02]  /*0c60*/  DMUL R6, R6, R18.reuse ;  /* 0x0000001206067228 */ /* 0x081fe40000000000 */
[----:B------:R-:W-:-:S06]  /*0c70*/  DMUL R4, R4, R18 ;  /* 0x0000001204047228 */ /* 0x000fcc0000000000 */
        /* <DEDUP_REMOVED lines=45> */
[----:B------:R-:W-:Y:S02]  /*0f50*/  @!P1 LEA.HI R16, R24, R24, RZ, 0x1 ;  /* 0x0000001818109211 */ /* 0x000fe400078f08ff */
[----:B------:R-:W-:Y:S02]  /*0f60*/  FSEL R19, R19, RZ, P2 ;  /* 0x000000ff13137208 */ /* 0x000fe40001000000 */
[----:B------:R-:W-:-:S04]  /*0f70*/  @!P1 SHF.R.S32.HI R7, RZ, 0x1, R16 ;  /* 0x00000001ff079819 */ /* 0x000fc80000011410 */
[----:B------:R-:W-:Y:S01]  /*0f80*/  @!P1 LEA R23, R7, R23, 0x14 ;  /* 0x0000001707179211 */ /* 0x000fe200078ea0ff */
[----:B------:R-:W-:-:S05]  /*0f90*/  @!P1 IMAD.IADD R6, R24, 0x1, -R7 ;  /* 0x0000000118069824 */ /* 0x000fca00078e0a07 */
[----:B------:R-:W-:Y:S01]  /*0fa0*/  @!P1 LEA R7, R6, 0x3ff00000, 0x14 ;  /* 0x3ff0000006079811 */ /* 0x000fe200078ea0ff */
[----:B------:R-:W-:-:S06]  /*0fb0*/  @!P1 IMAD.MOV.U32 R6, RZ, RZ, RZ ;  /* 0x000000ffff069224 */ /* 0x000fcc00078e00ff */
[----:B------:R-:W-:-:S11]  /*0fc0*/  @!P1 DMUL R18, R22, R6 ;  /* 0x0000000616129228 */ /* 0x000fd60000000000 */
.L_x_4201:
[----:B------:R-:W-:Y:S05]  /*0fd0*/  BSYNC B2 ;  /* 0x0000000000027941 */ /* 0x000fea0003800000 */
.L_x_4200:
[----:B------:R-:W-:Y:S02]  /*0fe0*/  ULDC.64 UR6, c[0x0][0x218] ;  /* 0x0000860000067ab9 */ /* 0x000fe40000000a00 */
[----:B------:R-:W-:-:S08]  /*0ff0*/  DMUL R4, R4, UR6 ;  /* 0x0000000604047c28 */ /* 0x000fd00008000000 */
[----:B------:R-:W-:Y:S01]  /*1000*/  DMUL R4, R4, R18 ;  /* 0x0000001204047228 */ /* 0x000fe20000000000 */
[----:B------:R-:W-:Y:S10]  /*1010*/  BRA `(.L_x_4198) ;  /* 0x0000000000087947 */ /* 0x000ff40003800000 */
.L_x_4199:
[----:B------:R-:W-:Y:S02]  /*1020*/  ULDC.64 UR6, c[0x0][0x220] ;  /* 0x0000880000067ab9 */ /* 0x000fe40000000a00 */
[----:B------:R-:W-:-:S11]  /*1030*/  DMUL R4, R4, UR6 ;  /* 0x0000000604047c28 */ /* 0x000fd60008000000 */
.L_x_4198:
[----:B------:R-:W-:Y:S05]  /*1040*/  BSYNC B1 ;  /* 0x0000000000017941 */ /* 0x000fea0003800000 */
.L_x_4197:
[----:B-----5:R-:W-:Y:S01]  /*1050*/  VIADD R7, R29, 0x100 ;  /* 0x000001001d077836 */ /* 0x020fe20000000000 */
[----:B------:R-:W-:Y:S04]  /*1060*/  BSSY B1, `(.L_x_4202) ;  /* 0x0000049000017945 */ /* 0x000fe80003800000 */
[----:B------:R-:W-:-:S13]  /*1070*/  ISETP.GE.AND P1, PT, R7, R28, PT ;  /* 0x0000001c0700720c */ /* 0x000fda0003f26270 */
[----:B------:R-:W-:Y:S05]  /*1080*/  @P1 BRA `(.L_x_4203) ;  /* 0x0000000400181947 */ /* 0x000fea0003800000 */
[----:B------:R-:W-:-:S14]  /*1090*/  DSETP.GTU.AND P1, PT, R10, RZ, PT ;  /* 0x000000ff0a00722a */ /* 0x000fdc0003f2c000 */
        /* <DEDUP_REMOVED lines=47> */
[----:B------:R-:W-:Y:S01]  /*1390*/  LEA R9, R10, R21, 0x14 ;  /* 0x000000150a097211 */ /* 0x000fe200078ea0ff */
[----:B------:R-:W-:Y:S01]  /*13a0*/  IMAD.MOV.U32 R8, RZ, RZ, R20 ;  /* 0x000000ffff087224 */ /* 0x000fe200078e0014 */
[----:B------:R-:W-:Y:S06]  /*13b0*/  @!P1 BRA `(.L_x_4206) ;  /* 0x0000000000309947 */ /* 0x000fec0003800000 */
[----:B------:R-:W-:Y:S01]  /*13c0*/  FSETP.GEU.FTZ.AND P1, PT, |R19|, 4.2275390625, PT ;  /* 0x408748001300780b */ /* 0x000fe20003f3e200 */
[C---:B------:R-:W-:Y:S02]  /*13d0*/  DADD R22, R18.reuse, +INF ;  /* 0x7ff0000012167429 */ /* 0x040fe40000000000 */
[----:B------:R-:W-:-:S08]  /*13e0*/  DSETP.GEU.AND P2, PT, R18, RZ, PT ;  /* 0x000000ff1200722a */ /* 0x000fd00003f4e000 */
[----:B------:R-:W-:Y:S02]  /*13f0*/  FSEL R9, R23, RZ, P2 ;  /* 0x000000ff17097208 */ /* 0x000fe40001000000 */
[----:B------:R-:W-:-:S04]  /*1400*/  @!P1 LEA.HI R8, R10, R10, RZ, 0x1 ;  /* 0x0000000a0a089211 */ /* 0x000fc800078f08ff */
[----:B------:R-:W-:Y:S02]  /*1410*/  @!P1 SHF.R.S32.HI R11, RZ, 0x1, R8 ;  /* 0x00000001ff0b9819 */ /* 0x000fe40000011408 */
[----:B------:R-:W-:-:S03]  /*1420*/  FSEL R8, R22, RZ, P2 ;  /* 0x000000ff16087208 */ /* 0x000fc60001000000 */
[----:B------:R-:W-:Y:S02]  /*1430*/  @!P1 IMAD.IADD R10, R10, 0x1, -R11 ;  /* 0x000000010a0a9824 */ /* 0x000fe400078e0a0b */
[----:B------:R-:W-:-:S03]  /*1440*/  @!P1 IMAD R21, R11, 0x100000, R21 ;  /* 0x001000000b159824 */ /* 0x000fc600078e0215 */
[----:B------:R-:W-:Y:S01]  /*1450*/  @!P1 LEA R11, R10, 0x3ff00000, 0x14 ;  /* 0x3ff000000a0b9811 */ /* 0x000fe200078ea0ff */
[----:B------:R-:W-:-:S06]  /*1460*/  @!P1 IMAD.MOV.U32 R10, RZ, RZ, RZ ;  /* 0x000000ffff0a9224 */ /* 0x000fcc00078e00ff */
[----:B------:R-:W-:-:S11]  /*1470*/  @!P1 DMUL R8, R20, R10 ;  /* 0x0000000a14089228 */ /* 0x000fd60000000000 */
.L_x_4206:
[----:B------:R-:W-:Y:S05]  /*1480*/  BSYNC B2 ;  /* 0x0000000000027941 */ /* 0x000fea0003800000 */
.L_x_4205:
[----:B------:R-:W-:Y:S02]  /*1490*/  ULDC.64 UR6, c[0x0][0x218] ;  /* 0x0000860000067ab9 */ /* 0x000fe40000000a00 */
[----:B------:R-:W-:-:S08]  /*14a0*/  DMUL R6, R6, UR6 ;  /* 0x0000000606067c28 */ /* 0x000fd00008000000 */
[----:B------:R-:W-:Y:S01]  /*14b0*/  DMUL R8, R6, R8 ;  /* 0x0000000806087228 */ /* 0x000fe20000000000 */
[----:B------:R-:W-:Y:S10]  /*14c0*/  BRA `(.L_x_4203) ;  /* 0x0000000000087947 */ /* 0x000ff40003800000 */
.L_x_4204:
[----:B------:R-:W-:Y:S02]  /*14d0*/  ULDC.64 UR6, c[0x0][0x220] ;  /* 0x0000880000067ab9 */ /* 0x000fe40000000a00 */
[----:B------:R-:W-:-:S11]  /*14e0*/  DMUL R8, R8, UR6 ;  /* 0x0000000608087c28 */ /* 0x000fd60008000000 */
.L_x_4203:
[----:B------:R-:W-:Y:S05]  /*14f0*/  BSYNC B1 ;  /* 0x0000000000017941 */ /* 0x000fea0003800000 */
.L_x_4202:
[----:B------:R-:W-:-:S05]  /*1500*/  VIADD R7, R29, 0x180 ;  /* 0x000001801d077836 */ /* 0x000fca0000000000 */
[----:B------:R-:W-:-:S13]  /*1510*/  ISETP.GE.AND P1, PT, R7, R28, PT ;  /* 0x0000001c0700720c */ /* 0x000fda0003f26270 */
[----:B------:R-:W-:Y:S05]  /*1520*/  @P1 BRA `(.L_x_4191) ;  /* 0x0000000400181947 */ /* 0x000fea0003800000 */
[----:B------:R-:W-:-:S14]  /*1530*/  DSETP.GTU.AND P1, PT, R14, RZ, PT ;  /* 0x000000ff0e00722a */ /* 0x000fdc0003f2c000 */
[----:B------:R-:W-:Y:S05]  /*1540*/  @P1 BRA `(.L_x_4207) ;  /* 0x0000000400081947 */ /* 0x000fea0003800000 */
[----:B------:R-:W-:Y:S01]  /*1550*/  ULDC.64 UR6, c[0x0][0x228] ;  /* 0x00008a0000067ab9 */ /* 0x000fe20000000a00 */
[----:B------:R-:W-:Y:S01]  /*1560*/  MOV R6, 0x652b82fe ;  /* 0x652b82fe00067802 */ /* 0x000fe20000000f00 */
[----:B------:R-:W-:Y:S01]  /*1570*/  DMUL R14, R14, UR6 ;  /* 0x000000060e0e7c28 */ /* 0x000fe20008000000 */
[----:B------:R-:W-:Y:S01]  /*1580*/  IMAD.MOV.U32 R7, RZ, RZ, 0x3ff71547 ;  /* 0x3ff71547ff077424 */ /* 0x000fe200078e00ff */
[----:B------:R-:W-:Y:S01]  /*1590*/  UMOV UR8, 0xfefa39ef ;  /* 0xfefa39ef00087882 */ /* 0x000fe20000000000 */
[----:B------:R-:W-:Y:S01]  /*15a0*/  UMOV UR9, 0x3fe62e42 ;  /* 0x3fe62e4200097882 */ /* 0x000fe20000000000 */
[----:B------:R-:W-:Y:S01]  /*15b0*/  DMUL R12, R12, UR6 ;  /* 0x000000060c0c7c28 */ /* 0x000fe20008000000 */
[----:B------:R-:W-:Y:S01]  /*15c0*/  ULDC.64 UR6, c[0x0][0x218] ;  /* 0x0000860000067ab9 */ /* 0x000fe20000000a00 */
[----:B------:R-:W-:Y:S02]  /*15d0*/  BSSY B1, `(.L_x_4208) ;  /* 0x0000037000017945 */ /* 0x000fe40003800000 */
[----:B------:R-:W-:-:S02]  /*15e0*/  DFMA R6, R14, R6, 6.75539944105574400000e+15 ;  /* 0x433800000e06742b */ /* 0x000fc40000000006 */
[----:B------:R-:W-:Y:S02]  /*15f0*/  FSETP.GEU.FTZ.AND P1, PT, |R15|, 4.1917929649353027344, PT ;  /* 0x4086232b0f00780b */ /* 0x000fe40003f3e200 */
[----:B------:R-:W-:-:S04]  /*1600*/  DMUL R12, R12, UR6 ;  /* 0x000000060c0c7c28 */ /* 0x000fc80008000000 */
        /* <DEDUP_REMOVED lines=46> */
[----:B------:R-:W-:Y:S01]  /*18f0*/  @!P1 IADD3 R6, R6, -R7, RZ ;  /* 0x8000000706069210 */ /* 0x000fe20007ffe0ff */
[----:B------:R-:W-:-:S03]  /*1900*/  @!P1 IMAD R19, R7, 0x100000, R19 ;  /* 0x0010000007139824 */ /* 0x000fc600078e0213 */
[----:B------:R-:W-:Y:S01]  /*1910*/  @!P1 LEA R7, R6, 0x3ff00000, 0x14 ;  /* 0x3ff0000006079811 */ /* 0x000fe200078ea0ff */
[----:B------:R-:W-:-:S06]  /*1920*/  @!P1 IMAD.MOV.U32 R6, RZ, RZ, RZ ;  /* 0x000000ffff069224 */ /* 0x000fcc00078e00ff */
[----:B------:R-:W-:-:S11]  /*1930*/  @!P1 DMUL R10, R18, R6 ;  /* 0x00000006120a9228 */ /* 0x000fd60000000000 */
.L_x_4209:
[----:B------:R-:W-:Y:S05]  /*1940*/  BSYNC B1 ;  /* 0x0000000000017941 */ /* 0x000fea0003800000 */
.L_x_4208:
[----:B------:R-:W-:Y:S01]  /*1950*/  DMUL R10, R12, R10 ;  /* 0x0000000a0c0a7228 */ /* 0x000fe20000000000 */
[----:B------:R-:W-:Y:S10]  /*1960*/  BRA `(.L_x_4191) ;  /* 0x0000000000087947 */ /* 0x000ff40003800000 */
.L_x_4207:
[----:B------:R-:W-:Y:S02]  /*1970*/  ULDC.64 UR6, c[0x0][0x220] ;  /* 0x0000880000067ab9 */ /* 0x000fe40000000a00 */
[----:B------:R-:W-:-:S11]  /*1980*/  DMUL R10, R12, UR6 ;  /* 0x000000060c0a7c28 */ /* 0x000fd60008000000 */
.L_x_4191:
[----:B------:R-:W-:Y:S05]  /*1990*/  BSYNC B0 ;  /* 0x0000000000007941 */ /* 0x000fea0003800000 */
.L_x_4183:
[----:B-----5:R-:W0:Y:S01]  /*19a0*/  @!P0 LDC.64 R6, c[0x0][0x240] ;  /* 0x00009000ff068b82 */ /* 0x020e220000000a00 */
[--C-:B------:R-:W-:Y:S01]  /*19b0*/  @!P0 IMAD R15, R0, 0x200, R29.reuse ;  /* 0x00000200000f8824 */ /* 0x100fe200078e021d */
[----:B------:R-:W-:Y:S01]  /*19c0*/  BSSY B0, `(.L_x_4210) ;  /* 0x0000011000007945 */ /* 0x000fe20003800000 */
[----:B------:R-:W-:Y:S02]  /*19d0*/  IMAD.MOV.U32 R13, RZ, RZ, R29 ;  /* 0x000000ffff0d7224 */ /* 0x000fe400078e001d */
[----:B------:R-:W-:-:S05]  /*19e0*/  @!P0 IMAD.MOV.U32 R13, RZ, RZ, R17 ;  /* 0x000000ffff0d8224 */ /* 0x000fca00078e0011 */
[----:B------:R-:W-:Y:S01]  /*19f0*/  ISETP.GE.AND P1, PT, R13, R28, PT ;  /* 0x0000001c0d00720c */ /* 0x000fe20003f26270 */
[----:B0-----:R-:W-:-:S05]  /*1a00*/  @!P0 IMAD.WIDE.U32 R6, R15, 0x8, R6 ;  /* 0x000000080f068825 */ /* 0x001fca00078e0006 */
[----:B------:R0:W-:Y:S07]  /*1a10*/  @!P0 STG.E.64 desc[UR4][R6.64], R2 ;  /* 0x0000000206008986 */ /* 0x0001ee000c101b04 */
[----:B------:R-:W-:Y:S05]  /*1a20*/  @P1 BRA `(.L_x_4211) ;  /* 0x0000000000281947 */ /* 0x000fea0003800000 */
[----:B0-----:R-:W0:Y:S01]  /*1a30*/  LDC.64 R6, c[0x0][0x240] ;  /* 0x00009000ff067b82 */ /* 0x001e220000000a00 */
[----:B------:R-:W-:Y:S01]  /*1a40*/  LEA R3, R0, R13, 0x9 ;  /* 0x0000000d00037211 */ /* 0x000fe200078e48ff */
[----:B------:R-:W-:-:S05]  /*1a50*/  VIADD R13, R13, 0x80 ;  /* 0x000000800d0d7836 */ /* 0x000fca0000000000 */
[----:B------:R-:W-:-:S13]  /*1a60*/  ISETP.GE.AND P0, PT, R13, R28, PT ;  /* 0x0000001c0d00720c */ /* 0x000fda0003f06270 */
[----:B------:R-:W-:Y:S02]  /*1a70*/  @!P0 IMAD R15, R0, 0x200, R13 ;  /* 0x00000200000f8824 */ /* 0x000fe400078e020d */
[----:B------:R-:W-:Y:S02]  /*1a80*/  @!P0 VIADD R13, R13, 0x80 ;  /* 0x000000800d0d8836 */ /* 0x000fe40000000000 */
[----:B0-----:R-:W-:-:S04]  /*1a90*/  IMAD.WIDE.U32 R2, R3, 0x8, R6 ;  /* 0x0000000803027825 */ /* 0x001fc800078e0006 */
[----:B------:R-:W-:Y:S01]  /*1aa0*/  @!P0 IMAD.WIDE.U32 R6, R15, 0x8, R6 ;  /* 0x000000080f068825 */ /* 0x000fe200078e0006 */
[----:B------:R1:W-:Y:S04]  /*1ab0*/  STG.E.64 desc[UR4][R2.64], R4 ;  /* 0x0000000402007986 */ /* 0x0003e8000c101b04 */
[----:B------:R1:W-:Y:S02]  /*1ac0*/  @!P0 STG.E.64 desc[UR4][R6.64], R8 ;  /* 0x0000000806008986 */ /* 0x0003e4000c101b04 */
.L_x_4211:
[----:B------:R-:W-:Y:S05]  /*1ad0*/  BSYNC B0 ;  /* 0x0000000000007941 */ /* 0x000fea0003800000 */
.L_x_4210:
[----:B------:R-:W-:-:S13]  /*1ae0*/  ISETP.GE.AND P0, PT, R13, R28, PT ;  /* 0x0000001c0d00720c */ /* 0x000fda0003f06270 */
[----:B------:R-:W-:Y:S05]  /*1af0*/  @P0 EXIT ;  /* 0x000000000000094d */ /* 0x000fea0003800000 */
[----:B01----:R-:W0:Y:S01]  /*1b00*/  LDC.64 R2, c[0x0][0x240] ;  /* 0x00009000ff027b82 */ /* 0x003e220000000a00 */
[----:B------:R-:W-:-:S04]  /*1b10*/  IMAD R13, R0, 0x200, R13 ;  /* 0x00000200000d7824 */ /* 0x000fc800078e020d */
[----:B0-----:R-:W-:-:S05]  /*1b20*/  IMAD.WIDE.U32 R2, R13, 0x8, R2 ;  /* 0x000000080d027825 */ /* 0x001fca00078e0002 */
[----:B------:R-:W-:Y:S01]  /*1b30*/  STG.E.64 desc[UR4][R2.64], R10 ;  /* 0x0000000a02007986 */ /* 0x000fe2000c101b04 */
[----:B------:R-:W-:Y:S05]  /*1b40*/  EXIT ;  /* 0x000000000000794d */ /* 0x000fea0003800000 */
.L_x_4212:
        /* <DEDUP_REMOVED lines=11> */
.L_x_7849:


//--------------------- .text._ZN2at6native29vectorized_elementwise_kernelILi2EZZZNS0_60_GLOBAL__N__171e0b9f_22_ActivationEluKernel_cu_f5210f67_353819elu_backward_kernelERNS_18TensorIteratorBaseERKN3c106ScalarES8_S8_bENKUlvE_clEvENKUlvE_clEvEUlddE_St5arrayIPcLm3EEEEviT0_T1_ --------------------------
	.section	.text._ZN2at6native29vectorized_elementwise_kernelILi2EZZZNS0_60_GLOBAL__N__171e0b9f_22_ActivationEluKernel_cu_f5210f67_353819elu_backward_kernelERNS_18TensorIteratorBaseERKN3c106ScalarES8_S8_bENKUlvE_clEvENKUlvE_clEvEUlddE_St5arrayIPcLm3EEEEviT0_T1_,"ax",@progbits
	.align	128
        .global         _ZN2at6native29vectorized_elementwise_kernelILi2EZZZNS0_60_GLOBAL__N__171e0b9f_22_ActivationEluKernel_cu_f5210f67_353819elu_backward_kernelERNS_18TensorIteratorBaseERKN3c106ScalarES8_S8_bENKUlvE_clEvENKUlvE_clEvEUlddE_St5arrayIPcLm3EEEEviT0_T1_
        .type           _ZN2at6native29vectorized_elementwise_kernelILi2EZZZNS0_60_GLOBAL__N__171e0b9f_22_ActivationEluKernel_cu_f5210f67_353819elu_backward_kernelERNS_18TensorIteratorBaseERKN3c106ScalarES8_S8_bENKUlvE_clEvENKUlvE_clEvEUlddE_St5arrayIPcLm3EEEEviT0_T1_,@function
        .size           _ZN2at6native29vectorized_elementwise_kernelILi2EZZZNS0_60_GLOBAL__N__171e0b9f_22_ActivationEluKernel_cu_f5210f67_353819elu_backward_kernelERNS_18TensorIteratorBaseERKN3c106ScalarES8_S8_bENKUlvE_clEvENKUlvE_clEvEUlddE_St5arrayIPcLm3EEEEviT0_T1_,(.L_x_7850 - _ZN2at6native29vectorized_elementwise_kernelILi2EZZZNS0_60_GLOBAL__N__171e0b9f_22_ActivationEluKernel_cu_f5210f67_353819elu_backward_kernelERNS_18TensorIteratorBaseERKN3c106ScalarES8_S8_bENKUlvE_clEvENKUlvE_clEvEUlddE_St5arrayIPcLm3EEEEviT0_T1_)
        .other          _ZN2at6native29vectorized_elementwise_kernelILi2EZZZNS0_60_GLOBAL__N__171e0b9f_22_ActivationEluKernel_cu_f5210f67_353819elu_backward_kernelERNS_18TensorIteratorBaseERKN3c106ScalarES8_S8_bENKUlvE_clEvENKUlvE_clEvEUlddE_St5arrayIPcLm3EEEEviT0_T1_,@"STO_CUDA_ENTRY STV_DEFAULT"
_ZN2at6native29vectorized_elementwise_kernelILi2EZZZNS0_60_GLOBAL__N__171e0b9f_22_ActivationEluKernel_cu_f5210f67_353819elu_backward_kernelERNS_18TensorIteratorBaseERKN3c106ScalarES8_S8_bENKUlvE_clEvENKUlvE_clEvEUlddE_St5arrayIPcLm3EEEEviT0_T1_:
.text._ZN2at6native29vectorized_elementwise_kernelILi2EZZZNS0_60_GLOBAL__N__171e0b9f_22_ActivationEluKernel_cu_f5210f67_353819elu_backward_kernelERNS_18TensorIteratorBaseERKN3c106ScalarES8_S8_bENKUlvE_clEvENKUlvE_clEvEUlddE_St5arrayIPcLm3EEEEviT0_T1_:
[----:B------:R-:W-:Y:S08]  /*0000*/  LDC R1, c[0x0][0x28] ;  /* 0x00000a00ff017b82 */ /* 0x000ff00000000800 */
[----:B------:R-:W0:Y:S01]  /*0010*/  S2UR UR4, SR_CTAID.X ;  /* 0x00000000000479c3 */ /* 0x000e220000002500 */
[----:B------:R-:W-:Y:S01]  /*0020*/  ULDC UR5, c[0x0][0x210] ;  /* 0x0000840000057ab9 */ /* 0x000fe20000000800 */
[----:B------:R-:W-:Y:S01]  /*0030*/  ULDC.64 UR10, c[0x0][0x208] ;  /* 0x00008200000a7ab9 */ /* 0x000fe20000000a00 */
[----:B------:R-:W-:Y:S01]  /*0040*/  ULDC.U8 UR12, c[0x0][0x230] ;  /* 0x00008c00000c7ab9 */ /* 0x000fe20000000000 */
[----:B0-----:R-:W-:-:S04]  /*0050*/  USHF.L.U32 UR4, UR4, 0xa, URZ ;  /* 0x0000000a04047899 */ /* 0x001fc8000800063f */
[----:B------:R-:W-:-:S04]  /*0060*/  UIADD3 UR5, -UR4, UR5, URZ ;  /* 0x0000000504057290 */ /* 0x000fc8000fffe13f */
[----:B------:R-:W-:-:S06]  /*0070*/  UISETP.GE.U32.AND UP0, UPT, UR5, 0x400, UPT ;  /* 0x000004000500788c */ /* 0x000fcc000bf06070 */
[----:B------:R-:W-:-:S13]  /*0080*/  PLOP3.LUT P0, PT, PT, PT, UP0, 0x80, 0x0 ;  /* 0x000000000000781c */ /* 0x000fda0003f0f008 */
[----:B------:R-:W-:Y:S05]  /*0090*/  @!P0 BRA `(.L_x_4213) ;  /* 0x00000028006c8947 */ /* 0x000fea0003800000 */
[----:B------:R-:W0:Y:S01]  /*00a0*/  S2R R5, SR_TID.X ;  /* 0x0000000000057919 */ /* 0x000e220000002100 */
[----:B------:R-:W-:Y:S01]  /*00b0*/  ULDC.64 UR6, c[0x0][0x248] ;  /* 0x0000920000067ab9 */ /* 0x000fe20000000a00 */
[----:B------:R-:W-:Y:S01]  /*00c0*/  ULDC.64 UR8, c[0x0][0x250] ;  /* 0x0000940000087ab9 */ /* 0x000fe20000000a00 */
[----:B------:R-:W-:Y:S02]  /*00d0*/  UIMAD.WIDE UR6, UR4, 0x8, UR6 ;  /* 0x00000008040678a5 */ /* 0x000fe4000f8e0206 */
[----:B------:R-:W-:-:S04]  /*00e0*/  UIMAD.WIDE UR8, UR4, 0x8, UR8 ;  /* 0x00000008040878a5 */ /* 0x000fc8000f8e0208 */
[----:B------:R-:W-:Y:S02]  /*00f0*/  IMAD.U32 R2, RZ, RZ, UR6 ;  /* 0x00000006ff027e24 */ /* 0x000fe4000f8e00ff */
[----:B------:R-:W-:Y:S02]  /*0100*/  IMAD.U32 R3, RZ, RZ, UR7 ;  /* 0x00000007ff037e24 */ /* 0x000fe4000f8e00ff */
[----:B------:R-:W-:Y:S02]  /*0110*/  IMAD.U32 R32, RZ, RZ, UR8 ;  /* 0x00000008ff207e24 */ /* 0x000fe4000f8e00ff */
[----:B------:R-:W-:Y:S02]  /*0120*/  IMAD.U32 R33, RZ, RZ, UR9 ;  /* 0x00000009ff217e24 */ /* 0x000fe4000f8e00ff */
[----:B0-----:R-:W-:-:S04]  /*0130*/  IMAD.WIDE.U32 R2, R5, 0x10, R2 ;  /* 0x0000001005027825 */ /* 0x001fc800078e0002 */
[----:B------:R-:W-:Y:S01]  /*0140*/  IMAD.WIDE.U32 R32, R5, 0x10, R32 ;  /* 0x0000001005207825 */ /* 0x000fe200078e0020 */
[----:B------:R0:W5:Y:S04]  /*0150*/  LDG.E.128 R20, desc[UR10][R2.64+0x800] ;  /* 0x0008000a02147981 */ /* 0x000168000c1e1d00 */
[----:B------:R0:W5:Y:S04]  /*0160*/  LDG.E.128 R4, desc[UR10][R2.64] ;  /* 0x0000000a02047981 */ /* 0x000168000c1e1d00 */
[----:B------:R0:W5:Y:S04]  /*0170*/  LDG.E.128 R16, desc[UR10][R2.64+0x1000] ;  /* 0x0010000a02107981 */ /* 0x000168000c1e1d00 */
[----:B------:R0:W5:Y:S04]  /*0180*/  LDG.E.128 R12, desc[UR10][R2.64+0x1800] ;  /* 0x0018000a020c7981 */ /* 0x000168000c1e1d00 */
[----:B------:R0:W5:Y:S04]  /*0190*/  LDG.E.128 R36, desc[UR10][R32.64] ;  /* 0x0000000a20247981 */ /* 0x000168000c1e1d00 */
[----:B------:R0:W5:Y:S04]  /*01a0*/  LDG.E.128 R28, desc[UR10][R32.64+0x800] ;  /* 0x0008000a201c7981 */ /* 0x000168000c1e1d00 */
[----:B------:R0:W5:Y:S04]  /*01b0*/  LDG.E.128 R24, desc[UR10][R32.64+0x1000] ;  /* 0x0010000a20187981 */ /* 0x000168000c1e1d00 */
[----:B------:R0:W5:Y:S01]  /*01c0*/  LDG.E.128 R8, desc[UR10][R32.64+0x1800] ;  /* 0x0018000a20087981 */ /* 0x000162000c1e1d00 */
[----:B------:R-:W-:-:S13]  /*01d0*/  ISETP.NE.AND P0, PT, RZ, UR12, PT ;  /* 0x0000000cff007c0c */ /* 0x000fda000bf05270 */
[----:B0-----:R-:W-:Y:S05]  /*01e0*/  @!P0 BRA `(.L_x_4214) ;  /* 0x0000000000f08947 */ /* 0x001fea0003800000 */
[----:B------:R-:W-:Y:S01]  /*01f0*/  ULDC.64 UR6, c[0x0][0x218] ;  /* 0x0000860000067ab9 */ /* 0x000fe20000000a00 */
[----:B------:R-:W-:Y:S01]  /*0200*/  ULDC.64 UR8, c[0x0][0x228] ;  /* 0x00008a0000087ab9 */ /* 0x000fe20000000a00 */
[C---:B-----5:R-:W-:Y:S01]  /*0210*/  DSETP.GTU.AND P6, PT, R36.reuse, RZ, PT ;  /* 0x000000ff2400722a */ /* 0x060fe20003fcc000 */
[----:B------:R-:W-:Y:S01]  /*0220*/  ULDC.64 UR12, c[0x0][0x220] ;  /* 0x00008800000c7ab9 */ /* 0x000fe20000000a00 */
[----:B------:R-:W-:Y:S02]  /*0230*/  DADD R32, R36, UR6 ;  /* 0x0000000624207e29 */ /* 0x000fe40008000000 */
[----:B------:R-:W-:Y:S02]  /*0240*/  DMUL R2, R4, UR8 ;  /* 0x0000000804027c28 */ /* 0x000fe40008000000 */
[----:B------:R-:W-:Y:S02]  /*0250*/  DADD R34, R38, UR6 ;  /* 0x0000000626227e29 */ /* 0x000fe40008000000 */
[----:B------:R-:W-:-:S02]  /*0260*/  DMUL R36, R6, UR8 ;  /* 0x0000000806247c28 */ /* 0x000fc40008000000 */
[----:B------:R-:W-:Y:S02]  /*0270*/  DSETP.GTU.AND P5, PT, R38, RZ, PT ;  /* 0x000000ff2600722a */ /* 0x000fe40003fac000 */
[----:B------:R-:W-:Y:S02]  /*0280*/  DMUL R32, R32, R2 ;  /* 0x0000000220207228 */ /* 0x000fe40000000000 */
[----:B------:R-:W-:Y:S02]  /*0290*/  DSETP.GTU.AND P4, PT, R28, RZ, PT ;  /* 0x000000ff1c00722a */ /* 0x000fe40003f8c000 */
[----:B------:R-:W-:Y:S02]  /*02a0*/  DMUL R2, R34, R36 ;  /* 0x0000002422027228 */ /* 0x000fe40000000000 */
[----:B------:R-:W-:Y:S02]  /*02b0*/  DMUL R34, R4, UR12 ;  /* 0x0000000c04227c28 */ /* 0x000fe40008000000 */
[----:B------:R-:W-:-:S02]  /*02c0*/  DADD R28, R28, UR6 ;  /* 0x000000061c1c7e29 */ /* 0x000fc40008000000 */
[----:B------:R-:W-:Y:S02]  /*02d0*/  DMUL R38, R20, UR8 ;  /* 0x0000000814267c28 */ /* 0x000fe40008000000 */
[----:B------:R-:W-:Y:S02]  /*02e0*/  DSETP.GTU.AND P3, PT, R30, RZ, PT ;  /* 0x000000ff1e00722a */ /* 0x000fe40003f6c000 */
[----:B------:R-:W-:Y:S02]  /*02f0*/  DSETP.GTU.AND P2, PT, R24, RZ, PT ;  /* 0x000000ff1800722a */ /* 0x000fe40003f4c000 */
[----:B------:R-:W-:Y:S01]  /*0300*/  FSEL R32, R32, R34, !P6 ;  /* 0x0000002220207208 */ /* 0x000fe20007000000 */
[----:B------:R-:W-:Y:S01]  /*0310*/  DSETP.GTU.AND P1, PT, R26, RZ, PT ;  /* 0x000000ff1a00722a */ /* 0x000fe20003f2c000 */
[----:B------:R-:W-:Y:S01]  /*0320*/  FSEL R33, R33, R35, !P6 ;  /* 0x0000002321217208 */ /* 0x000fe20007000000 */
[----:B------:R-:W-:Y:S02]  /*0330*/  DMUL R4, R28, R38 ;  /* 0x000000261c047228 */ /* 0x000fe40000000000 */
[----:B------:R-:W-:-:S02]  /*0340*/  DADD R28, R30, UR6 ;  /* 0x000000061e1c7e29 */ /* 0x000fc40008000000 */
[----:B------:R-:W-:Y:S02]  /*0350*/  DSETP.GTU.AND P0, PT, R8, RZ, PT ;  /* 0x000000ff0800722a */ /* 0x000fe40003f0c000 */
[C---:B------:R-:W-:Y:S02]  /*0360*/  DSETP.GTU.AND P6, PT, R10.reuse, RZ, PT ;  /* 0x000000ff0a00722a */ /* 0x040fe40003fcc000 */
[----:B------:R-:W-:Y:S02]  /*0370*/  DADD R34, R10, UR6 ;  /* 0x000000060a227e29 */ /* 0x000fe40008000000 */
[----:B------:R-:W-:Y:S02]  /*0380*/  DADD R24, R24, UR6 ;  /* 0x0000000618187e29 */ /* 0x000fe40008000000 */
[----:B------:R-:W-:Y:S02]  /*0390*/  DADD R26, R26, UR6 ;  /* 0x000000061a1a7e29 */ /* 0x000fe40008000000 */
[----:B------:R-:W-:-:S02]  /*03a0*/  DADD R8, R8, UR6 ;  /* 0x0000000608087e29 */ /* 0x000fc40008000000 */
[----:B------:R-:W-:Y:S02]  /*03b0*/  DMUL R40, R22, UR8 ;  /* 0x0000000816287c28 */ /* 0x000fe40008000000 */
[----:B------:R-:W-:Y:S02]  /*03c0*/  DMUL R38, R16, UR8 ;  /* 0x0000000810267c28 */ /* 0x000fe40008000000 */
[----:B------:R-:W-:Y:S02]  /*03d0*/  DMUL R36, R18, UR8 ;  /* 0x0000000812247c28 */ /* 0x000fe40008000000 */
[----:B------:R-:W-:Y:S02]  /*03e0*/  DMUL R30, R12, UR8 ;  /* 0x000000080c1e7c28 */ /* 0x000fe40008000000 */
[----:B------:R-:W-:Y:S02]  /*03f0*/  DMUL R10, R14, UR8 ;  /* 0x000000080e0a7c28 */ /* 0x000fe40008000000 */
[----:B------:R-:W-:-:S02]  /*0400*/  DMUL R28, R28, R40 ;  /* 0x000000281c1c7228 */ /* 0x000fc40000000000 */
[----:B------:R-:W-:Y:S02]  /*0410*/  DMUL R24, R24, R38 ;  /* 0x0000002618187228 */ /* 0x000fe40000000000 */
[----:B------:R-:W-:Y:S02]  /*0420*/  DMUL R26, R26, R36 ;  /* 0x000000241a1a7228 */ /* 0x000fe40000000000 */
[----:B------:R-:W-:Y:S02]  /*0430*/  DMUL R8, R8, R30 ;  /* 0x0000001e08087228 */ /* 0x000fe40000000000 */
[----:B------:R-:W-:Y:S02]  /*0440*/  DMUL R6, R6, UR12 ;  /* 0x0000000c06067c28 */ /* 0x000fe40008000000 */
[----:B------:R-:W-:Y:S02]  /*0450*/  DMUL R10, R34, R10 ;  /* 0x0000000a220a7228 */ /* 0x000fe40000000000 */
[----:B------:R-:W-:-:S02]  /*0460*/  DMUL R20, R20, UR12 ;  /* 0x0000000c14147c28 */ /* 0x000fc40008000000 */
[----:B------:R-:W-:Y:S02]  /*0470*/  DMUL R22, R22, UR12 ;  /* 0x0000000c16167c28 */ /* 0x000fe40008000000 */
[----:B------:R-:W-:Y:S02]  /*0480*/  DMUL R16, R16, UR12 ;  /* 0x0000000c10107c28 */ /* 0x000fe40008000000 */
[----:B------:R-:W-:Y:S01]  /*0490*/  DMUL R18, R18, UR12 ;  /* 0x0000000c12127c28 */ /* 0x000fe20008000000 */
[----:B------:R-:W-:Y:S01]  /*04a0*/  FSEL R34, R2, R6, !P5 ;  /* 0x0000000602227208 */ /* 0x000fe20006800000 */
[----:B------:R-:W-:Y:S01]  /*04b0*/  DMUL R12, R12, UR12 ;  /* 0x0000000c0c0c7c28 */ /* 0x000fe20008000000 */
[----:B------:R-:W-:Y:S01]  /*04c0*/  FSEL R35, R3, R7, !P5 ;  /* 0x0000000703237208 */ /* 0x000fe20006800000 */
[----:B------:R-:W-:Y:S01]  /*04d0*/  DMUL R14, R14, UR12 ;  /* 0x0000000c0e0e7c28 */ /* 0x000fe20008000000 */
[----:B------:R-:W-:Y:S02]  /*04e0*/  FSEL R20, R4, R20, !P4 ;  /* 0x0000001404147208 */ /* 0x000fe40006000000 */
[----:B------:R-:W-:-:S02]  /*04f0*/  FSEL R21, R5, R21, !P4 ;  /* 0x0000001505157208 */ /* 0x000fc40006000000 */
[----:B------:R-:W-:Y:S02]  /*0500*/  FSEL R22, R28, R22, !P3 ;  /* 0x000000161c167208 */ /* 0x000fe40005800000 */
[----:B------:R-:W-:Y:S02]  /*0510*/  FSEL R23, R29, R23, !P3 ;  /* 0x000000171d177208 */ /* 0x000fe40005800000 */
[----:B------:R-:W-:Y:S02]  /*0520*/  FSEL R16, R24, R16, !P2 ;  /* 0x0000001018107208 */ /* 0x000fe40005000000 */
[----:B------:R-:W-:Y:S02]  /*0530*/  FSEL R17, R25, R17, !P2 ;  /* 0x0000001119117208 */ /* 0x000fe40005000000 */
[----:B------:R-:W-:Y:S02]  /*0540*/  FSEL R18, R26, R18, !P1 ;  /* 0x000000121a127208 */ /* 0x000fe40004800000 */
[----:B------:R-:W-:-:S02]  /*0550*/  FSEL R19, R27, R19, !P1 ;  /* 0x000000131b137208 */ /* 0x000fc40004800000 */
[----:B------:R-:W-:Y:S02]  /*0560*/  FSEL R12, R8, R12, !P0 ;  /* 0x0000000c080c7208 */ /* 0x000fe40004000000 */
[----:B------:R-:W-:Y:S02]  /*0570*/  FSEL R13, R9, R13, !P0 ;  /* 0x0000000d090d7208 */ /* 0x000fe40004000000 */
[----:B------:R-:W-:Y:S02]  /*0580*/  FSEL R14, R10, R14, !P6 ;  /* 0x0000000e0a0e7208 */ /* 0x000fe40007000000 */
[----:B------:R-:W-:Y:S01]  /*0590*/  FSEL R15, R11, R15, !P6 ;  /* 0x0000000f0b0f7208 */ /* 0x000fe20007000000 */
[----:B------:R-:W-:Y:S06]  /*05a0*/  BRA `(.L_x_4215) ;  /* 0x0000002000fc7947 */ /* 0x000fec0003800000 */
.L_x_4214:
[----:B-----5:R-:W-:Y:S01]  /*05b0*/  DSETP.GTU.AND P0, PT, R36, RZ, PT ;  /* 0x000000ff2400722a */ /* 0x020fe20003f0c000 */
[----:B------:R-:W-:-:S13]  /*05c0*/  BSSY B0, `(.L_x_4216) ;  /* 0x0000045000007945 */ /* 0x000fda0003800000 */
[----:B------:R-:W0:Y:S02]  /*05d0*/  @P0 LDC.64 R32, c[0x0][0x220] ;  /* 0x00008800ff200b82 */ /* 0x000e240000000a00 */
[----:B0-----:R-:W-:Y:S01]  /*05e0*/  @P0 DMUL R32, R4, R32 ;  /* 0x0000002004200228 */ /* 0x001fe20000000000 */
[----:B------:R-:W-:Y:S10]  /*05f0*/  @P0 BRA `(.L_x_4217) ;  /* 0x0000000400040947 */ /* 0x000ff40003800000 */
[----:B------:R-:W0:Y:S01]  /*0600*/  LDC.64 R32, c[0x0][0x228] ;  /* 0x00008a00ff207b82 */ /* 0x000e220000000a00 */
[----:B------:R-:W-:Y:S01]  /*0610*/  IMAD.MOV.U32 R2, RZ, RZ, 0x652b82fe ;  /* 0x652b82feff027424 */ /* 0x000fe200078e00ff */
[----:B------:R-:W-:Y:S01]  /*0620*/  UMOV UR6, 0xfefa39ef ;  /* 0xfefa39ef00067882 */ /* 0x000fe20000000000 */
[----:B------:R-:W-:Y:S01]  /*0630*/  IMAD.MOV.U32 R3, RZ, RZ, 0x3ff71547 ;  /* 0x3ff71547ff037424 */ /* 0x000fe200078e00ff */
        /* <DEDUP_REMOVED lines=57> */
.L_x_4219:
[----:B------:R-:W-:Y:S05]  /*09d0*/  BSYNC B1 ;  /* 0x0000000000017941 */ /* 0x000fea0003800000 */
.L_x_4218:
[----:B------:R-:W-:Y:S02]  /*09e0*/  ULDC.64 UR6, c[0x0][0x218] ;  /* 0x0000860000067ab9 */ /* 0x000fe40000000a00 */
[----:B------:R-:W-:-:S08]  /*09f0*/  DMUL R4, R4, UR6 ;  /* 0x0000000604047c28 */ /* 0x000fd00008000000 */
[----:B------:R-:W-:-:S11]  /*0a00*/  DMUL R32, R4, R32 ;  /* 0x0000002004207228 */ /* 0x000fd60000000000 */
.L_x_4217:
[----:B------:R-:W-:Y:S05]  /*0a10*/  BSYNC B0 ;  /* 0x0000000000007941 */ /* 0x000fea0003800000 */
.L_x_4216:
[----:B------:R-:W-:Y:S01]  /*0a20*/  DSETP.GTU.AND P0, PT, R38, RZ, PT ;  /* 0x000000ff2600722a */ /* 0x000fe20003f0c000 */
[----:B------:R-:W-:-:S13]  /*0a30*/  BSSY B0, `(.L_x_4220) ;  /* 0x0000046000007945 */ /* 0x000fda0003800000 */
        /* <DEDUP_REMOVED lines=60> */
[----:B------:R-:W-:-:S06]  /*0e00*/  @!P0 IMAD.MOV.U32 R2, RZ, RZ, RZ ;  /* 0x000000ffff028224 */ /* 0x000fcc00078e00ff */
[----:B------:R-:W-:-:S11]  /*0e10*/  @!P0 DMUL R34, R36, R2 ;  /* 0x0000000224228228 */ /* 0x000fd60000000000 */
.L_x_4223:
[----:B------:R-:W-:Y:S05]  /*0e20*/  BSYNC B1 ;  /* 0x0000000000017941 */ /* 0x000fea0003800000 */
.L_x_4222:
[----:B------:R-:W-:Y:S02]  /*0e30*/  ULDC.64 UR6, c[0x0][0x218] ;  /* 0x0000860000067ab9 */ /* 0x000fe40000000a00 */
[----:B------:R-:W-:-:S08]  /*0e40*/  DMUL R4, R4, UR6 ;  /* 0x0000000604047c28 */ /* 0x000fd00008000000 */
[----:B------:R-:W-:Y:S01]  /*0e50*/  DMUL R34, R4, R34 ;  /* 0x0000002204227228 */ /* 0x000fe20000000000 */
[----:B------:R-:W-:Y:S10]  /*0e60*/  BRA `(.L_x_4224) ;  /* 0x0000000000087947 */ /* 0x000ff40003800000 */
.L_x_4221:
[----:B------:R-:W-:Y:S02]  /*0e70*/  ULDC.64 UR6, c[0x0][0x220] ;  /* 0x0000880000067ab9 */ /* 0x000fe40000000a00 */
[----:B------:R-:W-:-:S11]  /*0e80*/  DMUL R34, R6, UR6 ;  /* 0x0000000606227c28 */ /* 0x000fd60008000000 */
.L_x_4224:
[----:B------:R-:W-:Y:S05]  /*0e90*/  BSYNC B0 ;  /* 0x0000000000007941 */ /* 0x000fea0003800000 */
.L_x_4220:
[----:B------:R-:W-:Y:S01]  /*0ea0*/  DSETP.GTU.AND P0, PT, R28, RZ, PT ;  /* 0x000000ff1c00722a */ /* 0x000fe20003f0c000 */
[----:B------:R-:W-:-:S13]  /*0eb0*/  BSSY B0, `(.L_x_4225) ;  /* 0x0000046000007945 */ /* 0x000fda0003800000 */
        /* <DEDUP_REMOVED lines=62> */
.L_x_4228:
[----:B------:R-:W-:Y:S05]  /*12a0*/  BSYNC B1 ;  /* 0x0000000000017941 */ /* 0x000fea0003800000 */
.L_x_4227:
[----:B------:R-:W-:Y:S02]  /*12b0*/  ULDC.64 UR6, c[0x0][0x218] ;  /* 0x0000860000067ab9 */ /* 0x000fe40000000a00 */
[----:B------:R-:W-:-:S08]  /*12c0*/  DMUL R4, R4, UR6 ;  /* 0x0000000604047c28 */ /* 0x000fd00008000000 */
[----:B------:R-:W-:Y:S01]  /*12d0*/  DMUL R20, R4, R20 ;  /* 0x0000001404147228 */ /* 0x000fe20000000000 */
[----:B------:R-:W-:Y:S10]  /*12e0*/  BRA `(.L_x_4229) ;  /* 0x0000000000087947 */ /* 0x000ff40003800000 */
.L_x_4226:
[----:B------:R-:W-:Y:S02]  /*12f0*/  ULDC.64 UR6, c[0x0][0x220] ;  /* 0x0000880000067ab9 */ /* 0x000fe40000000a00 */
[----:B------:R-:W-:-:S11]  /*1300*/  DMUL R20, R20, UR6 ;  /* 0x0000000614147c28 */ /* 0x000fd60008000000 */
.L_x_4229:
[----:B------:R-:W-:Y:S05]  /*1310*/  BSYNC B0 ;  /* 0x0000000000007941 */ /* 0x000fea0003800000 */
.L_x_4225:
        /* <DEDUP_REMOVED lines=19> */
[----:B------:R-:W-:Y:S01]  /*1450*/  IMAD.MOV.U32 R29, RZ, RZ, 0x3e928af3 ;  /* 0x3e928af3ff1d7424 */ /* 0x000fe200078e00ff */
        /* <DEDUP_REMOVED lines=44> */
.L_x_4233:
[----:B------:R-:W-:Y:S05]  /*1720*/  BSYNC B1 ;  /* 0x0000000000017941 */ /* 0x000fea0003800000 */
.L_x_4232:
[----:B------:R-:W-:Y:S02]  /*1730*/  ULDC.64 UR6, c[0x0][0x218] ;  /* 0x0000860000067ab9 */ /* 0x000fe40000000a00 */
[----:B------:R-:W-:-:S08]  /*1740*/  DMUL R2, R6, UR6 ;  /* 0x0000000606027c28 */ /* 0x000fd00008000000 */
[----:B------:R-:W-:Y:S01]  /*1750*/  DMUL R22, R2, R22 ;  /* 0x0000001602167228 */ /* 0x000fe20000000000 */
[----:B------:R-:W-:Y:S10]  /*1760*/  BRA `(.L_x_4234) ;  /* 0x0000000000087947 */ /* 0x000ff40003800000 */
.L_x_4231:
[----:B------:R-:W-:Y:S02]  /*1770*/  ULDC.64 UR6, c[0x0][0x220] ;  /* 0x0000880000067ab9 */ /* 0x000fe40000000a00 */
[----:B------:R-:W-:-:S11]  /*1780*/  DMUL R22, R22, UR6 ;  /* 0x0000000616167c28 */ /* 0x000fd60008000000 */
.L_x_4234:
[----:B------:R-:W-:Y:S05]  /*1790*/  BSYNC B0 ;  /* 0x0000000000007941 */ /* 0x000fea0003800000 */
.L_x_4230:
        /* <DEDUP_REMOVED lines=49> */
[----:B------:R-:W-:Y:S01]  /*1ab0*/  LEA R17, R4, R29, 0x14 ;  /* 0x0000001d04117211 */ /* 0x000fe200078ea0ff */
        /* <DEDUP_REMOVED lines=14> */
.L_x_4238:
[----:B------:R-:W-:Y:S05]  /*1ba0*/  BSYNC B1 ;  /* 0x0000000000017941 */ /* 0x000fea0003800000 */
.L_x_4237:
[----:B------:R-:W-:Y:S02]  /*1bb0*/  ULDC.64 UR6, c[0x0][0x218] ;  /* 0x0000860000067ab9 */ /* 0x000fe40000000a00 */
[----:B------:R-:W-:-:S08]  /*1bc0*/  DMUL R2, R6, UR6 ;  /* 0x0000000606027c28 */ /* 0x000fd00008000000 */
[----:B------:R-:W-:Y:S01]  /*1bd0*/  DMUL R16, R2, R16 ;  /* 0x0000001002107228 */ /* 0x000fe20000000000 */
[----:B------:R-:W-:Y:S10]  /*1be0*/  BRA `(.L_x_4239) ;  /* 0x0000000000087947 */ /* 0x000ff40003800000 */
.L_x_4236:
[----:B------:R-:W-:Y:S02]  /*1bf0*/  ULDC.64 UR6, c[0x0][0x220] ;  /* 0x0000880000067ab9 */ /* 0x000fe40000000a00 */
[----:B------:R-:W-:-:S11]  /*1c00*/  DMUL R16, R16, UR6 ;  /* 0x0000000610107c28 */ /* 0x000fd60008000000 */
.L_x_4239:
[----:B------:R-:W-:Y:S05]  /*1c10*/  BSYNC B0 ;  /* 0x0000000000007941 */ /* 0x000fea0003800000 */
.L_x_4235:
        /* <DEDUP_REMOVED lines=64> */
.L_x_4243:
[----:B------:R-:W-:Y:S05]  /*2020*/  BSYNC B1 ;  /* 0x0000000000017941 */ /* 0x000fea0003800000 */
.L_x_4242:
[----:B------:R-:W-:Y:S02]  /*2030*/  ULDC.64 UR6, c[0x0][0x218] ;  /* 0x0000860000067ab9 */ /* 0x000fe40000000a00 */
[----:B------:R-:W-:-:S08]  /*2040*/  DMUL R2, R6, UR6 ;  /* 0x0000000606027c28 */ /* 0x000fd00008000000 */
[----:B------:R-:W-:Y:S01]  /*2050*/  DMUL R18, R2, R18 ;  /* 0x0000001202127228 */ /* 0x000fe20000000000 */
[----:B------:R-:W-:Y:S10]  /*2060*/  BRA `(.L_x_4244) ;  /* 0x0000000000087947 */ /* 0x000ff40003800000 */
.L_x_4241:
[----:B------:R-:W-:Y:S02]  /*2070*/  ULDC.64 UR6, c[0x0][0x220] ;  /* 0x0000880000067ab9 */ /* 0x000fe40000000a00 */
[----:B------:R-:W-:-:S11]  /*2080*/  DMUL R18, R18, UR6 ;  /* 0x0000000612127c28 */ /* 0x000fd60008000000 */
.L_x_4244:
[----:B------:R-:W-:Y:S05]  /*2090*/  BSYNC B0 ;  /* 0x0000000000007941 */ /* 0x000fea0003800000 */
.L_x_4240:
        /* <DEDUP_REMOVED lines=61> */
[----:B------:R-:W-:Y:S02]  /*2470*/  @!P0 LEA R3, R2, 0x3ff00000, 0x14 ;  /* 0x3ff0000002038811 */ /* 0x000fe400078ea0ff */
[----:B------:R-:W-:-:S06]  /*2480*/  @!P0 MOV R2, RZ ;  /* 0x000000ff00028202 */ /* 0x000fcc0000000f00 */
[----:B------:R-:W-:-:S11]  /*2490*/  @!P0 DMUL R12, R24, R2 ;  /* 0x00000002180c8228 */ /* 0x000fd60000000000 */
.L_x_4248:
[----:B------:R-:W-:Y:S05]  /*24a0*/  BSYNC B1 ;  /* 0x0000000000017941 */ /* 0x000fea0003800000 */
.L_x_4247:
[----:B------:R-:W-:Y:S02]  /*24b0*/  ULDC.64 UR6, c[0x0][0x218] ;  /* 0x0000860000067ab9 */ /* 0x000fe40000000a00 */
[----:B------:R-:W-:-:S08]  /*24c0*/  DMUL R2, R6, UR6 ;  /* 0x0000000606027c28 */ /* 0x000fd00008000000 */
[----:B------:R-:W-:Y:S01]  /*24d0*/  DMUL R12, R2, R12 ;  /* 0x0000000c020c7228 */ /* 0x000fe20000000000 */
[----:B------:R-:W-:Y:S10]  /*24e0*/  BRA `(.L_x_4249) ;  /* 0x0000000000087947 */ /* 0x000ff40003800000 */
.L_x_4246:
[----:B------:R-:W-:Y:S02]  /*24f0*/  ULDC.64 UR6, c[0x0][0x220] ;  /* 0x0000880000067ab9 */ /* 0x000fe40000000a00 */
[----:B------:R-:W-:-:S11]  /*2500*/  DMUL R12, R12, UR6 ;  /* 0x000000060c0c7c28 */ /* 0x000fd60008000000 */
.L_x_4249:
[----:B------:R-:W-:Y:S05]  /*2510*/  BSYNC B0 ;  /* 0x0000000000007941 */ /* 0x000fea0003800000 */
.L_x_4245:
[----:B------:R-:W-:Y:S01]  /*2520*/  DSETP.GTU.AND P0, PT, R10, RZ, PT ;  /* 0x000000ff0a00722a */ /* 0x000fe20003f0c000 */
[----:B------:R-:W-:-:S13]  /*2530*/  BSSY B0, `(.L_x_4215) ;  /* 0x0000046000007945 */ /* 0x000fda0003800000 */
[----:B------:R-:W-:Y:S05]  /*2540*/  @P0 BRA `(.L_x_4250) ;  /* 0x0000000400080947 */ /* 0x000fea0003800000 */
[----:B------:R-:W-:Y:S01]  /*2550*/  ULDC.64 UR6, c[0x0][0x228] ;  /* 0x00008a0000067ab9 */ /* 0x000fe20000000a00 */
[----:B------:R-:W-:Y:S01]  /*2560*/  IMAD.MOV.U32 R2, RZ, RZ, 0x652b82fe ;  /* 0x652b82feff027424 */ /* 0x000fe200078e00ff */
        /* <DEDUP_REMOVED lines=61> */
.L_x_4252:
[----:B------:R-:W-:Y:S05]  /*2940*/  BSYNC B1 ;  /* 0x0000000000017941 */ /* 0x000fea0003800000 */
.L_x_4251:
[----:B------:R-:W-:Y:S01]  /*2950*/  DMUL R14, R14, R6 ;  /* 0x000000060e0e7228 */ /* 0x000fe20000000000 */
[----:B------:R-:W-:Y:S10]  /*2960*/  BRA `(.L_x_4253) ;  /* 0x0000000000087947 */ /* 0x000ff40003800000 */
.L_x_4250:
[----:B------:R-:W-:Y:S02]  /*2970*/  ULDC.64 UR6, c[0x0][0x220] ;  /* 0x0000880000067ab9 */ /* 0x000fe40000000a00 */
[----:B------:R-:W-:-:S11]  /*2980*/  DMUL R14, R14, UR6 ;  /* 0x000000060e0e7c28 */ /* 0x000fd60008000000 */
.L_x_4253:
[----:B------:R-:W-:Y:S05]  /*2990*/  BSYNC B0 ;  /* 0x0000000000007941 */ /* 0x000fea0003800000 */
.L_x_4215:
[----:B------:R-:W0:Y:S01]  /*29a0*/  S2R R5, SR_TID.X ;  /* 0x0000000000057919 */ /* 0x000e220000002100 */
[----:B------:R-:W-:Y:S02]  /*29b0*/  ULDC.64 UR6, c[0x0][0x240] ;  /* 0x0000900000067ab9 */ /* 0x000fe40000000a00 */
[----:B------:R-:W-:-:S06]  /*29c0*/  UIMAD.WIDE.U32 UR6, UR4, 0x8, UR6 ;  /* 0x00000008040678a5 */ /* 0x000fcc000f8e0006 */
[----:B------:R-:W-:Y:S01]  /*29d0*/  MOV R3, UR7 ;  /* 0x0000000700037c02 */ /* 0x000fe20008000f00 */
[----:B------:R-:W-:-:S04]  /*29e0*/  IMAD.U32 R2, RZ, RZ, UR6 ;  /* 0x00000006ff027e24 */ /* 0x000fc8000f8e00ff */
[----:B0-----:R-:W-:-:S05]  /*29f0*/  IMAD.WIDE R2, R5, 0x10, R2 ;  /* 0x0000001005027825 */ /* 0x001fca00078e0202 */
[----:B------:R-:W-:Y:S04]  /*2a00*/  STG.E.128 desc[UR10][R2.64], R32 ;  /* 0x0000002002007986 */ /* 0x000fe8000c101d0a */
[----:B------:R-:W-:Y:S04]  /*2a10*/  STG.E.128 desc[UR10][R2.64+0x800], R20 ;  /* 0x0008001402007986 */ /* 0x000fe8000c101d0a */
[----:B------:R-:W-:Y:S04]  /*2a20*/  STG.E.128 desc[UR10][R2.64+0x1000], R16 ;  /* 0x0010001002007986 */ /* 0x000fe8000c101d0a */
[----:B------:R-:W-:Y:S01]  /*2a30*/  STG.E.128 desc[UR10][R2.64+0x1800], R12 ;  /* 0x0018000c02007986 */ /* 0x000fe2000c101d0a */
[----:B------:R-:W-:Y:S05]  /*2a40*/  EXIT ;  /* 0x000000000000794d */ /* 0x000fea0003800000 */
.L_x_4213:
[----:B------:R-:W0:Y:S01]  /*2a50*/  S2R R0, SR_TID.X ;  /* 0x0000000000007919 */ /* 0x000e220000002100 */
[----:B------:R-:W-:Y:S02]  /*2a60*/  CS2R R22, SRZ ;  /* 0x0000000000167805 */ /* 0x000fe4000001ff00 */
[----:B0-----:R-:W-:Y:S01]  /*2a70*/  ISETP.GE.AND P0, PT, R0, UR5, PT ;  /* 0x0000000500007c0c */ /* 0x001fe2000bf06270 */
[----:B------:R-:W-:-:S12]  /*2a80*/  IMAD.MOV.U32 R36, RZ, RZ, R0 ;  /* 0x000000ffff247224 */ /* 0x000fd800078e0000 */
[----:B------:R-:W-:-:S05]  /*2a90*/  @!P0 VIADD R36, R0, 0x80 ;  /* 0x0000008000248836 */ /* 0x000fca0000000000 */
[----:B------:R-:W-:-:S13]  /*2aa0*/  ISETP.GE.AND P6, PT, R36, UR5, PT ;  /* 0x0000000524007c0c */ /* 0x000fda000bfc6270 */
[C---:B------:R-:W-:Y:S01]  /*2ab0*/  @!P6 VIADD R19, R36.reuse, UR4 ;  /* 0x000000042413ec36 */ /* 0x040fe20008000000 */
[----:B------:R-:W0:Y:S01]  /*2ac0*/  @!P6 LDC.64 R2, c[0x0][0x248] ;  /* 0x00009200ff02eb82 */ /* 0x000e220000000a00 */
[----:B------:R-:W-:-:S05]  /*2ad0*/  @!P6 VIADD R36, R36, 0x80 ;  /* 0x000000802424e836 */ /* 0x000fca0000000000 */
[C---:B------:R-:W-:Y:S02]  /*2ae0*/  ISETP.GE.AND P5, PT, R36.reuse, UR5, PT ;  /* 0x0000000524007c0c */ /* 0x040fe4000bfa6270 */
[----:B------:R-:W1:Y:S11]  /*2af0*/  @!P6 LDC.64 R24, c[0x0][0x250] ;  /* 0x00009400ff18eb82 */ /* 0x000e760000000a00 */
[C---:B------:R-:W-:Y:S01]  /*2b00*/  @!P5 VIADD R41, R36.reuse, UR4 ;  /* 0x000000042429dc36 */ /* 0x040fe20008000000 */
[----:B------:R-:W2:Y:S01]  /*2b10*/  @!P5 LDC.64 R6, c[0x0][0x248] ;  /* 0x00009200ff06db82 */ /* 0x000ea20000000a00 */
[----:B------:R-:W-:Y:S01]  /*2b20*/  @!P5 VIADD R36, R36, 0x80 ;  /* 0x000000802424d836 */ /* 0x000fe20000000000 */
[----:B------:R-:W-:Y:S01]  /*2b30*/  CS2R R20, SRZ ;  /* 0x0000000000147805 */ /* 0x000fe2000001ff00 */
[----:B0-----:R-:W-:-:S03]  /*2b40*/  @!P6 IMAD.WIDE.U32 R2, R19, 0x8, R2 ;  /* 0x000000081302e825 */ /* 0x001fc600078e0002 */
[C---:B------:R-:W-:Y:S02]  /*2b50*/  ISETP.GE.AND P4, PT, R36.reuse, UR5, PT ;  /* 0x0000000524007c0c */ /* 0x040fe4000bf86270 */
[----:B------:R-:W0:Y:S01]  /*2b60*/  @!P5 LDC.64 R16, c[0x0][0x250] ;  /* 0x00009400ff10db82 */ /* 0x000e220000000a00 */
[----:B------:R3:W5:Y:S10]  /*2b70*/  @!P6 LDG.E.64 R22, desc[UR10][R2.64] ;  /* 0x0000000a0216e981 */ /* 0x000774000c1e1b00 */
[C---:B------:R-:W-:Y:S01]  /*2b80*/  @!P4 VIADD R15, R36.reuse, UR4 ;  /* 0x00000004240fcc36 */ /* 0x040fe20008000000 */
[----:B------:R-:W4:Y:S01]  /*2b90*/  @!P4 LDC.64 R12, c[0x0][0x248] ;  /* 0x00009200ff0ccb82 */ /* 0x000f220000000a00 */
[----:B------:R-:W-:-:S05]  /*2ba0*/  @!P4 VIADD R36, R36, 0x80 ;  /* 0x000000802424c836 */ /* 0x000fca0000000000 */
[C---:B------:R-:W-:Y:S02]  /*2bb0*/  ISETP.GE.AND P3, PT, R36.reuse, UR5, PT ;  /* 0x0000000524007c0c */ /* 0x040fe4000bf66270 */
[----:B------:R-:W0:Y:S11]  /*2bc0*/  @!P4 LDC.64 R10, c[0x0][0x250] ;  /* 0x00009400ff0acb82 */ /* 0x000e360000000a00 */
[C---:B------:R-:W-:Y:S01]  /*2bd0*/  @!P3 VIADD R29, R36.reuse, UR4 ;  /* 0x00000004241dbc36 */ /* 0x040fe20008000000 */
[----:B------:R-:W0:Y:S01]  /*2be0*/  @!P3 LDC.64 R8, c[0x0][0x248] ;  /* 0x00009200ff08bb82 */ /* 0x000e220000000a00 */
[----:B------:R-:W-:-:S05]  /*2bf0*/  @!P3 VIADD R36, R36, 0x80 ;  /* 0x000000802424b836 */ /* 0x000fca0000000000 */
[----:B------:R-:W-:-:S13]  /*2c00*/  ISETP.GE.AND P2, PT, R36, UR5, PT ;  /* 0x0000000524007c0c */ /* 0x000fda000bf46270 */
[C---:B------:R-:W-:Y:S01]  /*2c10*/  @!P2 IADD3 R5, R36.reuse, UR4, RZ ;  /* 0x000000042405ac10 */ /* 0x040fe2000fffe0ff */
[----:B------:R-:W-:Y:S01]  /*2c20*/  @!P2 VIADD R36, R36, 0x80 ;  /* 0x000000802424a836 */ /* 0x000fe20000000000 */
[----:B------:R-:W0:Y:S04]  /*2c30*/  @!P2 LDC.64 R26, c[0x0][0x248] ;  /* 0x00009200ff1aab82 */ /* 0x000e280000000a00 */
[----:B------:R-:W-:Y:S01]  /*2c40*/  ISETP.GE.AND P1, PT, R36, UR5, PT ;  /* 0x0000000524007c0c */ /* 0x000fe2000bf26270 */
[----:B--2---:R-:W-:-:S03]  /*2c50*/  @!P5 IMAD.WIDE.U32 R30, R41, 0x8, R6 ;  /* 0x00000008291ed825 */ /* 0x004fc600078e0006 */
[----:B------:R-:W2:Y:S01]  /*2c60*/  @!P3 LDC.64 R6, c[0x0][0x250] ;  /* 0x00009400ff06bb82 */ /* 0x000ea20000000a00 */
[----:B-1----:R-:W-:-:S05]  /*2c70*/  @!P6 IMAD.WIDE.U32 R24, R19, 0x8, R24 ;  /* 0x000000081318e825 */ /* 0x002fca00078e0018 */
[----:B------:R1:W5:Y:S02]  /*2c80*/  @!P6 LDG.E.64 R20, desc[UR10][R24.64] ;  /* 0x0000000a1814e981 */ /* 0x000364000c1e1b00 */
[----:B---3--:R-:W3:Y:S01]  /*2c90*/  @!P2 LDC.64 R2, c[0x0][0x250] ;  /* 0x00009400ff02ab82 */ /* 0x008ee20000000a00 */
[C---:B------:R-:W-:Y:S02]  /*2ca0*/  @!P1 VIADD R37, R36.reuse, UR4 ;  /* 0x0000000424259c36 */ /* 0x040fe40008000000 */
[----:B------:R-:W-:-:S05]  /*2cb0*/  @!P1 VIADD R36, R36, 0x80 ;  /* 0x0000008024249836 */ /* 0x000fca0000000000 */
[----:B------:R-:W-:Y:S01]  /*2cc0*/  ISETP.GE.AND P6, PT, R36, UR5, PT ;  /* 0x0000000524007c0c */ /* 0x000fe2000bfc6270 */
[----:B----4-:R-:W-:Y:S01]  /*2cd0*/  @!P4 IMAD.WIDE.U32 R38, R15, 0x8, R12 ;  /* 0x000000080f26c825 */ /* 0x010fe200078e000c */
[----:B------:R-:W-:Y:S02]  /*2ce0*/  CS2R R12, SRZ ;  /* 0x00000000000c7805 */ /* 0x000fe4000001ff00 */
[----:B------:R-:W-:Y:S01]  /*2cf0*/  CS2R R18, SRZ ;  /* 0x0000000000127805 */ /* 0x000fe2000001ff00 */
[----:B------:R-:W4:Y:S01]  /*2d00*/  @!P1 LDC.64 R32, c[0x0][0x248] ;  /* 0x00009200ff209b82 */ /* 0x000f220000000a00 */
[----:B0-----:R-:W-:Y:S01]  /*2d10*/  @!P5 IMAD.WIDE.U32 R40, R41, 0x8, R16 ;  /* 0x000000082928d825 */ /* 0x001fe200078e0010 */
[----:B------:R-:W-:-:S03]  /*2d20*/  CS2R R16, SRZ ;  /* 0x0000000000107805 */ /* 0x000fc6000001ff00 */
[----:B------:R-:W-:Y:S01]  /*2d30*/  @!P4 IMAD.WIDE.U32 R42, R15, 0x8, R10 ;  /* 0x000000080f2ac825 */ /* 0x000fe200078e000a */
[----:B------:R-:W5:Y:S02]  /*2d40*/  @!P5 LDG.E.64 R18, desc[UR10][R30.64] ;  /* 0x0000000a1e12d981 */ /* 0x000f64000c1e1b00 */
[----:B------:R-:W0:Y:S02]  /*2d50*/  @!P1 LDC.64 R34, c[0x0][0x250] ;  /* 0x00009400ff229b82 */ /* 0x000e240000000a00 */
[----:B------:R1:W5:Y:S01]  /*2d60*/  @!P4 LDG.E.64 R12, desc[UR10][R42.64] ;  /* 0x0000000a2a0cc981 */ /* 0x000362000c1e1b00 */
[----:B------:R-:W-:-:S05]  /*2d70*/  @!P3 IMAD.WIDE.U32 R44, R29, 0x8, R8 ;  /* 0x000000081d2cb825 */ /* 0x000fca00078e0008 */
[----:B-1----:R-:W1:Y:S01]  /*2d80*/  @!P6 LDC.64 R24, c[0x0][0x248] ;  /* 0x00009200ff18eb82 */ /* 0x002e620000000a00 */
[----:B------:R2:W5:Y:S01]  /*2d90*/  @!P5 LDG.E.64 R16, desc[UR10][R40.64] ;  /* 0x0000000a2810d981 */ /* 0x000562000c1e1b00 */
[----:B------:R-:W-:Y:S01]  /*2da0*/  CS2R R14, SRZ ;  /* 0x00000000000e7805 */ /* 0x000fe2000001ff00 */
[----:B------:R-:W-:-:S05]  /*2db0*/  @!P2 IMAD.WIDE.U32 R42, R5, 0x8, R26 ;  /* 0x00000008052aa825 */ /* 0x000fca00078e001a */
[----:B------:R-:W4:Y:S01]  /*2dc0*/  @!P6 LDC.64 R26, c[0x0][0x250] ;  /* 0x00009400ff1aeb82 */ /* 0x000f220000000a00 */
[----:B------:R3:W5:Y:S01]  /*2dd0*/  @!P4 LDG.E.64 R14, desc[UR10][R38.64] ;  /* 0x0000000a260ec981 */ /* 0x000762000c1e1b00 */
[----:B--2---:R-:W-:-:S06]  /*2de0*/  @!P3 IMAD.WIDE.U32 R40, R29, 0x8, R6 ;  /* 0x000000081d28b825 */ /* 0x004fcc00078e0006 */
[----:B------:R-:W2:Y:S08]  /*2df0*/  @!P0 LDC.64 R28, c[0x0][0x248] ;  /* 0x00009200ff1c8b82 */ /* 0x000eb00000000a00 */
[----:B------:R-:W2:Y:S01]  /*2e00*/  @!P0 LDC.64 R30, c[0x0][0x250] ;  /* 0x00009400ff1e8b82 */ /* 0x000ea20000000a00 */
[----:B---3--:R-:W-:Y:S01]  /*2e10*/  @!P2 IMAD.WIDE.U32 R38, R5, 0x8, R2 ;  /* 0x000000080526a825 */ /* 0x008fe200078e0002 */
[----:B------:R-:W-:-:S02]  /*2e20*/  CS2R R4, SRZ ;  /* 0x0000000000047805 */ /* 0x000fc4000001ff00 */
[----:B------:R-:W-:Y:S02]  /*2e30*/  CS2R R8, SRZ ;  /* 0x0000000000087805 */ /* 0x000fe4000001ff00 */
[----:B------:R-:W-:Y:S02]  /*2e40*/  CS2R R10, SRZ ;  /* 0x00000000000a7805 */ /* 0x000fe4000001ff00 */
[----:B------:R-:W-:Y:S01]  /*2e50*/  CS2R R6, SRZ ;  /* 0x0000000000067805 */ /* 0x000fe2000001ff00 */
[----:B------:R3:W5:Y:S04]  /*2e60*/  @!P2 LDG.E.64 R4, desc[UR10][R38.64] ;  /* 0x0000000a2604a981 */ /* 0x000768000c1e1b00 */
[----:B------:R1:W5:Y:S04]  /*2e70*/  @!P3 LDG.E.64 R8, desc[UR10][R40.64] ;  /* 0x0000000a2808b981 */ /* 0x000368000c1e1b00 */
[----:B------:R0:W5:Y:S01]  /*2e80*/  @!P3 LDG.E.64 R10, desc[UR10][R44.64] ;  /* 0x0000000a2c0ab981 */ /* 0x000162000c1e1b00 */
[----:B---3--:R-:W-:-:S03]  /*2e90*/  @!P6 VIADD R39, R36, UR4 ;  /* 0x000000042427ec36 */ /* 0x008fc60008000000 */
[----:B------:R3:W5:Y:S01]  /*2ea0*/  @!P2 LDG.E.64 R6, desc[UR10][R42.64] ;  /* 0x0000000a2a06a981 */ /* 0x000762000c1e1b00 */
[----:B-1----:R-:W-:-:S04]  /*2eb0*/  @!P6 IMAD.WIDE.U32 R40, R39, 0x8, R24 ;  /* 0x000000082728e825 */ /* 0x002fc800078e0018 */
[----:B------:R-:W-:Y:S02]  /*2ec0*/  @!P0 VIADD R25, R0, UR4 ;  /* 0x0000000400198c36 */ /* 0x000fe40008000000 */
[----:B----4-:R-:W-:-:S04]  /*2ed0*/  @!P6 IMAD.WIDE.U32 R26, R39, 0x8, R26 ;  /* 0x00000008271ae825 */ /* 0x010fc800078e001a */
[----:B0-----:R-:W-:-:S04]  /*2ee0*/  @!P1 IMAD.WIDE.U32 R44, R37, 0x8, R32 ;  /* 0x00000008252c9825 */ /* 0x001fc800078e0020 */
[----:B---3--:R-:W-:Y:S01]  /*2ef0*/  @!P1 IMAD.WIDE.U32 R42, R37, 0x8, R34 ;  /* 0x00000008252a9825 */ /* 0x008fe200078e0022 */
[----:B------:R-:W-:Y:S02]  /*2f00*/  CS2R R34, SRZ ;  /* 0x0000000000227805 */ /* 0x000fe4000001ff00 */
[----:B------:R-:W-:Y:S01]  /*2f10*/  CS2R R36, SRZ ;  /* 0x0000000000247805 */ /* 0x000fe2000001ff00 */
[C---:B--2---:R-:W-:Y:S01]  /*2f20*/  @!P0 IMAD.WIDE.U32 R38, R25.reuse, 0x8, R28 ;  /* 0x0000000819268825 */ /* 0x044fe200078e001c */
[----:B------:R-:W-:Y:S02]  /*2f30*/  CS2R R28, SRZ ;  /* 0x00000000001c7805 */ /* 0x000fe4000001ff00 */
[----:B------:R0:W5:Y:S01]  /*2f40*/  @!P6 LDG.E.64 R34, desc[UR10][R40.64] ;  /* 0x0000000a2822e981 */ /* 0x000162000c1e1b00 */
[----:B------:R-:W-:Y:S01]  /*2f50*/  @!P0 IMAD.WIDE.U32 R30, R25, 0x8, R30 ;  /* 0x00000008191e8825 */ /* 0x000fe200078e001e */
[----:B------:R-:W-:Y:S02]  /*2f60*/  CS2R R24, SRZ ;  /* 0x0000000000187805 */ /* 0x000fe4000001ff00 */
[----:B------:R0:W5:Y:S04]  /*2f70*/  @!P0 LDG.E.64 R36, desc[UR10][R38.64] ;  /* 0x0000000a26248981 */ /* 0x000168000c1e1b00 */
[----:B------:R0:W5:Y:S04]  /*2f80*/  @!P6 LDG.E.64 R24, desc[UR10][R26.64] ;  /* 0x0000000a1a18e981 */ /* 0x000168000c1e1b00 */
[----:B------:R0:W5:Y:S01]  /*2f90*/  @!P0 LDG.E.64 R28, desc[UR10][R30.64] ;  /* 0x0000000a1e1c8981 */ /* 0x000162000c1e1b00 */
[----:B------:R-:W-:-:S02]  /*2fa0*/  CS2R R2, SRZ ;  /* 0x0000000000027805 */ /* 0x000fc4000001ff00 */
[----:B------:R-:W-:-:S04]  /*2fb0*/  CS2R R32, SRZ ;  /* 0x0000000000207805 */ /* 0x000fc8000001ff00 */
[----:B------:R0:W5:Y:S04]  /*2fc0*/  @!P1 LDG.E.64 R2, desc[UR10][R44.64] ;  /* 0x0000000a2c029981 */ /* 0x000168000c1e1b00 */
[----:B------:R0:W5:Y:S01]  /*2fd0*/  @!P1 LDG.E.64 R32, desc[UR10][R42.64] ;  /* 0x0000000a2a209981 */ /* 0x000162000c1e1b00 */
[----:B------:R-:W-:Y:S01]  /*2fe0*/  ISETP.NE.AND P1, PT, RZ, UR12, PT ;  /* 0x0000000cff007c0c */ /* 0x000fe2000bf25270 */
[----:B------:R-:W-:-:S12]  /*2ff0*/  BSSY B0, `(.L_x_4254) ;  /* 0x00002d2000007945 */ /* 0x000fd80003800000 */
[----:B0-----:R-:W-:Y:S05]  /*3000*/  @!P1 BRA `(.L_x_4255) ;  /* 0x0000000400d49947 */ /* 0x001fea0003800000 */
[----:B------:R-:W-:Y:S04]  /*3010*/  BSSY B1, `(.L_x_4256) ;  /* 0x000000c000017945 */ /* 0x000fe80003800000 */
[----:B------:R-:W-:Y:S05]  /*3020*/  @P0 BRA `(.L_x_4257) ;  /* 0x0000000000280947 */ /* 0x000fea0003800000 */
        /* <DEDUP_REMOVED lines=10> */
.L_x_4257:
[----:B------:R-:W-:Y:S05]  /*30d0*/  BSYNC B1 ;  /* 0x0000000000017941 */ /* 0x000fea0003800000 */
.L_x_4256:
[----:B------:R-:W-:Y:S01]  /*30e0*/  VIADD R30, R0, 0x80 ;  /* 0x00000080001e7836 */ /* 0x000fe20000000000 */
[----:B------:R-:W-:Y:S04]  /*30f0*/  BSSY B1, `(.L_x_4258) ;  /* 0x000000d000017945 */ /* 0x000fe80003800000 */
[----:B------:R-:W-:-:S13]  /*3100*/  ISETP.GE.AND P1, PT, R30, UR5, PT ;  /* 0x000000051e007c0c */ /* 0x000fda000bf26270 */
        /* <DEDUP_REMOVED lines=11> */
.L_x_4259:
[----:B------:R-:W-:Y:S05]  /*31c0*/  BSYNC B1 ;  /* 0x0000000000017941 */ /* 0x000fea0003800000 */
.L_x_4258:
[----:B-----5:R-:W-:Y:S01]  /*31d0*/  VIADD R20, R0, 0x100 ;  /* 0x0000010000147836 */ /* 0x020fe20000000000 */
[----:B------:R-:W-:Y:S04]  /*31e0*/  BSSY B1, `(.L_x_4260) ;  /* 0x0000017000017945 */ /* 0x000fe80003800000 */
[----:B------:R-:W-:Y:S01]  /*31f0*/  ISETP.GE.AND P6, PT, R20, UR5, PT ;  /* 0x0000000514007c0c */ /* 0x000fe2000bfc6270 */
[----:B------:R-:W-:-:S05]  /*3200*/  VIADD R20, R0, 0x180 ;  /* 0x0000018000147836 */ /* 0x000fca0000000000 */
[----:B------:R-:W-:Y:S01]  /*3210*/  ISETP.GE.AND P1, PT, R20, UR5, PT ;  /* 0x0000000514007c0c */ /* 0x000fe2000bf26270 */
[----:B------:R-:W-:-:S05]  /*3220*/  VIADD R20, R0, 0x200 ;  /* 0x0000020000147836 */ /* 0x000fca0000000000 */
[----:B------:R-:W-:Y:S01]  /*3230*/  ISETP.GE.AND P2, PT, R20, UR5, PT ;  /* 0x0000000514007c0c */ /* 0x000fe2000bf46270 */
[----:B------:R-:W-:-:S05]  /*3240*/  VIADD R20, R0, 0x280 ;  /* 0x0000028000147836 */ /* 0x000fca0000000000 */
[----:B------:R-:W-:Y:S02]  /*3250*/  ISETP.GE.AND P3, PT, R20, UR5, PT ;  /* 0x0000000514007c0c */ /* 0x000fe4000bf66270 */
[----:B------:R-:W-:-:S04]  /*3260*/  IADD3 R20, R0, 0x300, RZ ;  /* 0x0000030000147810 */ /* 0x000fc80007ffe0ff */
[----:B------:R-:W-:Y:S01]  /*3270*/  ISETP.GE.AND P4, PT, R20, UR5, PT ;  /* 0x0000000514007c0c */ /* 0x000fe2000bf86270 */
[----:B------:R-:W-:-:S05]  /*3280*/  VIADD R20, R0, 0x380 ;  /* 0x0000038000147836 */ /* 0x000fca0000000000 */
[----:B------:R-:W-:Y:S01]  /*3290*/  ISETP.GE.AND P5, PT, R20, UR5, PT ;  /* 0x0000000514007c0c */ /* 0x000fe2000bfa6270 */
[----:B------:R-:W-:-:S12]  /*32a0*/  @P6 BRA `(.L_x_4261) ;  /* 0x0000000000286947 */ /* 0x000fd80003800000 */
[----:B------:R-:W-:Y:S01]  /*32b0*/  ULDC.64 UR6, c[0x0][0x218] ;  /* 0x0000860000067ab9 */ /* 0x000fe20000000a00 */
[----:B------:R-:W-:Y:S01]  /*32c0*/  ULDC.64 UR8, c[0x0][0x228] ;  /* 0x00008a0000087ab9 */ /* 0x000fe20000000a00 */
[----:B------:R-:W-:Y:S01]  /*32d0*/  DADD R20, R16, UR6 ;  /* 0x0000000610147e29 */ /* 0x000fe20008000000 */
[----:B------:R-:W-:Y:S01]  /*32e0*/  ULDC.64 UR6, c[0x0][0x220] ;  /* 0x0000880000067ab9 */ /* 0x000fe20000000a00 */
[C---:B------:R-:W-:Y:S02]  /*32f0*/  DMUL R28, R18.reuse, UR8 ;  /* 0x00000008121c7c28 */ /* 0x040fe40008000000 */
[----:B------:R-:W-:Y:S02]  /*3300*/  DMUL R18, R18, UR6 ;  /* 0x0000000612127c28 */ /* 0x000fe40008000000 */
[----:B------:R-:W-:-:S04]  /*3310*/  DSETP.GTU.AND P6, PT, R16, RZ, PT ;  /* 0x000000ff1000722a */ /* 0x000fc80003fcc000 */
[----:B------:R-:W-:-:S10]  /*3320*/  DMUL R20, R20, R28 ;  /* 0x0000001c14147228 */ /* 0x000fd40000000000 */
[----:B------:R-:W-:Y:S02]  /*3330*/  FSEL R18, R20, R18, !P6 ;  /* 0x0000001214127208 */ /* 0x000fe40007000000 */
[----:B------:R-:W-:-:S07]  /*3340*/  FSEL R19, R21, R19, !P6 ;  /* 0x0000001315137208 */ /* 0x000fce0007000000 */
.L_x_4261:
[----:B------:R-:W-:Y:S05]  /*3350*/  BSYNC B1 ;  /* 0x0000000000017941 */ /* 0x000fea0003800000 */
.L_x_4260:
[----:B------:R-:W-:Y:S04]  /*3360*/  BSSY B1, `(.L_x_4262) ;  /* 0x000000c000017945 */ /* 0x000fe80003800000 */
[----:B------:R-:W-:Y:S05]  /*3370*/  @P1 BRA `(.L_x_4263) ;  /* 0x0000000000281947 */ /* 0x000fea0003800000 */
        /* <DEDUP_REMOVED lines=10> */
.L_x_4263:
[----:B------:R-:W-:Y:S05]  /*3420*/  BSYNC B1 ;  /* 0x0000000000017941 */ /* 0x000fea0003800000 */
.L_x_4262:
        /* <DEDUP_REMOVED lines=12> */
.L_x_4265:
[----:B------:R-:W-:Y:S05]  /*34f0*/  BSYNC B1 ;  /* 0x0000000000017941 */ /* 0x000fea0003800000 */
.L_x_4264:
        /* <DEDUP_REMOVED lines=12> */
.L_x_4267:
[----:B------:R-:W-:Y:S05]  /*35c0*/  BSYNC B1 ;  /* 0x0000000000017941 */ /* 0x000fea0003800000 */
.L_x_4266:
        /* <DEDUP_REMOVED lines=12> */
.L_x_4269:
[----:B------:R-:W-:Y:S05]  /*3690*/  BSYNC B1 ;  /* 0x0000000000017941 */ /* 0x000fea0003800000 */
.L_x_4268:
        /* <DEDUP_REMOVED lines=12> */
.L_x_4255:
[----:B------:R-:W-:Y:S04]  /*3760*/  BSSY B1, `(.L_x_4271) ;  /* 0x000004a000017945 */ /* 0x000fe80003800000 */
[----:B------:R-:W-:Y:S05]  /*3770*/  @P0 BRA `(.L_x_4272) ;  /* 0x0000000400200947 */ /* 0x000fea0003800000 */
[----:B-----5:R-:W-:-:S14]  /*3780*/  DSETP.GTU.AND P1, PT, R28, RZ, PT ;  /* 0x000000ff1c00722a */ /* 0x020fdc0003f2c000 */
        /* <DEDUP_REMOVED lines=57> */
[----:B------:R-:W-:-:S09]  /*3b20*/  MOV R30, RZ ;  /* 0x000000ff001e7202 */ /* 0x000fd20000000f00 */
[----:B------:R-:W-:-:S04]  /*3b30*/  LEA.HI R27, R26, R26, RZ, 0x1 ;  /* 0x0000001a1a1b7211 */ /* 0x000fc800078f08ff */
[----:B------:R-:W-:-:S05]  /*3b40*/  SHF.R.S32.HI R27, RZ, 0x1, R27 ;  /* 0x00000001ff1b7819 */ /* 0x000fca000001141b */
[----:B------:R-:W-:Y:S02]  /*3b50*/  IMAD.IADD R26, R26, 0x1, -R27 ;  /* 0x000000011a1a7824 */ /* 0x000fe400078e0a1b */
[----:B------:R-:W-:-:S03]  /*3b60*/  IMAD R41, R27, 0x100000, R41 ;  /* 0x001000001b297824 */ /* 0x000fc600078e0229 */
[----:B------:R-:W-:-:S06]  /*3b70*/  LEA R31, R26, 0x3ff00000, 0x14 ;  /* 0x3ff000001a1f7811 */ /* 0x000fcc00078ea0ff */
[----:B------:R-:W-:-:S11]  /*3b80*/  DMUL R30, R40, R30 ;  /* 0x0000001e281e7228 */ /* 0x000fd60000000000 */
.L_x_4275:
[----:B------:R-:W-:Y:S05]  /*3b90*/  BSYNC B2 ;  /* 0x0000000000027941 */ /* 0x000fea0003800000 */
.L_x_4274:
[----:B------:R-:W-:Y:S02]  /*3ba0*/  ULDC.64 UR6, c[0x0][0x218] ;  /* 0x0000860000067ab9 */ /* 0x000fe40000000a00 */
[----:B------:R-:W-:-:S08]  /*3bb0*/  DMUL R36, R36, UR6 ;  /* 0x0000000624247c28 */ /* 0x000fd00008000000 */
[----:B------:R-:W-:Y:S01]  /*3bc0*/  DMUL R26, R36, R30 ;  /* 0x0000001e241a7228 */ /* 0x000fe20000000000 */
[----:B------:R-:W-:Y:S10]  /*3bd0*/  BRA `(.L_x_4272) ;  /* 0x0000000000087947 */ /* 0x000ff40003800000 */
.L_x_4273:
[----:B------:R-:W-:Y:S02]  /*3be0*/  ULDC.64 UR6, c[0x0][0x220] ;  /* 0x0000880000067ab9 */ /* 0x000fe40000000a00 */
[----:B------:R-:W-:-:S11]  /*3bf0*/  DMUL R26, R36, UR6 ;  /* 0x00000006241a7c28 */ /* 0x000fd60008000000 */
.L_x_4272:
[----:B------:R-:W-:Y:S05]  /*3c00*/  BSYNC B1 ;  /* 0x0000000000017941 */ /* 0x000fea0003800000 */
.L_x_4271:
[----:B------:R-:W-:Y:S01]  /*3c10*/  VIADD R30, R0, 0x80 ;  /* 0x00000080001e7836 */ /* 0x000fe20000000000 */
[----:B------:R-:W-:Y:S04]  /*3c20*/  BSSY B1, `(.L_x_4276) ;  /* 0x0000049000017945 */ /* 0x000fe80003800000 */
[----:B------:R-:W-:-:S13]  /*3c30*/  ISETP.GE.AND P1, PT, R30, UR5, PT ;  /* 0x000000051e007c0c */ /* 0x000fda000bf26270 */
        /* <DEDUP_REMOVED lines=64> */
.L_x_4280:
[----:B------:R-:W-:Y:S05]  /*4040*/  BSYNC B2 ;  /* 0x0000000000027941 */ /* 0x000fea0003800000 */
.L_x_4279:
[----:B------:R-:W-:Y:S02]  /*4050*/  ULDC.64 UR6, c[0x0][0x218] ;  /* 0x0000860000067ab9 */ /* 0x000fe40000000a00 */
[----:B------:R-:W-:-:S08]  /*4060*/  DMUL R36, R36, UR6 ;  /* 0x0000000624247c28 */ /* 0x000fd00008000000 */
[----:B------:R-:W-:Y:S01]  /*4070*/  DMUL R22, R36, R22 ;  /* 0x0000001624167228 */ /* 0x000fe20000000000 */
[----:B------:R-:W-:Y:S10]  /*4080*/  BRA `(.L_x_4277) ;  /* 0x0000000000087947 */ /* 0x000ff40003800000 */
.L_x_4278:
[----:B------:R-:W-:Y:S02]  /*4090*/  ULDC.64 UR6, c[0x0][0x220] ;  /* 0x0000880000067ab9 */ /* 0x000fe40000000a00 */
[----:B------:R-:W-:-:S11]  /*40a0*/  DMUL R22, R22, UR6 ;  /* 0x0000000616167c28 */ /* 0x000fd60008000000 */
.L_x_4277:
[----:B------:R-:W-:Y:S05]  /*40b0*/  BSYNC B1 ;  /* 0x0000000000017941 */ /* 0x000fea0003800000 */
.L_x_4276:
[----:B-----5:R-:W-:Y:S01]  /*40c0*/  VIADD R20, R0, 0x100 ;  /* 0x0000010000147836 */ /* 0x020fe20000000000 */
[----:B------:R-:W-:Y:S04]  /*40d0*/  BSSY B1, `(.L_x_4281) ;  /* 0x0000049000017945 */ /* 0x000fe80003800000 */
[----:B------:R-:W-:-:S13]  /*40e0*/  ISETP.GE.AND P1, PT, R20, UR5, PT ;  /* 0x0000000514007c0c */ /* 0x000fda000bf26270 */
[----:B------:R-:W-:Y:S05]  /*40f0*/  @P1 BRA `(.L_x_4282) ;  /* 0x0000000400181947 */ /* 0x000fea0003800000 */
[----:B------:R-:W-:-:S14]  /*4100*/  DSETP.GTU.AND P1, PT, R16, RZ, PT ;  /* 0x000000ff1000722a */ /* 0x000fdc0003f2c000 */
        /* <DEDUP_REMOVED lines=59> */
[----:B------:R-:W-:Y:S02]  /*44c0*/  @!P1 LEA R17, R16, 0x3ff00000, 0x14 ;  /* 0x3ff0000010119811 */ /* 0x000fe400078ea0ff */
[----:B------:R-:W-:-:S06]  /*44d0*/  @!P1 MOV R16, RZ ;  /* 0x000000ff00109202 */ /* 0x000fcc0000000f00 */
[----:B------:R-:W-:-:S11]  /*44e0*/  @!P1 DMUL R18, R36, R16 ;  /* 0x0000001024129228 */ /* 0x000fd60000000000 */
.L_x_4285:
[----:B------:R-:W-:Y:S05]  /*44f0*/  BSYNC B2 ;  /* 0x0000000000027941 */ /* 0x000fea0003800000 */
.L_x_4284:
[----:B------:R-:W-:Y:S02]  /*4500*/  ULDC.64 UR6, c[0x0][0x218] ;  /* 0x0000860000067ab9 */ /* 0x000fe40000000a00 */
[----:B------:R-:W-:-:S08]  /*4510*/  DMUL R28, R28, UR6 ;  /* 0x000000061c1c7c28 */ /* 0x000fd00008000000 */
[----:B------:R-:W-:Y:S01]  /*4520*/  DMUL R18, R28, R18 ;  /* 0x000000121c127228 */ /* 0x000fe20000000000 */
[----:B------:R-:W-:Y:S10]  /*4530*/  BRA `(.L_x_4282) ;  /* 0x0000000000087947 */ /* 0x000ff40003800000 */
.L_x_4283:
[----:B------:R-:W-:Y:S02]  /*4540*/  ULDC.64 UR6, c[0x0][0x220] ;  /* 0x0000880000067ab9 */ /* 0x000fe40000000a00 */
[----:B------:R-:W-:-:S11]  /*4550*/  DMUL R18, R18, UR6 ;  /* 0x0000000612127c28 */ /* 0x000fd60008000000 */
.L_x_4282:
[----:B------:R-:W-:Y:S05]  /*4560*/  BSYNC B1 ;  /* 0x0000000000017941 */ /* 0x000fea0003800000 */
.L_x_4281:
[----:B------:R-:W-:Y:S01]  /*4570*/  VIADD R16, R0, 0x180 ;  /* 0x0000018000107836 */ /* 0x000fe20000000000 */
        /* <DEDUP_REMOVED lines=68> */
.L_x_4290:
[----:B------:R-:W-:Y:S05]  /*49c0*/  BSYNC B2 ;  /* 0x0000000000027941 */ /* 0x000fea0003800000 */
.L_x_4289:
[----:B------:R-:W-:Y:S02]  /*49d0*/  ULDC.64 UR6, c[0x0][0x218] ;  /* 0x0000860000067ab9 */ /* 0x000fe40000000a00 */
[----:B------:R-:W-:-:S08]  /*49e0*/  DMUL R14, R14, UR6 ;  /* 0x000000060e0e7c28 */ /* 0x000fd00008000000 */
[----:B------:R-:W-:Y:S01]  /*49f0*/  DMUL R14, R14, R28 ;  /* 0x0000001c0e0e7228 */ /* 0x000fe20000000000 */
[----:B------:R-:W-:Y:S10]  /*4a00*/  BRA `(.L_x_4287) ;  /* 0x0000000000087947 */ /* 0x000ff40003800000 */
.L_x_4288:
[----:B------:R-:W-:Y:S02]  /*4a10*/  ULDC.64 UR6, c[0x0][0x220] ;  /* 0x0000880000067ab9 */ /* 0x000fe40000000a00 */
[----:B------:R-:W-:-:S11]  /*4a20*/  DMUL R14, R14, UR6 ;  /* 0x000000060e0e7c28 */ /* 0x000fd60008000000 */
.L_x_4287:
[----:B------:R-:W-:Y:S05]  /*4a30*/  BSYNC B1 ;  /* 0x0000000000017941 */ /* 0x000fea0003800000 */
.L_x_4286:
        /* <DEDUP_REMOVED lines=67> */
.L_x_4295:
[----:B------:R-:W-:Y:S05]  /*4e70*/  BSYNC B2 ;  /* 0x0000000000027941 */ /* 0x000fea0003800000 */
.L_x_4294:
[----:B------:R-:W-:Y:S02]  /*4e80*/  ULDC.64 UR6, c[0x0][0x218] ;  /* 0x0000860000067ab9 */ /* 0x000fe40000000a00 */
[----:B------:R-:W-:-:S08]  /*4e90*/  DMUL R10, R10, UR6 ;  /* 0x000000060a0a7c28 */ /* 0x000fd00008000000 */
[----:B------:R-:W-:Y:S01]  /*4ea0*/  DMUL R10, R10, R16 ;  /* 0x000000100a0a7228 */ /* 0x000fe20000000000 */
[----:B------:R-:W-:Y:S10]  /*4eb0*/  BRA `(.L_x_4292) ;  /* 0x0000000000087947 */ /* 0x000ff40003800000 */
.L_x_4293:
[----:B------:R-:W-:Y:S02]  /*4ec0*/  ULDC.64 UR6, c[0x0][0x220] ;  /* 0x0000880000067ab9 */ /* 0x000fe40000000a00 */
[----:B------:R-:W-:-:S11]  /*4ed0*/  DMUL R10, R10, UR6 ;  /* 0x000000060a0a7c28 */ /* 0x000fd60008000000 */
.L_x_4292:
[----:B------:R-:W-:Y:S05]  /*4ee0*/  BSYNC B1 ;  /* 0x0000000000017941 */ /* 0x000fea0003800000 */
.L_x_4291:
        /* <DEDUP_REMOVED lines=68> */
.L_x_4300:
[----:B------:R-:W-:Y:S05]  /*5330*/  BSYNC B2 ;  /* 0x0000000000027941 */ /* 0x000fea0003800000 */
.L_x_4299:
[----:B------:R-:W-:Y:S02]  /*5340*/  ULDC.64 UR6, c[0x0][0x218] ;  /* 0x0000860000067ab9 */ /* 0x000fe40000000a00 */
[----:B------:R-:W-:-:S08]  /*5350*/  DMUL R4, R16, UR6 ;  /* 0x0000000610047c28 */ /* 0x000fd00008000000 */
[----:B------:R-:W-:Y:S01]  /*5360*/  DMUL R6, R4, R6 ;  /* 0x0000000604067228 */ /* 0x000fe20000000000 */
[----:B------:R-:W-:Y:S10]  /*5370*/  BRA `(.L_x_4297) ;  /* 0x0000000000087947 */ /* 0x000ff40003800000 */
.L_x_4298:
[----:B------:R-:W-:Y:S02]  /*5380*/  ULDC.64 UR6, c[0x0][0x220] ;  /* 0x0000880000067ab9 */ /* 0x000fe40000000a00 */
[----:B------:R-:W-:-:S11]  /*5390*/  DMUL R6, R6, UR6 ;  /* 0x0000000606067c28 */ /* 0x000fd60008000000 */
.L_x_4297:
[----:B------:R-:W-:Y:S05]  /*53a0*/  BSYNC B1 ;  /* 0x0000000000017941 */ /* 0x000fea0003800000 */
.L_x_4296:
        /* <DEDUP_REMOVED lines=60> */
[----:B------:R-:W-:-:S03]  /*5770*/  @!P1 IMAD.MOV.U32 R4, RZ, RZ, R16 ;  /* 0x000000ffff049224 */ /* 0x000fc600078e0010 */
[----:B------:R-:W-:Y:S02]  /*5780*/  @!P1 SHF.R.S32.HI R5, RZ, 0x1, R2 ;  /* 0x00000001ff059819 */ /* 0x000fe40000011402 */
[----:B------:R-:W-:-:S03]  /*5790*/  FSEL R2, R20, RZ, P2 ;  /* 0x000000ff14027208 */ /* 0x000fc60001000000 */
[----:B------:R-:W-:Y:S01]  /*57a0*/  @!P1 IMAD.IADD R8, R8, 0x1, -R5 ;  /* 0x0000000108089824 */ /* 0x000fe200078e0a05 */
[----:B------:R-:W-:-:S04]  /*57b0*/  @!P1 LEA R5, R5, R17, 0x14 ;  /* 0x0000001105059211 */ /* 0x000fc800078ea0ff */
[----:B------:R-:W-:Y:S01]  /*57c0*/  @!P1 LEA R9, R8, 0x3ff00000, 0x14 ;  /* 0x3ff0000008099811 */ /* 0x000fe200078ea0ff */
[----:B------:R-:W-:-:S06]  /*57d0*/  @!P1 IMAD.MOV.U32 R8, RZ, RZ, RZ ;  /* 0x000000ffff089224 */ /* 0x000fcc00078e00ff */
[----:B------:R-:W-:-:S11]  /*57e0*/  @!P1 DMUL R2, R4, R8 ;  /* 0x0000000804029228 */ /* 0x000fd60000000000 */
.L_x_4305:
[----:B------:R-:W-:Y:S05]  /*57f0*/  BSYNC B2 ;  /* 0x0000000000027941 */ /* 0x000fea0003800000 */
.L_x_4304:
[----:B------:R-:W-:Y:S02]  /*5800*/  ULDC.64 UR6, c[0x0][0x218] ;  /* 0x0000860000067ab9 */ /* 0x000fe40000000a00 */
[----:B------:R-:W-:-:S08]  /*5810*/  DMUL R4, R12, UR6 ;  /* 0x000000060c047c28 */ /* 0x000fd00008000000 */
[----:B------:R-:W-:Y:S01]  /*5820*/  DMUL R2, R4, R2 ;  /* 0x0000000204027228 */ /* 0x000fe20000000000 */
[----:B------:R-:W-:Y:S10]  /*5830*/  BRA `(.L_x_4302) ;  /* 0x0000000000087947 */ /* 0x000ff40003800000 */
.L_x_4303:
[----:B------:R-:W-:Y:S02]  /*5840*/  ULDC.64 UR6, c[0x0][0x220] ;  /* 0x0000880000067ab9 */ /* 0x000fe40000000a00 */
[----:B------:R-:W-:-:S11]  /*5850*/  DMUL R2, R2, UR6 ;  /* 0x0000000602027c28 */ /* 0x000fd60008000000 */
.L_x_4302:
[----:B------:R-:W-:Y:S05]  /*5860*/  BSYNC B1 ;  /* 0x0000000000017941 */ /* 0x000fea0003800000 */
.L_x_4301:
[----:B------:R-:W-:-:S05]  /*5870*/  VIADD R4, R0, 0x380 ;  /* 0x0000038000047836 */ /* 0x000fca0000000000 */
[----:B------:R-:W-:-:S13]  /*5880*/  ISETP.GE.AND P1, PT, R4, UR5, PT ;  /* 0x0000000504007c0c */ /* 0x000fda000bf26270 */
[----:B------:R-:W-:Y:S05]  /*5890*/  @P1 BRA `(.L_x_4270) ;  /* 0x00000004001c1947 */ /* 0x000fea0003800000 */
[----:B------:R-:W-:-:S14]  /*58a0*/  DSETP.GTU.AND P1, PT, R24, RZ, PT ;  /* 0x000000ff1800722a */ /* 0x000fdc0003f2c000 */
        /* <DEDUP_REMOVED lines=62> */
[----:B------:R-:W-:Y:S02]  /*5c90*/  @!P1 IMAD.MOV.U32 R4, RZ, RZ, R8 ;  /* 0x000000ffff049224 */ /* 0x000fe400078e0008 */
[----:B------:R-:W-:-:S06]  /*5ca0*/  @!P1 IMAD.MOV.U32 R8, RZ, RZ, RZ ;  /* 0x000000ffff089224 */ /* 0x000fcc00078e00ff */
[----:B------:R-:W-:-:S11]  /*5cb0*/  @!P1 DMUL R34, R4, R8 ;  /* 0x0000000804229228 */ /* 0x000fd60000000000 */
.L_x_4308:
[----:B------:R-:W-:Y:S05]  /*5cc0*/  BSYNC B1 ;  /* 0x0000000000017941 */ /* 0x000fea0003800000 */
.L_x_4307:
[----:B------:R-:W-:Y:S01]  /*5cd0*/  DMUL R34, R12, R34 ;  /* 0x000000220c227228 */ /* 0x000fe20000000000 */
[----:B------:R-:W-:Y:S10]  /*5ce0*/  BRA `(.L_x_4270) ;  /* 0x0000000000087947 */ /* 0x000ff40003800000 */
.L_x_4306:
[----:B------:R-:W-:Y:S02]  /*5cf0*/  ULDC.64 UR6, c[0x0][0x220] ;  /* 0x0000880000067ab9 */ /* 0x000fe40000000a00 */
[----:B------:R-:W-:-:S11]  /*5d00*/  DMUL R34, R34, UR6 ;  /* 0x0000000622227c28 */ /* 0x000fd60008000000 */
.L_x_4270:
[----:B------:R-:W-:Y:S05]  /*5d10*/  BSYNC B0 ;  /* 0x0000000000007941 */ /* 0x000fea0003800000 */
.L_x_4254:
[----:B------:R-:W0:Y:S01]  /*5d20*/  @!P0 LDC.64 R4, c[0x0][0x240] ;  /* 0x00009000ff048b82 */ /* 0x000e220000000a00 */
[----:B------:R-:W-:Y:S01]  /*5d30*/  @!P0 VIADD R9, R0, UR4 ;  /* 0x0000000400098c36 */ /* 0x000fe20008000000 */
[----:B------:R-:W-:Y:S01]  /*5d40*/  BSSY B0, `(.L_x_4309) ;  /* 0x0000030000007945 */ /* 0x000fe20003800000 */
[----:B------:R-:W-:-:S03]  /*5d50*/  @!P0 IMAD.MOV.U32 R0, RZ, RZ, R30 ;  /* 0x000000ffff008224 */ /* 0x000fc600078e001e */
[----:B------:R-:W-:Y:S01]  /*5d60*/  BSSY B1, `(.L_x_4310) ;  /* 0x0000027000017945 */ /* 0x000fe20003800000 */
[----:B0-----:R-:W-:-:S05]  /*5d70*/  @!P0 IMAD.WIDE.U32 R4, R9, 0x8, R4 ;  /* 0x0000000809048825 */ /* 0x001fca00078e0004 */
[----:B------:R0:W-:Y:S01]  /*5d80*/  @!P0 STG.E.64 desc[UR10][R4.64], R26 ;  /* 0x0000001a04008986 */ /* 0x0001e2000c101b0a */
[----:B------:R-:W-:-:S13]  /*5d90*/  ISETP.GE.AND P0, PT, R0, UR5, PT ;  /* 0x0000000500007c0c */ /* 0x000fda000bf06270 */
[----:B0-----:R-:W-:Y:S05]  /*5da0*/  @P0 BRA `(.L_x_4311) ;  /* 0x0000000000300947 */ /* 0x001fea0003800000 */
[----:B------:R-:W0:Y:S01]  /*5db0*/  LDC.64 R4, c[0x0][0x240] ;  /* 0x00009000ff047b82 */ /* 0x000e220000000a00 */
[C---:B------:R-:W-:Y:S02]  /*5dc0*/  VIADD R9, R0.reuse, UR4 ;  /* 0x0000000400097c36 */ /* 0x040fe40008000000 */
[----:B------:R-:W-:-:S05]  /*5dd0*/  VIADD R0, R0, 0x80 ;  /* 0x0000008000007836 */ /* 0x000fca0000000000 */
[----:B------:R-:W-:Y:S01]  /*5de0*/  ISETP.GE.AND P0, PT, R0, UR5, PT ;  /* 0x0000000500007c0c */ /* 0x000fe2000bf06270 */
[----:B0-----:R-:W-:-:S05]  /*5df0*/  IMAD.WIDE.U32 R4, R9, 0x8, R4 ;  /* 0x0000000809047825 */ /* 0x001fca00078e0004 */
[----:B------:R0:W-:Y:S07]  /*5e00*/  STG.E.64 desc[UR10][R4.64], R22 ;  /* 0x0000001604007986 */ /* 0x0001ee000c101b0a */
[----:B------:R-:W-:Y:S05]  /*5e10*/  @P0 BRA `(.L_x_4312) ;  /* 0x0000000000300947 */ /* 0x000fea0003800000 */
[----:B0-----:R-:W0:Y:S01]  /*5e20*/  LDC.64 R4, c[0x0][0x240] ;  /* 0x00009000ff047b82 */ /* 0x001e220000000a00 */
[C---:B------:R-:W-:Y:S02]  /*5e30*/  VIADD R9, R0.reuse, UR4 ;  /* 0x0000000400097c36 */ /* 0x040fe40008000000 */
[----:B------:R-:W-:Y:S02]  /*5e40*/  VIADD R0, R0, 0x80 ;  /* 0x0000008000007836 */ /* 0x000fe40000000000 */
[----:B0-----:R-:W-:-:S05]  /*5e50*/  IMAD.WIDE.U32 R4, R9, 0x8, R4 ;  /* 0x0000000809047825 */ /* 0x001fca00078e0004 */
[----:B------:R0:W-:Y:S02]  /*5e60*/  STG.E.64 desc[UR10][R4.64], R18 ;  /* 0x0000001204007986 */ /* 0x0001e4000c101b0a */
.L_x_4311:
[----:B------:R-:W-:-:S13]  /*5e70*/  ISETP.GE.AND P0, PT, R0, UR5, PT ;  /* 0x0000000500007c0c */ /* 0x000fda000bf06270 */
[----:B------:R-:W-:Y:S05]  /*5e80*/  @P0 BRA `(.L_x_4313) ;  /* 0x0000000000300947 */ /* 0x000fea0003800000 */
[----:B0-----:R-:W0:Y:S01]  /*5e90*/  LDC.64 R4, c[0x0][0x240] ;  /* 0x00009000ff047b82 */ /* 0x001e220000000a00 */
[C---:B------:R-:W-:Y:S01]  /*5ea0*/  IADD3 R9, R0.reuse, UR4, RZ ;  /* 0x0000000400097c10 */ /* 0x040fe2000fffe0ff */
[----:B------:R-:W-:-:S04]  /*5eb0*/  VIADD R0, R0, 0x80 ;  /* 0x0000008000007836 */ /* 0x000fc80000000000 */
[----:B0-----:R-:W-:-:S05]  /*5ec0*/  IMAD.WIDE.U32 R4, R9, 0x8, R4 ;  /* 0x0000000809047825 */ /* 0x001fca00078e0004 */
[----:B------:R1:W-:Y:S02]  /*5ed0*/  STG.E.64 desc[UR10][R4.64], R14 ;  /* 0x0000000e04007986 */ /* 0x0003e4000c101b0a */
.L_x_4312:
[----:B------:R-:W-:-:S13]  /*5ee0*/  ISETP.GE.AND P0, PT, R0, UR5, PT ;  /* 0x0000000500007c0c */ /* 0x000fda000bf06270 */
[----:B------:R-:W-:Y:S05]  /*5ef0*/  @P0 BRA `(.L_x_4314) ;  /* 0x0000000000340947 */ /* 0x000fea0003800000 */
[----:B01----:R-:W0:Y:S01]  /*5f00*/  LDC.64 R4, c[0x0][0x240] ;  /* 0x00009000ff047b82 */ /* 0x003e220000000a00 */
[C---:B------:R-:W-:Y:S02]  /*5f10*/  VIADD R9, R0.reuse, UR4 ;  /* 0x0000000400097c36 */ /* 0x040fe40008000000 */
[----:B------:R-:W-:Y:S02]  /*5f20*/  VIADD R0, R0, 0x80 ;  /* 0x0000008000007836 */ /* 0x000fe40000000000 */
[----:B0-----:R-:W-:-:S05]  /*5f30*/  IMAD.WIDE.U32 R4, R9, 0x8, R4 ;  /* 0x0000000809047825 */ /* 0x001fca00078e0004 */
[----:B------:R1:W-:Y:S02]  /*5f40*/  STG.E.64 desc[UR10][R4.64], R10 ;  /* 0x0000000a04007986 */ /* 0x0003e4000c101b0a */
.L_x_4313:
[----:B------:R-:W-:-:S13]  /*5f50*/  ISETP.GE.AND P0, PT, R0, UR5, PT ;  /* 0x0000000500007c0c */ /* 0x000fda000bf06270 */
[----:B------:R-:W-:Y:S05]  /*5f60*/  @P0 BREAK B1 ;  /* 0x0000000000010942 */ /* 0x000fea0003800000 */
[----:B------:R-:W-:Y:S05]  /*5f70*/  @P0 BRA `(.L_x_4315) ;  /* 0x0000000000300947 */ /* 0x000fea0003800000 */
[----:B01----:R-:W0:Y:S01]  /*5f80*/  LDC.64 R4, c[0x0][0x240] ;  /* 0x00009000ff047b82 */ /* 0x003e220000000a00 */
[C---:B------:R-:W-:Y:S02]  /*5f90*/  VIADD R9, R0.reuse, UR4 ;  /* 0x0000000400097c36 */ /* 0x040fe40008000000 */
[----:B------:R-:W-:Y:S02]  /*5fa0*/  VIADD R0, R0, 0x80 ;  /* 0x0000008000007836 */ /* 0x000fe40000000000 */
[----:B0-----:R-:W-:-:S05]  /*5fb0*/  IMAD.WIDE.U32 R4, R9, 0x8, R4 ;  /* 0x0000000809047825 */ /* 0x001fca00078e0004 */
[----:B------:R2:W-:Y:S02]  /*5fc0*/  STG.E.64 desc[UR10][R4.64], R6 ;  /* 0x0000000604007986 */ /* 0x0005e4000c101b0a */
.L_x_4314:
[----:B------:R-:W-:Y:S05]  /*5fd0*/  BSYNC B1 ;  /* 0x0000000000017941 */ /* 0x000fea0003800000 */
.L_x_4310:
[----:B------:R-:W-:-:S13]  /*5fe0*/  ISETP.GE.AND P0, PT, R0, UR5, PT ;  /* 0x0000000500007c0c */ /* 0x000fda000bf06270 */
[----:B012---:R-:W0:Y:S01]  /*5ff0*/  @!P0 LDC.64 R4, c[0x0][0x240] ;  /* 0x00009000ff048b82 */ /* 0x007e220000000a00 */
[C---:B------:R-:W-:Y:S02]  /*6000*/  @!P0 VIADD R7, R0.reuse, UR4 ;  /* 0x0000000400078c36 */ /* 0x040fe40008000000 */
[----:B------:R-:W-:Y:S02]  /*6010*/  @!P0 VIADD R0, R0, 0x80 ;  /* 0x0000008000008836 */ /* 0x000fe40000000000 */
[----:B0-----:R-:W-:-:S05]  /*6020*/  @!P0 IMAD.WIDE.U32 R4, R7, 0x8, R4 ;  /* 0x0000000807048825 */ /* 0x001fca00078e0004 */
[----:B------:R2:W-:Y:S02]  /*6030*/  @!P0 STG.E.64 desc[UR10][R4.64], R2 ;  /* 0x0000000204008986 */ /* 0x0005e4000c101b0a */
.L_x_4315:
[----:B------:R-:W-:Y:S05]  /*6040*/  BSYNC B0 ;  /* 0x0000000000007941 */ /* 0x000fea0003800000 */
.L_x_4309:
[----:B------:R-:W-:Y:S05]  /*6050*/  WARPSYNC.ALL ;  /* 0x0000000000007948 */ /* 0x000fea0003800000 */
[----:B------:R-:W-:-:S13]  /*6060*/  ISETP.GE.AND P0, PT, R0, UR5, PT ;  /* 0x0000000500007c0c */ /* 0x000fda000bf06270 */
[----:B------:R-:W-:Y:S05]  /*6070*/  @P0 EXIT ;  /* 0x000000000000094d */ /* 0x000fea0003800000 */
[----:B--2---:R-:W2:Y:S01]  /*6080*/  LDC.64 R2, c[0x0][0x240] ;  /* 0x00009000ff027b82 */ /* 0x004ea20000000a00 */
[----:B01----:R-:W-:-:S04]  /*6090*/  VIADD R5, R0, UR4 ;  /* 0x0000000400057c36 */ /* 0x003fc80008000000 */
[----:B--2---:R-:W-:-:S05]  /*60a0*/  IMAD.WIDE.U32 R2, R5, 0x8, R2 ;  /* 0x0000000805027825 */ /* 0x004fca00078e0002 */
[----:B------:R-:W-:Y:S01]  /*60b0*/  STG.E.64 desc[UR10][R2.64], R34 ;  /* 0x0000002202007986 */ /* 0x000fe2000c101b0a */
[----:B------:R-:W-:Y:S05]  /*60c0*/  EXIT ;  /* 0x000000000000794d */ /* 0x000fea0003800000 */
.L_x_4316:
        /* <DEDUP_REMOVED lines=11> */
.L_x_7850:


//--------------------- .text._ZN2at6native29vectorized_elementwise_kernelILi4EZZZNS0_60_GLOBAL__N__171e0b9f_22_ActivationEluKernel_cu_f5210f67_353819elu_backward_kernelERNS_18TensorIteratorBaseERKN3c106ScalarES8_S8_bENKUlvE_clEvENKUlvE_clEvEUlddE_St5arrayIPcLm3EEEEviT0_T1_ --------------------------
	.section	.text._ZN2at6native29vectorized_elementwise_kernelILi4EZZZNS0_60_GLOBAL__N__171e0b9f_22_ActivationEluKernel_cu_f5210f67_353819elu_backward_kernelERNS_18TensorIteratorBaseERKN3c106ScalarES8_S8_bENKUlvE_clEvENKUlvE_clEvEUlddE_St5arrayIPcLm3EEEEviT0_T1_,"ax",@progbits
	.align	128
        .global         _ZN2at6native29vectorized_elementwise_kernelILi4EZZZNS0_60_GLOBAL__N__171e0b9f_22_ActivationEluKernel_cu_f5210f67_353819elu_backward_kernelERNS_18TensorIteratorBaseERKN3c106ScalarES8_S8_bENKUlvE_clEvENKUlvE_clEvEUlddE_St5arrayIPcLm3EEEEviT0_T1_
        .type           _ZN2at6native29vectorized_elementwise_kernelILi4EZZZNS0_60_GLOBAL__N__171e0b9f_22_ActivationEluKernel_cu_f5210f67_353819elu_backward_kernelERNS_18TensorIteratorBaseERKN3c106ScalarES8_S8_bENKUlvE_clEvENKUlvE_clEvEUlddE_St5arrayIPcLm3EEEEviT0_T1_,@function
        .size           _ZN2at6native29vectorized_elementwise_kernelILi4EZZZNS0_60_GLOBAL__N__171e0b9f_22_ActivationEluKernel_cu_f5210f67_353819elu_backward_kernelERNS_18TensorIteratorBaseERKN3c106ScalarES8_S8_bENKUlvE_clEvENKUlvE_clEvEUlddE_St5arrayIPcLm3EEEEviT0_T1_,(.L_x_7851 - _ZN2at6native29vectorized_elementwise_kernelILi4EZZZNS0_60_GLOBAL__N__171e0b9f_22_ActivationEluKernel_cu_f5210f67_353819elu_backward_kernelERNS_18TensorIteratorBaseERKN3c106ScalarES8_S8_bENKUlvE_clEvENKUlvE_clEvEUlddE_St5arrayIPcLm3EEEEviT0_T1_)
        .other          _ZN2at6native29vectorized_elementwise_kernelILi4EZZZNS0_60_GLOBAL__N__171e0b9f_22_ActivationEluKernel_cu_f5210f67_353819elu_backward_kernelERNS_18TensorIteratorBaseERKN3c106ScalarES8_S8_bENKUlvE_clEvENKUlvE_clEvEUlddE_St5arrayIPcLm3EEEEviT0_T1_,@"STO_CUDA_ENTRY STV_DEFAULT"
_ZN2at6native29vectorized_elementwise_kernelILi4EZZZNS0_60_GLOBAL__N__171e0b9f_22_ActivationEluKernel_cu_f5210f67_353819elu_backward_kernelERNS_18TensorIteratorBaseERKN3c106ScalarES8_S8_bENKUlvE_clEvENKUlvE_clEvEUlddE_St5arrayIPcLm3EEEEviT0_T1_:
.text._ZN2at6native29vectorized_elementwise_kernelILi4EZZZNS0_60_GLOBAL__N__171e0b9f_22_ActivationEluKernel_cu_f5210f67_353819elu_backward_kernelERNS_18TensorIteratorBaseERKN3c106ScalarES8_S8_bENKUlvE_clEvENKUlvE_clEvEUlddE_St5arrayIPcLm3EEEEviT0_T1_:
        /* <DEDUP_REMOVED lines=91> */
.L_x_4318:
        /* <DEDUP_REMOVED lines=66> */
.L_x_4323:
[----:B------:R-:W-:Y:S05]  /*09d0*/  BSYNC B1 ;  /* 0x0000000000017941 */ /* 0x000fea0003800000 */
.L_x_4322:
[----:B------:R-:W-:Y:S02]  /*09e0*/  ULDC.64 UR6, c[0x0][0x218] ;  /* 0x0000860000067ab9 */ /* 0x000fe40000000a00 */
[----:B------:R-:W-:-:S08]  /*09f0*/  DMUL R4, R4, UR6 ;  /* 0x0000000604047c28 */ /* 0x000fd00008000000 */
[----:B------:R-:W-:-:S11]  /*0a00*/  DMUL R32, R4, R32 ;  /* 0x0000002004207228 */ /* 0x000fd60000000000 */
.L_x_4321:
[----:B------:R-:W-:Y:S05]  /*0a10*/  BSYNC B0 ;  /* 0x0000000000007941 */ /* 0x000fea0003800000 */
.L_x_4320:
        /* <DEDUP_REMOVED lines=64> */
.L_x_4327:
[----:B------:R-:W-:Y:S05]  /*0e20*/  BSYNC B1 ;  /* 0x0000000000017941 */ /* 0x000fea0003800000 */
.L_x_4326:
[----:B------:R-:W-:Y:S02]  /*0e30*/  ULDC.64 UR6, c[0x0][0x218] ;  /* 0x0000860000067ab9 */ /* 0x000fe40000000a00 */
[----:B------:R-:W-:-:S08]  /*0e40*/  DMUL R4, R4, UR6 ;  /* 0x0000000604047c28 */ /* 0x000fd00008000000 */
[----:B------:R-:W-:Y:S01]  /*0e50*/  DMUL R34, R4, R34 ;  /* 0x0000002204227228 */ /* 0x000fe20000000000 */
[----:B------:R-:W-:Y:S10]  /*0e60*/  BRA `(.L_x_4328) ;  /* 0x0000000000087947 */ /* 0x000ff40003800000 */
.L_x_4325:
[----:B------:R-:W-:Y:S02]  /*0e70*/  ULDC.64 UR6, c[0x0][0x220] ;  /* 0x0000880000067ab9 */ /* 0x000fe40000000a00 */
[----:B------:R-:W-:-:S11]  /*0e80*/  DMUL R34, R6, UR6 ;  /* 0x0000000606227c28 */ /* 0x000fd60008000000 */
.L_x_4328:
[----:B------:R-:W-:Y:S05]  /*0e90*/  BSYNC B0 ;  /* 0x0000000000007941 */ /* 0x000fea0003800000 */
.L_x_4324:
        /* <DEDUP_REMOVED lines=64> */
.L_x_4332:
[----:B------:R-:W-:Y:S05]  /*12a0*/  BSYNC B1 ;  /* 0x0000000000017941 */ /* 0x000fea0003800000 */
.L_x_4331:
[----:B------:R-:W-:Y:S02]  /*12b0*/  ULDC.64 UR6, c[0x0][0x218] ;  /* 0x0000860000067ab9 */ /* 0x000fe40000000a00 */
[----:B------:R-:W-:-:S08]  /*12c0*/  DMUL R4, R4, UR6 ;  /* 0x0000000604047c28 */ /* 0x000fd00008000000 */
[----:B------:R-:W-:Y:S01]  /*12d0*/  DMUL R20, R4, R20 ;  /* 0x0000001404147228 */ /* 0x000fe20000000000 */
[----:B------:R-:W-:Y:S10]  /*12e0*/  BRA `(.L_x_4333) ;  /* 0x0000000000087947 */ /* 0x000ff40003800000 */
.L_x_4330:
[----:B------:R-:W-:Y:S02]  /*12f0*/  ULDC.64 UR6, c[0x0][0x220] ;  /* 0x0000880000067ab9 */ /* 0x000fe40000000a00 */
[----:B------:R-:W-:-:S11]  /*1300*/  DMUL R20, R20, UR6 ;  /* 0x0000000614147c28 */ /* 0x000fd60008000000 */
.L_x_4333:
[----:B------:R-:W-:Y:S05]  /*1310*/  BSYNC B0 ;  /* 0x0000000000007941 */ /* 0x000fea0003800000 */
.L_x_4329:
        /* <DEDUP_REMOVED lines=64> */
.L_x_4337:
[----:B------:R-:W-:Y:S05]  /*1720*/  BSYNC B1 ;  /* 0x0000000000017941 */ /* 0x000fea0003800000 */
.L_x_4336:
[----:B------:R-:W-:Y:S02]  /*1730*/  ULDC.64 UR6, c[0x0][0x218] ;  /* 0x0000860000067ab9 */ /* 0x000fe40000000a00 */
[----:B------:R-:W-:-:S08]  /*1740*/  DMUL R2, R6, UR6 ;  /* 0x0000000606027c28 */ /* 0x000fd00008000000 */
[----:B------:R-:W-:Y:S01]  /*1750*/  DMUL R22, R2, R22 ;  /* 0x0000001602167228 */ /* 0x000fe20000000000 */
[----:B------:R-:W-:Y:S10]  /*1760*/  BRA `(.L_x_4338) ;  /* 0x0000000000087947 */ /* 0x000ff40003800000 */
.L_x_4335:
[----:B------:R-:W-:Y:S02]  /*1770*/  ULDC.64 UR6, c[0x0][0x220] ;  /* 0x0000880000067ab9 */ /* 0x000fe40000000a00 */
[----:B------:R-:W-:-:S11]  /*1780*/  DMUL R22, R22, UR6 ;  /* 0x0000000616167c28 */ /* 0x000fd60008000000 */
.L_x_4338:
[----:B------:R-:W-:Y:S05]  /*1790*/  BSYNC B0 ;  /* 0x0000000000007941 */ /* 0x000fea0003800000 */
.L_x_4334:
        /* <DEDUP_REMOVED lines=64> */
.L_x_4342:
[----:B------:R-:W-:Y:S05]  /*1ba0*/  BSYNC B1 ;  /* 0x0000000000017941 */ /* 0x000fea0003800000 */
.L_x_4341:
[----:B------:R-:W-:Y:S02]  /*1bb0*/  ULDC.64 UR6, c[0x0][0x218] ;  /* 0x0000860000067ab9 */ /* 0x000fe40000000a00 */
[----:B------:R-:W-:-:S08]  /*1bc0*/  DMUL R2, R6, UR6 ;  /* 0x0000000606027c28 */ /* 0x000fd00008000000 */
[----:B------:R-:W-:Y:S01]  /*1bd0*/  DMUL R16, R2, R16 ;  /* 0x0000001002107228 */ /* 0x000fe20000000000 */
[----:B------:R-:W-:Y:S10]  /*1be0*/  BRA `(.L_x_4343) ;  /* 0x0000000000087947 */ /* 0x000ff40003800000 */
.L_x_4340:
[----:B------:R-:W-:Y:S02]  /*1bf0*/  ULDC.64 UR6, c[0x0][0x220] ;  /* 0x0000880000067ab9 */ /* 0x000fe40000000a00 */
[----:B------:R-:W-:-:S11]  /*1c00*/  DMUL R16, R16, UR6 ;  /* 0x0000000610107c28 */ /* 0x000fd60008000000 */
.L_x_4343:
[----:B------:R-:W-:Y:S05]  /*1c10*/  BSYNC B0 ;  /* 0x0000000000007941 */ /* 0x000fea0003800000 */
.L_x_4339:
        /* <DEDUP_REMOVED lines=64> */
.L_x_4347:
[----:B------:R-:W-:Y:S05]  /*2020*/  BSYNC B1 ;  /* 0x0000000000017941 */ /* 0x000fea0003800000 */
.L_x_4346:
[----:B------:R-:W-:Y:S02]  /*2030*/  ULDC.64 UR6, c[0x0][0x218] ;  /* 0x0000860000067ab9 */ /* 0x000fe40000000a00 */
[----:B------:R-:W-:-:S08]  /*2040*/  DMUL R2, R6, UR6 ;  /* 0x0000000606027c28 */ /* 0x000fd00008000000 */
[----:B------:R-:W-:Y:S01]  /*2050*/  DMUL R18, R2, R18 ;  /* 0x0000001202127228 */ /* 0x000fe20000000000 */
[----:B------:R-:W-:Y:S10]  /*2060*/  BRA `(.L_x_4348) ;  /* 0x0000000000087947 */ /* 0x000ff40003800000 */
.L_x_4345:
[----:B------:R-:W-:Y:S02]  /*2070*/  ULDC.64 UR6, c[0x0][0x220] ;  /* 0x0000880000067ab9 */ /* 0x000fe40000000a00 */
[----:B------:R-:W-:-:S11]  /*2080*/  DMUL R18, R18, UR6 ;  /* 0x0000000612127c28 */ /* 0x000fd60008000000 */
.L_x_4348:
[----:B------:R-:W-:Y:S05]  /*2090*/  BSYNC B0 ;  /* 0x0000000000007941 */ /* 0x000fea0003800000 */
.L_x_4344:
        /* <DEDUP_REMOVED lines=64> */
.L_x_4352:
[----:B------:R-:W-:Y:S05]  /*24a0*/  BSYNC B1 ;  /* 0x0000000000017941 */ /* 0x000fea0003800000 */
.L_x_4351:
[----:B------:R-:W-:Y:S02]  /*24b0*/  ULDC.64 UR6, c[0x0][0x218] ;  /* 0x0000860000067ab9 */ /* 0x000fe40000000a00 */
[----:B------:R-:W-:-:S08]  /*24c0*/  DMUL R2, R6, UR6 ;  /* 0x0000000606027c28 */ /* 0x000fd00008000000 */
[----:B------:R-:W-:Y:S01]  /*24d0*/  DMUL R12, R2, R12 ;  /* 0x0000000c020c7228 */ /* 0x000fe20000000000 */
[----:B------:R-:W-:Y:S10]  /*24e0*/  BRA `(.L_x_4353) ;  /* 0x0000000000087947 */ /* 0x000ff40003800000 */
.L_x_4350:
[----:B------:R-:W-:Y:S02]  /*24f0*/  ULDC.64 UR6, c[0x0][0x220] ;  /* 0x0000880000067ab9 */ /* 0x000fe40000000a00 */
[----:B------:R-:W-:-:S11]  /*2500*/  DMUL R12, R12, UR6 ;  /* 0x000000060c0c7c28 */ /* 0x000fd60008000000 */
.L_x_4353:
[----:B------:R-:W-:Y:S05]  /*2510*/  BSYNC B0 ;  /* 0x0000000000007941 */ /* 0x000fea0003800000 */
.L_x_4349:
        /* <DEDUP_REMOVED lines=66> */
.L_x_4356:
[----:B------:R-:W-:Y:S05]  /*2940*/  BSYNC B1 ;  /* 0x0000000000017941 */ /* 0x000fea0003800000 */
.L_x_4355:
[----:B------:R-:W-:Y:S01]  /*2950*/  DMUL R14, R14, R6 ;  /* 0x000000060e0e7228 */ /* 0x000fe20000000000 */
[----:B------:R-:W-:Y:S10]  /*2960*/  BRA `(.L_x_4357) ;  /* 0x0000000000087947 */ /* 0x000ff40003800000 */
.L_x_4354:
[----:B------:R-:W-:Y:S02]  /*2970*/  ULDC.64 UR6, c[0x0][0x220] ;  /* 0x0000880000067ab9 */ /* 0x000fe40000000a00 */
[----:B------:R-:W-:-:S11]  /*2980*/  DMUL R14, R14, UR6 ;  /* 0x000000060e0e7c28 */ /* 0x000fd60008000000 */
.L_x_4357:
[----:B------:R-:W-:Y:S05]  /*2990*/  BSYNC B0 ;  /* 0x0000000000007941 */ /* 0x000fea0003800000 */
.L_x_4319:
        /* <DEDUP_REMOVED lines=11> */
.L_x_4317:
        /* <DEDUP_REMOVED lines=104> */
.L_x_4361:
[----:B------:R-:W-:Y:S05]  /*30d0*/  BSYNC B1 ;  /* 0x0000000000017941 */ /* 0x000fea0003800000 */
.L_x_4360:
        /* <DEDUP_REMOVED lines=14> */
.L_x_4363:
[----:B------:R-:W-:Y:S05]  /*31c0*/  BSYNC B1 ;  /* 0x0000000000017941 */ /* 0x000fea0003800000 */
.L_x_4362:
        /* <DEDUP_REMOVED lines=24> */
.L_x_4365:
[----:B------:R-:W-:Y:S05]  /*3350*/  BSYNC B1 ;  /* 0x0000000000017941 */ /* 0x000fea0003800000 */
.L_x_4364:
        /* <DEDUP_REMOVED lines=12> */
.L_x_4367:
[----:B------:R-:W-:Y:S05]  /*3420*/  BSYNC B1 ;  /* 0x0000000000017941 */ /* 0x000fea0003800000 */
.L_x_4366:
        /* <DEDUP_REMOVED lines=12> */
.L_x_4369:
[----:B------:R-:W-:Y:S05]  /*34f0*/  BSYNC B1 ;  /* 0x0000000000017941 */ /* 0x000fea0003800000 */
.L_x_4368:
        /* <DEDUP_REMOVED lines=12> */
.L_x_4371:
[----:B------:R-:W-:Y:S05]  /*35c0*/  BSYNC B1 ;  /* 0x0000000000017941 */ /* 0x000fea0003800000 */
.L_x_4370:
        /* <DEDUP_REMOVED lines=12> */
.L_x_4373:
[----:B------:R-:W-:Y:S05]  /*3690*/  BSYNC B1 ;  /* 0x0000000000017941 */ /* 0x000fea0003800000 */
.L_x_4372:
        /* <DEDUP_REMOVED lines=12> */
.L_x_4359:
        /* <DEDUP_REMOVED lines=67> */
.L_x_4379:
[----:B------:R-:W-:Y:S05]  /*3b90*/  BSYNC B2 ;  /* 0x0000000000027941 */ /* 0x000fea0003800000 */
.L_x_4378:
[----:B------:R-:W-:Y:S02]  /*3ba0*/  ULDC.64 UR6, c[0x0][0x218] ;  /* 0x0000860000067ab9 */ /* 0x000fe40000000a00 */
[----:B------:R-:W-:-:S08]  /*3bb0*/  DMUL R36, R36, UR6 ;  /* 0x0000000624247c28 */ /* 0x000fd00008000000 */
[----:B------:R-:W-:Y:S01]  /*3bc0*/  DMUL R26, R36, R30 ;  /* 0x0000001e241a7228 */ /* 0x000fe20000000000 */
[----:B------:R-:W-:Y:S10]  /*3bd0*/  BRA `(.L_x_4376) ;  /* 0x0000000000087947 */ /* 0x000ff40003800000 */
.L_x_4377:
[----:B------:R-:W-:Y:S02]  /*3be0*/  ULDC.64 UR6, c[0x0][0x220] ;  /* 0x0000880000067ab9 */ /* 0x000fe40000000a00 */
[----:B------:R-:W-:-:S11]  /*3bf0*/  DMUL R26, R36, UR6 ;  /* 0x00000006241a7c28 */ /* 0x000fd60008000000 */
.L_x_4376:
[----:B------:R-:W-:Y:S05]  /*3c00*/  BSYNC B1 ;  /* 0x0000000000017941 */ /* 0x000fea0003800000 */
.L_x_4375:
        /* <DEDUP_REMOVED lines=67> */
.L_x_4384:
[----:B------:R-:W-:Y:S05]  /*4040*/  BSYNC B2 ;  /* 0x0000000000027941 */ /* 0x000fea0003800000 */
.L_x_4383:
[----:B------:R-:W-:Y:S02]  /*4050*/  ULDC.64 UR6, c[0x0][0x218] ;  /* 0x0000860000067ab9 */ /* 0x000fe40000000a00 */
[----:B------:R-:W-:-:S08]  /*4060*/  DMUL R36, R36, UR6 ;  /* 0x0000000624247c28 */ /* 0x000fd00008000000 */
[----:B------:R-:W-:Y:S01]  /*4070*/  DMUL R22, R36, R22 ;  /* 0x0000001624167228 */ /* 0x000fe20000000000 */
[----:B------:R-:W-:Y:S10]  /*4080*/  BRA `(.L_x_4381) ;  /* 0x0000000000087947 */ /* 0x000ff40003800000 */
.L_x_4382:
[----:B------:R-:W-:Y:S02]  /*4090*/  ULDC.64 UR6, c[0x0][0x220] ;  /* 0x0000880000067ab9 */ /* 0x000fe40000000a00 */
[----:B------:R-:W-:-:S11]  /*40a0*/  DMUL R22, R22, UR6 ;  /* 0x0000000616167c28 */ /* 0x000fd60008000000 */
.L_x_4381:
[----:B------:R-:W-:Y:S05]  /*40b0*/  BSYNC B1 ;  /* 0x0000000000017941 */ /* 0x000fea0003800000 */
.L_x_4380:
        /* <DEDUP_REMOVED lines=67> */
.L_x_4389:
[----:B------:R-:W-:Y:S05]  /*44f0*/  BSYNC B2 ;  /* 0x0000000000027941 */ /* 0x000fea0003800000 */
.L_x_4388:
[----:B------:R-:W-:Y:S02]  /*4500*/  ULDC.64 UR6, c[0x0][0x218] ;  /* 0x0000860000067ab9 */ /* 0x000fe40000000a00 */
[----:B------:R-:W-:-:S08]  /*4510*/  DMUL R28, R28, UR6 ;  /* 0x000000061c1c7c28 */ /* 0x000fd00008000000 */
[----:B------:R-:W-:Y:S01]  /*4520*/  DMUL R18, R28, R18 ;  /* 0x000000121c127228 */ /* 0x000fe20000000000 */
[----:B------:R-:W-:Y:S10]  /*4530*/  BRA `(.L_x_4386) ;  /* 0x0000000000087947 */ /* 0x000ff40003800000 */
.L_x_4387:
[----:B------:R-:W-:Y:S02]  /*4540*/  ULDC.64 UR6, c[0x0][0x220] ;  /* 0x0000880000067ab9 */ /* 0x000fe40000000a00 */
[----:B------:R-:W-:-:S11]  /*4550*/  DMUL R18, R18, UR6 ;  /* 0x0000000612127c28 */ /* 0x000fd60008000000 */
.L_x_4386:
[----:B------:R-:W-:Y:S05]  /*4560*/  BSYNC B1 ;  /* 0x0000000000017941 */ /* 0x000fea0003800000 */
.L_x_4385:
        /* <DEDUP_REMOVED lines=69> */
.L_x_4394:
[----:B------:R-:W-:Y:S05]  /*49c0*/  BSYNC B2 ;  /* 0x0000000000027941 */ /* 0x000fea0003800000 */
.L_x_4393:
[----:B------:R-:W-:Y:S02]  /*49d0*/  ULDC.64 UR6, c[0x0][0x218] ;  /* 0x0000860000067ab9 */ /* 0x000fe40000000a00 */
[----:B------:R-:W-:-:S08]  /*49e0*/  DMUL R14, R14, UR6 ;  /* 0x000000060e0e7c28 */ /* 0x000fd00008000000 */
[----:B------:R-:W-:Y:S01]  /*49f0*/  DMUL R14, R14, R28 ;  /* 0x0000001c0e0e7228 */ /* 0x000fe20000000000 */
[----:B------:R-:W-:Y:S10]  /*4a00*/  BRA `(.L_x_4391) ;  /* 0x0000000000087947 */ /* 0x000ff40003800000 */
.L_x_4392:
[----:B------:R-:W-:Y:S02]  /*4a10*/  ULDC.64 UR6, c[0x0][0x220] ;  /* 0x0000880000067ab9 */ /* 0x000fe40000000a00 */
[----:B------:R-:W-:-:S11]  /*4a20*/  DMUL R14, R14, UR6 ;  /* 0x000000060e0e7c28 */ /* 0x000fd60008000000 */
.L_x_4391:
[----:B------:R-:W-:Y:S05]  /*4a30*/  BSYNC B1 ;  /* 0x0000000000017941 */ /* 0x000fea0003800000 */
.L_x_4390:
        /* <DEDUP_REMOVED lines=67> */
.L_x_4399:
[----:B------:R-:W-:Y:S05]  /*4e70*/  BSYNC B2 ;  /* 0x0000000000027941 */ /* 0x000fea0003800000 */
.L_x_4398:
[----:B------:R-:W-:Y:S02]  /*4e80*/  ULDC.64 UR6, c[0x0][0x218] ;  /* 0x0000860000067ab9 */ /* 0x000fe40000000a00 */
[----:B------:R-:W-:-:S08]  /*4e90*/  DMUL R10, R10, UR6 ;  /* 0x000000060a0a7c28 */ /* 0x000fd00008000000 */
[----:B------:R-:W-:Y:S01]  /*4ea0*/  DMUL R10, R10, R16 ;  /* 0x000000100a0a7228 */ /* 0x000fe20000000000 */
[----:B------:R-:W-:Y:S10]  /*4eb0*/  BRA `(.L_x_4396) ;  /* 0x0000000000087947 */ /* 0x000ff40003800000 */
.L_x_4397:
[----:B------:R-:W-:Y:S02]  /*4ec0*/  ULDC.64 UR6, c[0x0][0x220] ;  /* 0x0000880000067ab9 */ /* 0x000fe40000000a00 */
[----:B------:R-:W-:-:S11]  /*4ed0*/  DMUL R10, R10, UR6 ;  /* 0x000000060a0a7c28 */ /* 0x000fd60008000000 */
.L_x_4396:
[----:B------:R-:W-:Y:S05]  /*4ee0*/  BSYNC B1 ;  /* 0x0000000000017941 */ /* 0x000fea0003800000 */
.L_x_4395:
        /* <DEDUP_REMOVED lines=68> */
.L_x_4404:
[----:B------:R-:W-:Y:S05]  /*5330*/  BSYNC B2 ;  /* 0x0000000000027941 */ /* 0x000fea0003800000 */
.L_x_4403:
[----:B------:R-:W-:Y:S02]  /*5340*/  ULDC.64 UR6, c[0x0][0x218] ;  /* 0x0000860000067ab9 */ /* 0x000fe40000000a00 */
[----:B------:R-:W-:-:S08]  /*5350*/  DMUL R4, R16, UR6 ;  /* 0x0000000610047c28 */ /* 0x000fd00008000000 */
[----:B------:R-:W-:Y:S01]  /*5360*/  DMUL R6, R4, R6 ;  /* 0x0000000604067228 */ /* 0x000fe20000000000 */
[----:B------:R-:W-:Y:S10]  /*5370*/  BRA `(.L_x_4401) ;  /* 0x0000000000087947 */ /* 0x000ff40003800000 */
.L_x_4402:
[----:B------:R-:W-:Y:S02]  /*5380*/  ULDC.64 UR6, c[0x0][0x220] ;  /* 0x0000880000067ab9 */ /* 0x000fe40000000a00 */
[----:B------:R-:W-:-:S11]  /*5390*/  DMUL R6, R6, UR6 ;  /* 0x0000000606067c28 */ /* 0x000fd60008000000 */
.L_x_4401:
[----:B------:R-:W-:Y:S05]  /*53a0*/  BSYNC B1 ;  /* 0x0000000000017941 */ /* 0x000fea0003800000 */
.L_x_4400:
        /* <DEDUP_REMOVED lines=68> */
.L_x_4409:
[----:B------:R-:W-:Y:S05]  /*57f0*/  BSYNC B2 ;  /* 0x0000000000027941 */ /* 0x000fea0003800000 */
.L_x_4408:
[----:B------:R-:W-:Y:S02]  /*5800*/  ULDC.64 UR6, c[0x0][0x218] ;  /* 0x0000860000067ab9 */ /* 0x000fe40000000a00 */
[----:B------:R-:W-:-:S08]  /*5810*/  DMUL R4, R12, UR6 ;  /* 0x000000060c047c28 */ /* 0x000fd00008000000 */
[----:B------:R-:W-:Y:S01]  /*5820*/  DMUL R2, R4, R2 ;  /* 0x0000000204027228 */ /* 0x000fe20000000000 */
[----:B------:R-:W-:Y:S10]  /*5830*/  BRA `(.L_x_4406) ;  /* 0x0000000000087947 */ /* 0x000ff40003800000 */
.L_x_4407:
[----:B------:R-:W-:Y:S02]  /*5840*/  ULDC.64 UR6, c[0x0][0x220] ;  /* 0x0000880000067ab9 */ /* 0x000fe40000000a00 */
[----:B------:R-:W-:-:S11]  /*5850*/  DMUL R2, R2, UR6 ;  /* 0x0000000602027c28 */ /* 0x000fd60008000000 */
.L_x_4406:
[----:B------:R-:W-:Y:S05]  /*5860*/  BSYNC B1 ;  /* 0x0000000000017941 */ /* 0x000fea0003800000 */
.L_x_4405:
        /* <DEDUP_REMOVED lines=69> */
.L_x_4412:
[----:B------:R-:W-:Y:S05]  /*5cc0*/  BSYNC B1 ;  /* 0x0000000000017941 */ /* 0x000fea0003800000 */
.L_x_4411:
[----:B------:R-:W-:Y:S01]  /*5cd0*/  DMUL R34, R12, R34 ;  /* 0x000000220c227228 */ /* 0x000fe20000000000 */
[----:B------:R-:W-:Y:S10]  /*5ce0*/  BRA `(.L_x_4374) ;  /* 0x0000000000087947 */ /* 0x000ff40003800000 */
.L_x_4410:
[----:B------:R-:W-:Y:S02]  /*5cf0*/  ULDC.64 UR6, c[0x0][0x220] ;  /* 0x0000880000067ab9 */ /* 0x000fe40000000a00 */
[----:B------:R-:W-:-:S11]  /*5d00*/  DMUL R34, R34, UR6 ;  /* 0x0000000622227c28 */ /* 0x000fd60008000000 */
.L_x_4374:
[----:B------:R-:W-:Y:S05]  /*5d10*/  BSYNC B0 ;  /* 0x0000000000007941 */ /* 0x000fea0003800000 */
.L_x_4358:
        /* <DEDUP_REMOVED lines=21> */
.L_x_4415:
[----:B------:R-:W-:-:S13]  /*5e70*/  ISETP.GE.AND P0, PT, R0, UR5, PT ;  /* 0x0000000500007c0c */ /* 0x000fda000bf06270 */
[----:B------:R-:W-:Y:S05]  /*5e80*/  @P0 BRA `(.L_x_4417) ;  /* 0x0000000000300947 */ /* 0x000fea0003800000 */
[----:B0-----:R-:W0:Y:S01]  /*5e90*/  LDC.64 R4, c[0x0][0x240] ;  /* 0x00009000ff047b82 */ /* 0x001e220000000a00 */
[C---:B------:R-:W-:Y:S01]  /*5ea0*/  IADD3 R9, R0.reuse, UR4, RZ ;  /* 0x0000000400097c10 */ /* 0x040fe2000fffe0ff */
[----:B------:R-:W-:-:S04]  /*5eb0*/  VIADD R0, R0, 0x80 ;  /* 0x0000008000007836 */ /* 0x000fc80000000000 */
[----:B0-----:R-:W-:-:S05]  /*5ec0*/  IMAD.WIDE.U32 R4, R9, 0x8, R4 ;  /* 0x0000000809047825 */ /* 0x001fca00078e0004 */
[----:B------:R1:W-:Y:S02]  /*5ed0*/  STG.E.64 desc[UR10][R4.64], R14 ;  /* 0x0000000e04007986 */ /* 0x0003e4000c101b0a */
.L_x_4416:
[----:B------:R-:W-:-:S13]  /*5ee0*/  ISETP.GE.AND P0, PT, R0, UR5, PT ;  /* 0x0000000500007c0c */ /* 0x000fda000bf06270 */
[----:B------:R-:W-:Y:S05]  /*5ef0*/  @P0 BRA `(.L_x_4418) ;  /* 0x0000000000340947 */ /* 0x000fea0003800000 */
[----:B01----:R-:W0:Y:S01]  /*5f00*/  LDC.64 R4, c[0x0][0x240] ;  /* 0x00009000ff047b82 */ /* 0x003e220000000a00 */
[C---:B------:R-:W-:Y:S02]  /*5f10*/  VIADD R9, R0.reuse, UR4 ;  /* 0x0000000400097c36 */ /* 0x040fe40008000000 */
[----:B------:R-:W-:Y:S02]  /*5f20*/  VIADD R0, R0, 0x80 ;  /* 0x0000008000007836 */ /* 0x000fe40000000000 */
[----:B0-----:R-:W-:-:S05]  /*5f30*/  IMAD.WIDE.U32 R4, R9, 0x8, R4 ;  /* 0x0000000809047825 */ /* 0x001fca00078e0004 */
[----:B------:R1:W-:Y:S02]  /*5f40*/  STG.E.64 desc[UR10][R4.64], R10 ;  /* 0x0000000a04007986 */ /* 0x0003e4000c101b0a */
.L_x_4417:
        /* <DEDUP_REMOVED lines=8> */
.L_x_4418:
[----:B------:R-:W-:Y:S05]  /*5fd0*/  BSYNC B1 ;  /* 0x0000000000017941 */ /* 0x000fea0003800000 */
.L_x_4414:
[----:B------:R-:W-:-:S13]  /*5fe0*/  ISETP.GE.AND P0, PT, R0, UR5, PT ;  /* 0x0000000500007c0c */ /* 0x000fda000bf06270 */
[----:B012---:R-:W0:Y:S01]  /*5ff0*/  @!P0 LDC.64 R4, c[0x0][0x240] ;  /* 0x00009000ff048b82 */ /* 0x007e220000000a00 */
[C---:B------:R-:W-:Y:S02]  /*6000*/  @!P0 VIADD R7, R0.reuse, UR4 ;  /* 0x0000000400078c36 */ /* 0x040fe40008000000 */
[----:B------:R-:W-:Y:S02]  /*6010*/  @!P0 VIADD R0, R0, 0x80 ;  /* 0x0000008000008836 */ /* 0x000fe40000000000 */
[----:B0-----:R-:W-:-:S05]  /*6020*/  @!P0 IMAD.WIDE.U32 R4, R7, 0x8, R4 ;  /* 0x0000000807048825 */ /* 0x001fca00078e0004 */
[----:B------:R2:W-:Y:S02]  /*6030*/  @!P0 STG.E.64 desc[UR10][R4.64], R2 ;  /* 0x0000000204008986 */ /* 0x0005e4000c101b0a */
.L_x_4419:
[----:B------:R-:W-:Y:S05]  /*6040*/  BSYNC B0 ;  /* 0x0000000000007941 */ /* 0x000fea0003800000 */
.L_x_4413:
        /* <DEDUP_REMOVED lines=8> */
.L_x_4420:
        /* <DEDUP_REMOVED lines=11> */
.L_x_7851:


//--------------------- .text._ZN2at6native29vectorized_elementwise_kernelILi8EZZZNS0_60_GLOBAL__N__171e0b9f_22_ActivationEluKernel_cu_f5210f67_353819elu_backward_kernelERNS_18TensorIteratorBaseERKN3c106ScalarES8_S8_bENKUlvE_clEvENKUlvE_clEvEUlddE_St5arrayIPcLm3EEEEviT0_T1_ --------------------------
	.section	.text._ZN2at6native29vectorized_elementwise_kernelILi8EZZZNS0_60_GLOBAL__N__171e0b9f_22_ActivationEluKernel_cu_f5210f67_353819elu_backward_kernelERNS_18TensorIteratorBaseERKN3c106ScalarES8_S8_bENKUlvE_clEvENKUlvE_clEvEUlddE_St5arrayIPcLm3EEEEviT0_T1_,"ax",@progbits
	.align	128
        .global         _ZN2at6native29vectorized_elementwise_kernelILi8EZZZNS0_60_GLOBAL__N__171e0b9f_22_ActivationEluKernel_cu_f5210f67_353819elu_backward_kernelERNS_18TensorIteratorBaseERKN3c106ScalarES8_S8_bENKUlvE_clEvENKUlvE_clEvEUlddE_St5arrayIPcLm3EEEEviT0_T1_
        .type           _ZN2at6native29vectorized_elementwise_kernelILi8EZZZNS0_60_GLOBAL__N__171e0b9f_22_ActivationEluKernel_cu_f5210f67_353819elu_backward_kernelERNS_18TensorIteratorBaseERKN3c106ScalarES8_S8_bENKUlvE_clEvENKUlvE_clEvEUlddE_St5arrayIPcLm3EEEEviT0_T1_,@function
        .size           _ZN2at6native29vectorized_elementwise_kernelILi8EZZZNS0_60_GLOBAL__N__171e0b9f_22_ActivationEluKernel_cu_f5210f67_353819elu_backward_kernelERNS_18TensorIteratorBaseERKN3c106ScalarES8_S8_bENKUlvE_clEvENKUlvE_clEvEUlddE_St5arrayIPcLm3EEEEviT0_T1_,(.L_x_7852 - _ZN2at6native29vectorized_elementwise_kernelILi8EZZZNS0_60_GLOBAL__N__171e0b9f_22_ActivationEluKernel_cu_f5210f67_353819elu_backward_kernelERNS_18TensorIteratorBaseERKN3c106ScalarES8_S8_bENKUlvE_clEvENKUlvE_clEvEUlddE_St5arrayIPcLm3EEEEviT0_T1_)
        .other          _ZN2at6native29vectorized_elementwise_kernelILi8EZZZNS0_60_GLOBAL__N__171e0b9f_22_ActivationEluKernel_cu_f5210f67_353819elu_backward_kernelERNS_18TensorIteratorBaseERKN3c106ScalarES8_S8_bENKUlvE_clEvENKUlvE_clEvEUlddE_St5arrayIPcLm3EEEEviT0_T1_,@"STO_CUDA_ENTRY STV_DEFAULT"
_ZN2at6native29vectorized_elementwise_kernelILi8EZZZNS0_60_GLOBAL__N__171e0b9f_22_ActivationEluKernel_cu_f5210f67_353819elu_backward_kernelERNS_18TensorIteratorBaseERKN3c106ScalarES8_S8_bENKUlvE_clEvENKUlvE_clEvEUlddE_St5arrayIPcLm3EEEEviT0_T1_:
.text._ZN2at6native29vectorized_elementwise_kernelILi8EZZZNS0_60_GLOBAL__N__171e0b9f_22_ActivationEluKernel_cu_f5210f67_353819elu_backward_kernelERNS_18TensorIteratorBaseERKN3c106ScalarES8_S8_bENKUlvE_clEvENKUlvE_clEvEUlddE_St5arrayIPcLm3EEEEviT0_T1_:
        /* <DEDUP_REMOVED lines=91> */
.L_x_4422:
        /* <DEDUP_REMOVED lines=66> */
.L_x_4427:
[----:B------:R-:W-:Y:S05]  /*09d0*/  BSYNC B1 ;  /* 0x0000000000017941 */ /* 0x000fea0003800000 */
.L_x_4426:
[----:B------:R-:W-:Y:S02]  /*09e0*/  ULDC.64 UR6, c[0x0][0x218] ;  /* 0x0000860000067ab9 */ /* 0x000fe40000000a00 */
[----:B------:R-:W-:-:S08]  /*09f0*/  DMUL R4, R4, UR6 ;  /* 0x0000000604047c28 */ /* 0x000fd00008000000 */
[----:B------:R-:W-:-:S11]  /*0a00*/  DMUL R32, R4, R32 ;  /* 0x0000002004207228 */ /* 0x000fd60000000000 */
.L_x_4425:
[----:B------:R-:W-:Y:S05]  /*0a10*/  BSYNC B0 ;  /* 0x0000000000007941 */ /* 0x000fea0003800000 */
.L_x_4424:
        /* <DEDUP_REMOVED lines=64> */
.L_x_4431:
[----:B------:R-:W-:Y:S05]  /*0e20*/  BSYNC B1 ;  /* 0x0000000000017941 */ /* 0x000fea0003800000 */
.L_x_4430:
[----:B------:R-:W-:Y:S02]  /*0e30*/  ULDC.64 UR6, c[0x0][0x218] ;  /* 0x0000860000067ab9 */ /* 0x000fe40000000a00 */
[----:B------:R-:W-:-:S08]  /*0e40*/  DMUL R4, R4, UR6 ;  /* 0x0000000604047c28 */ /* 0x000fd00008000000 */
[----:B------:R-:W-:Y:S01]  /*0e50*/  DMUL R34, R4, R34 ;  /* 0x0000002204227228 */ /* 0x000fe20000000000 */
[----:B------:R-:W-:Y:S10]  /*0e60*/  BRA `(.L_x_4432) ;  /* 0x0000000000087947 */ /* 0x000ff40003800000 */
.L_x_4429:
[----:B------:R-:W-:Y:S02]  /*0e70*/  ULDC.64 UR6, c[0x0][0x220] ;  /* 0x0000880000067ab9 */ /* 0x000fe40000000a00 */
[----:B------:R-:W-:-:S11]  /*0e80*/  DMUL R34, R6, UR6 ;  /* 0x0000000606227c28 */ /* 0x000fd60008000000 */
.L_x_4432:
[----:B------:R-:W-:Y:S05]  /*0e90*/  BSYNC B0 ;  /* 0x0000000000007941 */ /* 0x000fea0003800000 */
.L_x_4428:
        /* <DEDUP_REMOVED lines=64> */
.L_x_4436:
[----:B------:R-:W-:Y:S05]  /*12a0*/  BSYNC B1 ;  /* 0x0000000000017941 */ /* 0x000fea0003800000 */
.L_x_4435:
[----:B------:R-:W-:Y:S02]  /*12b0*/  ULDC.64 UR6, c[0x0][0x218] ;  /* 0x0000860000067ab9 */ /* 0x000fe40000000a00 */
[----:B------:R-:W-:-:S08]  /*12c0*/  DMUL R4, R4, UR6 ;  /* 0x0000000604047c28 */ /* 0x000fd00008000000 */
[----:B------:R-:W-:Y:S01]  /*12d0*/  DMUL R20, R4, R20 ;  /* 0x0000001404147228 */ /* 0x000fe20000000000 */
[----:B------:R-:W-:Y:S10]  /*12e0*/  BRA `(.L_x_4437) ;  /* 0x0000000000087947 */ /* 0x000ff40003800000 */
.L_x_4434:
[----:B------:R-:W-:Y:S02]  /*12f0*/  ULDC.64 UR6, c[0x0][0x220] ;  /* 0x0000880000067ab9 */ /* 0x000fe40000000a00 */
[----:B------:R-:W-:-:S11]  /*1300*/  DMUL R20, R20, UR6 ;  /* 0x0000000614147c28 */ /* 0x000fd60008000000 */
.L_x_4437:
[----:B------:R-:W-:Y:S05]  /*1310*/  BSYNC B0 ;  /* 0x0000000000007941 */ /* 0x000fea0003800000 */
.L_x_4433:
        /* <DEDUP_REMOVED lines=64> */
.L_x_4441:
[----:B------:R-:W-:Y:S05]  /*1720*/  BSYNC B1 ;  /* 0x0000000000017941 */ /* 0x000fea0003800000 */
.L_x_4440:
[----:B------:R-:W-:Y:S02]  /*1730*/  ULDC.64 UR6, c[0x0][0x218] ;  /* 0x0000860000067ab9 */ /* 0x000fe40000000a00 */
[----:B------:R-:W-:-:S08]  /*1740*/  DMUL R2, R6, UR6 ;  /* 0x0000000606027c28 */ /* 0x000fd00008000000 */
[----:B------:R-:W-:Y:S01]  /*1750*/  DMUL R22, R2, R22 ;  /* 0x0000001602167228 */ /* 0x000fe20000000000 */
[----:B------:R-:W-:Y:S10]  /*1760*/  BRA `(.L_x_4442) ;  /* 0x0000000000087947 */ /* 0x000ff40003800000 */
.L_x_4439:
[----:B------:R-:W-:Y:S02]  /*1770*/  ULDC.64 UR6, c[0x0][0x220] ;  /* 0x0000880000067ab9 */ /* 0x000fe40000000a00 */
[----:B------:R-:W-:-:S11]  /*1780*/  DMUL R22, R22, UR6 ;  /* 0x0000000616167c28 */ /* 0x000fd60008000000 */
.L_x_4442:
[----:B------:R-:W-:Y:S05]  /*1790*/  BSYNC B0 ;  /* 0x0000000000007941 */ /* 0x000fea0003800000 */
.L_x_4438:
        /* <DEDUP_REMOVED lines=64> */
.L_x_4446:
[----:B------:R-:W-:Y:S05]  /*1ba0*/  BSYNC B1 ;  /* 0x0000000000017941 */ /* 0x000fea0003800000 */
.L_x_4445:
[----:B------:R-:W-:Y:S02]  /*1bb0*/  ULDC.64 UR6, c[0x0][0x218] ;  /* 0x0000860000067ab9 */ /* 0x000fe40000000a00 */
[----:B------:R-:W-:-:S08]  /*1bc0*/  DMUL R2, R6, UR6 ;  /* 0x0000000606027c28 */ /* 0x000fd00008000000 */
[----:B------:R-:W-:Y:S01]  /*1bd0*/  DMUL R16, R2, R16 ;  /* 0x0000001002107228 */ /* 0x000fe20000000000 */
[----:B------:R-:W-:Y:S10]  /*1be0*/  BRA `(.L_x_4447) ;  /* 0x0000000000087947 */ /* 0x000ff40003800000 */
.L_x_4444:
[----:B------:R-:W-:Y:S02]  /*1bf0*/  ULDC.64 UR6, c[0x0][0x220] ;  /* 0x0000880000067ab9 */ /* 0x000fe40000000a00 */
[----:B------:R-:W-:-:S11]  /*1c00*/  DMUL R16, R16, UR6 ;  /* 0x0000000610107c28 */ /* 0x000fd60008000000 */
.L_x_4447:
[----:B------:R-:W-:Y:S05]  /*1c10*/  BSYNC B0 ;  /* 0x0000000000007941 */ /* 0x000fea0003800000 */
.L_x_4443:
        /* <DEDUP_REMOVED lines=64> */
.L_x_4451:
[----:B------:R-:W-:Y:S05]  /*2020*/  BSYNC B1 ;  /* 0x0000000000017941 */ /* 0x000fea0003800000 */
.L_x_4450:
[----:B------:R-:W-:Y:S02]  /*2030*/  ULDC.64 UR6, c[0x0][0x218] ;  /* 0x0000860000067ab9 */ /* 0x000fe40000000a00 */
[----:B------:R-:W-:-:S08]  /*2040*/  DMUL R2, R6, UR6 ;  /* 0x0000000606027c28 */ /* 0x000fd00008000000 */
[----:B------:R-:W-:Y:S01]  /*2050*/  DMUL R18, R2, R18 ;  /* 0x0000001202127228 */ /* 0x000fe20000000000 */
[----:B------:R-:W-:Y:S10]  /*2060*/  BRA `(.L_x_4452) ;  /* 0x0000000000087947 */ /* 0x000ff40003800000 */
.L_x_4449:
[----:B------:R-:W-:Y:S02]  /*2070*/  ULDC.64 UR6, c[0x0][0x220] ;  /* 0x0000880000067ab9 */ /* 0x000fe40000000a00 */
[----:B------:R-:W-:-:S11]  /*2080*/  DMUL R18, R18, UR6 ;  /* 0x0000000612127c28 */ /* 0x000fd60008000000 */
.L_x_4452:
[----:B------:R-:W-:Y:S05]  /*2090*/  BSYNC B0 ;  /* 0x0000000000007941 */ /* 0x000fea0003800000 */
.L_x_4448:
        /* <DEDUP_REMOVED lines=64> */
.L_x_4456:
[----:B------:R-:W-:Y:S05]  /*24a0*/  BSYNC B1 ;  /* 0x0000000000017941 */ /* 0x000fea0003800000 */
.L_x_4455:
[----:B------:R-:W-:Y:S02]  /*24b0*/  ULDC.64 UR6, c[0x0][0x218] ;  /* 0x0000860000067ab9 */ /* 0x000fe40000000a00 */
[----:B------:R-:W-:-:S08]  /*24c0*/  DMUL R2, R6, UR6 ;  /* 0x0000000606027c28 */ /* 0x000fd00008000000 */
[----:B------:R-:W-:Y:S01]  /*24d0*/  DMUL R12, R2, R12 ;  /* 0x0000000c020c7228 */ /* 0x000fe20000000000 */
[----:B------:R-:W-:Y:S10]  /*24e0*/  BRA `(.L_x_4457) ;  /* 0x0000000000087947 */ /* 0x000ff40003800000 */
.L_x_4454:
[----:B------:R-:W-:Y:S02]  /*24f0*/  ULDC.64 UR6, c[0x0][0x220] ;  /* 0x0000880000067ab9 */ /* 0x000fe40000000a00 */
[----:B------:R-:W-:-:S11]  /*2500*/  DMUL R12, R12, UR6 ;  /* 0x000000060c0c7c28 */ /* 0x000fd60008000000 */
.L_x_4457:
[----:B------:R-:W-:Y:S05]  /*2510*/  BSYNC B0 ;  /* 0x0000000000007941 */ /* 0x000fea0003800000 */
.L_x_4453:
        /* <DEDUP_REMOVED lines=66> */
.L_x_4460:
[----:B------:R-:W-:Y:S05]  /*2940*/  BSYNC B1 ;  /* 0x0000000000017941 */ /* 0x000fea0003800000 */
.L_x_4459:
[----:B------:R-:W-:Y:S01]  /*2950*/  DMUL R14, R14, R6 ;  /* 0x000000060e0e7228 */ /* 0x000fe20000000000 */
[----:B------:R-:W-:Y:S10]  /*2960*/  BRA `(.L_x_4461) ;  /* 0x0000000000087947 */ /* 0x000ff40003800000 */
.L_x_4458:
[----:B------:R-:W-:Y:S02]  /*2970*/  ULDC.64 UR6, c[0x0][0x220] ;  /* 0x0000880000067ab9 */ /* 0x000fe40000000a00 */
[----:B------:R-:W-:-:S11]  /*2980*/  DMUL R14, R14, UR6 ;  /* 0x000000060e0e7c28 */ /* 0x000fd60008000000 */
.L_x_4461:
[----:B------:R-:W-:Y:S05]  /*2990*/  BSYNC B0 ;  /* 0x0000000000007941 */ /* 0x000fea0003800000 */
.L_x_4423:
        /* <DEDUP_REMOVED lines=11> */
.L_x_4421:
        /* <DEDUP_REMOVED lines=104> */
.L_x_4465:
[----:B------:R-:W-:Y:S05]  /*30d0*/  BSYNC B1 ;  /* 0x0000000000017941 */ /* 0x000fea0003800000 */
.L_x_4464:
        /* <DEDUP_REMOVED lines=14> */
.L_x_4467:
[----:B------:R-:W-:Y:S05]  /*31c0*/  BSYNC B1 ;  /* 0x0000000000017941 */ /* 0x000fea0003800000 */
.L_x_4466:
        /* <DEDUP_REMOVED lines=24> */
.L_x_4469:
[----:B------:R-:W-:Y:S05]  /*3350*/  BSYNC B1 ;  /* 0x0000000000017941 */ /* 0x000fea0003800000 */
.L_x_4468:
        /* <DEDUP_REMOVED lines=12> */
.L_x_4471:
[----:B------:R-:W-:Y:S05]  /*3420*/  BSYNC B1 ;  /* 0x0000000000017941 */ /* 0x000fea0003800000 */
.L_x_4470:
        /* <DEDUP_REMOVED lines=12> */
.L_x_4473:
[----:B------:R-:W-:Y:S05]  /*34f0*/  BSYNC B1 ;  /* 0x0000000000017941 */ /* 0x000fea0003800000 */
.L_x_4472:
        /* <DEDUP_REMOVED lines=12> */
.L_x_4475:
[----:B------:R-:W-:Y:S05]  /*35c0*/  BSYNC B1 ;  /* 0x0000000000017941 */ /* 0x000fea0003800000 */
.L_x_4474:
        /* <DEDUP_REMOVED lines=12> */
.L_x_4477:
[----:B------:R-:W-:Y:S05]  /*3690*/  BSYNC B1 ;  /* 0x0000000000017941 */ /* 0x000fea0003800000 */
.L_x_4476:
        /* <DEDUP_REMOVED lines=12> */
.L_x_4463:
        /* <DEDUP_REMOVED lines=67> */
.L_x_4483:
[----:B------:R-:W-:Y:S05]  /*3b90*/  BSYNC B2 ;  /* 0x0000000000027941 */ /* 0x000fea0003800000 */
.L_x_4482:
[----:B------:R-:W-:Y:S02]  /*3ba0*/  ULDC.64 UR6, c[0x0][0x218] ;  /* 0x0000860000067ab9 */ /* 0x000fe40000000a00 */
[----:B------:R-:W-:-:S08]  /*3bb0*/  DMUL R36, R36, UR6 ;  /* 0x0000000624247c28 */ /* 0x000fd00008000000 */
[----:B------:R-:W-:Y:S01]  /*3bc0*/  DMUL R26, R36, R30 ;  /* 0x0000001e241a7228 */ /* 0x000fe20000000000 */
[----:B------:R-:W-:Y:S10]  /*3bd0*/  BRA `(.L_x_4480) ;  /* 0x0000000000087947 */ /* 0x000ff40003800000 */
.L_x_4481:
[----:B------:R-:W-:Y:S02]  /*3be0*/  ULDC.64 UR6, c[0x0][0x220] ;  /* 0x0000880000067ab9 */ /* 0x000fe40000000a00 */
[----:B------:R-:W-:-:S11]  /*3bf0*/  DMUL R26, R36, UR6 ;  /* 0x00000006241a7c28 */ /* 0x000fd60008000000 */
.L_x_4480:
[----:B------:R-:W-:Y:S05]  /*3c00*/  BSYNC B1 ;  /* 0x0000000000017941 */ /* 0x000fea0003800000 */
.L_x_4479:
        /* <DEDUP_REMOVED lines=67> */
.L_x_4488:
[----:B------:R-:W-:Y:S05]  /*4040*/  BSYNC B2 ;  /* 0x0000000000027941 */ /* 0x000fea0003800000 */
.L_x_4487:
[----:B------:R-:W-:Y:S02]  /*4050*/  ULDC.64 UR6, c[0x0][0x218] ;  /* 0x0000860000067ab9 */ /* 0x000fe40000000a00 */
[----:B------:R-:W-:-:S08]  /*4060*/  DMUL R36, R36, UR6 ;  /* 0x0000000624247c28 */ /* 0x000fd00008000000 */
[----:B------:R-:W-:Y:S01]  /*4070*/  DMUL R22, R36, R22 ;  /* 0x0000001624167228 */ /* 0x000fe20000000000 */
[----:B------:R-:W-:Y:S10]  /*4080*/  BRA `(.L_x_4485) ;  /* 0x0000000000087947 */ /* 0x000ff40003800000 */
.L_x_4486:
[----:B------:R-:W-:Y:S02]  /*4090*/  ULDC.64 UR6, c[0x0][0x220] ;  /* 0x0000880000067ab9 */ /* 0x000fe40000000a00 */
[----:B------:R-:W-:-:S11]  /*40a0*/  DMUL R22, R22, UR6 ;  /* 0x0000000616167c28 */ /* 0x000fd60008000000 */
.L_x_4485:
[----:B------:R-:W-:Y:S05]  /*40b0*/  BSYNC B1 ;  /* 0x0000000000017941 */ /* 0x000fea0003800000 */
.L_x_4484:
        /* <DEDUP_REMOVED lines=67> */
.L_x_4493:
[----:B------:R-:W-:Y:S05]  /*44f0*/  BSYNC B2 ;  /* 0x0000000000027941 */ /* 0x000fea0003800000 */
.L_x_4492:
[----:B------:R-:W-:Y:S02]  /*4500*/  ULDC.64 UR6, c[0x0][0x218] ;  /* 0x0000860000067ab9 */ /* 0x000fe40000000a00 */
[----:B------:R-:W-:-:S08]  /*4510*/  DMUL R28, R28, UR6 ;  /* 0x000000061c1c7c28 */ /* 0x000fd00008000000 */
[----:B------:R-:W-:Y:S01]  /*4520*/  DMUL R18, R28, R18 ;  /* 0x000000121c127228 */ /* 0x000fe20000000000 */
[----:B------:R-:W-:Y:S10]  /*4530*/  BRA `(.L_x_4490) ;  /* 0x0000000000087947 */ /* 0x000ff40003800000 */
.L_x_4491:
[----:B------:R-:W-:Y:S02]  /*4540*/  ULDC.64 UR6, c[0x0][0x220] ;  /* 0x0000880000067ab9 */ /* 0x000fe40000000a00 */
[----:B------:R-:W-:-:S11]  /*4550*/  DMUL R18, R18, UR6 ;  /* 0x0000000612127c28 */ /* 0x000fd60008000000 */
.L_x_4490:
[----:B------:R-:W-:Y:S05]  /*4560*/  BSYNC B1 ;  /* 0x0000000000017941 */ /* 0x000fea0003800000 */
.L_x_4489:
        /* <DEDUP_REMOVED lines=69> */
.L_x_4498:
[----:B------:R-:W-:Y:S05]  /*49c0*/  BSYNC B2 ;  /* 0x0000000000027941 */ /* 0x000fea0003800000 */
.L_x_4497:
[----:B------:R-:W-:Y:S02]  /*49d0*/  ULDC.64 UR6, c[0x0][0x218] ;  /* 0x0000860000067ab9 */ /* 0x000fe40000000a00 */
[----:B------:R-:W-:-:S08]  /*49e0*/  DMUL R14, R14, UR6 ;  /* 0x000000060e0e7c28 */ /* 0x000fd00008000000 */
[----:B------:R-:W-:Y:S01]  /*49f0*/  DMUL R14, R14, R28 ;  /* 0x0000001c0e0e7228 */ /* 0x000fe20000000000 */
[----:B------:R-:W-:Y:S10]  /*4a00*/  BRA `(.L_x_4495) ;  /* 0x0000000000087947 */ /* 0x000ff40003800000 */
.L_x_4496:
[----:B------:R-:W-:Y:S02]  /*4a10*/  ULDC.64 UR6, c[0x0][0x220] ;  /* 0x0000880000067ab9 */ /* 0x000fe40000000a00 */
[----:B------:R-:W-:-:S11]  /*4a20*/  DMUL R14, R14, UR6 ;  /* 0x000000060e0e7c28 */ /* 0x000fd60008000000 */
.L_x_4495:
[----:B------:R-:W-:Y:S05]  /*4a30*/  BSYNC B1 ;  /* 0x0000000000017941 */ /* 0x000fea0003800000 */
.L_x_4494:
        /* <DEDUP_REMOVED lines=67> */
.L_x_4503:
[----:B------:R-:W-:Y:S05]  /*4e70*/  BSYNC B2 ;  /* 0x0000000000027941 */ /* 0x000fea0003800000 */
.L_x_4502:
[----:B------:R-:W-:Y:S02]  /*4e80*/  ULDC.64 UR6, c[0x0][0x218] ;  /* 0x0000860000067ab9 */ /* 0x000fe40000000a00 */
[----:B------:R-:W-:-:S08]  /*4e90*/  DMUL R10, R10, UR6 ;  /* 0x000000060a0a7c28 */ /* 0x000fd00008000000 */
[----:B------:R-:W-:Y:S01]  /*4ea0*/  DMUL R10, R10, R16 ;  /* 0x000000100a0a7228 */ /* 0x000fe20000000000 */
[----:B------:R-:W-:Y:S10]  /*4eb0*/  BRA `(.L_x_4500) ;  /* 0x0000000000087947 */ /* 0x000ff40003800000 */
.L_x_4501:
[----:B------:R-:W-:Y:S02]  /*4ec0*/  ULDC.64 UR6, c[0x0][0x220] ;  /* 0x0000880000067ab9 */ /* 0x000fe40000000a00 */
[----:B------:R-:W-:-:S11]  /*4ed0*/  DMUL R10, R10, UR6 ;  /* 0x000000060a0a7c28 */ /* 0x000fd60008000000 */
.L_x_4500:
[----:B------:R-:W-:Y:S05]  /*4ee0*/  BSYNC B1 ;  /* 0x0000000000017941 */ /* 0x000fea0003800000 */
.L_x_4499:
        /* <DEDUP_REMOVED lines=68> */
.L_x_4508:
[----:B------:R-:W-:Y:S05]  /*5330*/  BSYNC B2 ;  /* 0x0000000000027941 */ /* 0x000fea0003800000 */
.L_x_4507:
[----:B------:R-:W-:Y:S02]  /*5340*/  ULDC.64 UR6, c[0x0][0x218] ;  /* 0x0000860000067ab9 */ /* 0x000fe40000000a00 */
[----:B------:R-:W-:-:S08]  /*5350*/  DMUL R4, R16, UR6 ;  /* 0x0000000610047c28 */ /* 0x000fd00008000000 */
[----:B------:R-:W-:Y:S01]  /*5360*/  DMUL R6, R4, R6 ;  /* 0x0000000604067228 */ /* 0x000fe20000000000 */
[----:B------:R-:W-:Y:S10]  /*5370*/  BRA `(.L_x_4505) ;  /* 0x0000000000087947 */ /* 0x000ff40003800000 */
.L_x_4506:
[----:B------:R-:W-:Y:S02]  /*5380*/  ULDC.64 UR6, c[0x0][0x220] ;  /* 0x0000880000067ab9 */ /* 0x000fe40000000a00 */
[----:B------:R-:W-:-:S11]  /*5390*/  DMUL R6, R6, UR6 ;  /* 0x0000000606067c28 */ /* 0x000fd60008000000 */
.L_x_4505:
[----:B------:R-:W-:Y:S05]  /*53a0*/  BSYNC B1 ;  /* 0x0000000000017941 */ /* 0x000fea0003800000 */
.L_x_4504:
        /* <DEDUP_REMOVED lines=68> */
.L_x_4513:
[----:B------:R-:W-:Y:S05]  /*57f0*/  BSYNC B2 ;  /* 0x0000000000027941 */ /* 0x000fea0003800000 */
.L_x_4512:
[----:B------:R-:W-:Y:S02]  /*5800*/  ULDC.64 UR6, c[0x0][0x218] ;  /* 0x0000860000067ab9 */ /* 0x000fe40000000a00 */
[----:B------:R-:W-:-:S08]  /*5810*/  DMUL R4, R12, UR6 ;  /* 0x000000060c047c28 */ /* 0x000fd00008000000 */
[----:B------:R-:W-:Y:S01]  /*5820*/  DMUL R2, R4, R2 ;  /* 0x0000000204027228 */ /* 0x000fe20000000000 */
[----:B------:R-:W-:Y:S10]  /*5830*/  BRA `(.L_x_4510) ;  /* 0x0000000000087947 */ /* 0x000ff40003800000 */
.L_x_4511:
[----:B------:R-:W-:Y:S02]  /*5840*/  ULDC.64 UR6, c[0x0][0x220] ;  /* 0x0000880000067ab9 */ /* 0x000fe40000000a00 */
[----:B------:R-:W-:-:S11]  /*5850*/  DMUL R2, R2, UR6 ;  /* 0x0000000602027c28 */ /* 0x000fd60008000000 */
.L_x_4510:
[----:B------:R-:W-:Y:S05]  /*5860*/  BSYNC B1 ;  /* 0x0000000000017941 */ /* 0x000fea0003800000 */
.L_x_4509:
        /* <DEDUP_REMOVED lines=69> */
.L_x_4516:
[----:B------:R-:W-:Y:S05]  /*5cc0*/  BSYNC B1 ;  /* 0x0000000000017941 */ /* 0x000fea0003800000 */
.L_x_4515:
[----:B------:R-:W-:Y:S01]  /*5cd0*/  DMUL R34, R12, R34 ;  /* 0x000000220c227228 */ /* 0x000fe20000000000 */
[----:B------:R-:W-:Y:S10]  /*5ce0*/  BRA `(.L_x_4478) ;  /* 0x0000000000087947 */ /* 0x000ff40003800000 */
.L_x_4514:
[----:B------:R-:W-:Y:S02]  /*5cf0*/  ULDC.64 UR6, c[0x0][0x220] ;  /* 0x0000880000067ab9 */ /* 0x000fe40000000a00 */
[----:B------:R-:W-:-:S11]  /*5d00*/  DMUL R34, R34, UR6 ;  /* 0x0000000622227c28 */ /* 0x000fd60008000000 */
.L_x_4478:
[----:B------:R-:W-:Y:S05]  /*5d10*/  BSYNC B0 ;  /* 0x0000000000007941 */ /* 0x000fea0003800000 */
.L_x_4462:
        /* <DEDUP_REMOVED lines=21> */
.L_x_4519:
[----:B------:R-:W-:-:S13]  /*5e70*/  ISETP.GE.AND P0, PT, R0, UR5, PT ;  /* 0x0000000500007c0c */ /* 0x000fda000bf06270 */
[----:B------:R-:W-:Y:S05]  /*5e80*/  @P0 BRA `(.L_x_4521) ;  /* 0x0000000000300947 */ /* 0x000fea0003800000 */
[----:B0-----:R-:W0:Y:S01]  /*5e90*/  LDC.64 R4, c[0x0][0x240] ;  /* 0x00009000ff047b82 */ /* 0x001e220000000a00 */
[C---:B------:R-:W-:Y:S01]  /*5ea0*/  IADD3 R9, R0.reuse, UR4, RZ ;  /* 0x0000000400097c10 */ /* 0x040fe2000fffe0ff */
[----:B------:R-:W-:-:S04]  /*5eb0*/  VIADD R0, R0, 0x80 ;  /* 0x0000008000007836 */ /* 0x000fc80000000000 */
[----:B0-----:R-:W-:-:S05]  /*5ec0*/  IMAD.WIDE.U32 R4, R9, 0x8, R4 ;  /* 0x0000000809047825 */ /* 0x001fca00078e0004 */
[----:B------:R1:W-:Y:S02]  /*5ed0*/  STG.E.64 desc[UR10][R4.64], R14 ;  /* 0x0000000e04007986 */ /* 0x0003e4000c101b0a */
.L_x_4520:
[----:B------:R-:W-:-:S13]  /*5ee0*/  ISETP.GE.AND P0, PT, R0, UR5, PT ;  /* 0x0000000500007c0c */ /* 0x000fda000bf06270 */
[----:B------:R-:W-:Y:S05]  /*5ef0*/  @P0 BRA `(.L_x_4522) ;  /* 0x0000000000340947 */ /* 0x000fea0003800000 */
[----:B01----:R-:W0:Y:S01]  /*5f00*/  LDC.64 R4, c[0x0][0x240] ;  /* 0x00009000ff047b82 */ /* 0x003e220000000a00 */
[C---:B------:R-:W-:Y:S02]  /*5f10*/  VIADD R9, R0.reuse, UR4 ;  /* 0x0000000400097c36 */ /* 0x040fe40008000000 */
[----:B------:R-:W-:Y:S02]  /*5f20*/  VIADD R0, R0, 0x80 ;  /* 0x0000008000007836 */ /* 0x000fe40000000000 */
[----:B0-----:R-:W-:-:S05]  /*5f30*/  IMAD.WIDE.U32 R4, R9, 0x8, R4 ;  /* 0x0000000809047825 */ /* 0x001fca00078e0004 */
[----:B------:R1:W-:Y:S02]  /*5f40*/  STG.E.64 desc[UR10][R4.64], R10 ;  /* 0x0000000a04007986 */ /* 0x0003e4000c101b0a */
.L_x_4521:
        /* <DEDUP_REMOVED lines=8> */
.L_x_4522:
[----:B------:R-:W-:Y:S05]  /*5fd0*/  BSYNC B1 ;  /* 0x0000000000017941 */ /* 0x000fea0003800000 */
.L_x_4518:
[----:B------:R-:W-:-:S13]  /*5fe0*/  ISETP.GE.AND P0, PT, R0, UR5, PT ;  /* 0x0000000500007c0c */ /* 0x000fda000bf06270 */
[----:B012---:R-:W0:Y:S01]  /*5ff0*/  @!P0 LDC.64 R4, c[0x0][0x240] ;  /* 0x00009000ff048b82 */ /* 0x007e220000000a00 */
[C---:B------:R-:W-:Y:S02]  /*6000*/  @!P0 VIADD R7, R0.reuse, UR4 ;  /* 0x0000000400078c36 */ /* 0x040fe40008000000 */
[----:B------:R-:W-:Y:S02]  /*6010*/  @!P0 VIADD R0, R0, 0x80 ;  /* 0x0000008000008836 */ /* 0x000fe40000000000 */
[----:B0-----:R-:W-:-:S05]  /*6020*/  @!P0 IMAD.WIDE.U32 R4, R7, 0x8, R4 ;  /* 0x0000000807048825 */ /* 0x001fca00078e0004 */
[----:B------:R2:W-:Y:S02]  /*6030*/  @!P0 STG.E.64 desc[UR10][R4.64], R2 ;  /* 0x0000000204008986 */ /* 0x0005e4000c101b0a */
.L_x_4523:
[----:B------:R-:W-:Y:S05]  /*6040*/  BSYNC B0 ;  /* 0x0000000000007941 */ /* 0x000fea0003800000 */
.L_x_4517:
        /* <DEDUP_REMOVED lines=8> */
.L_x_4524:
        /* <DEDUP_REMOVED lines=11> */
.L_x_7852:


//--------------------- .text._ZN2at6native18elementwise_kernelILi128ELi4EZNS0_15gpu_kernel_implIZZZNS0_60_GLOBAL__N__171e0b9f_22_ActivationEluKernel_cu_f5210f67_353810elu_kernelERNS_18TensorIteratorBaseERKN3c106ScalarES9_S9_ENKUlvE_clEvENKUlvE2_clEvEUlNS6_8BFloat16EE_EEvS5_RKT_EUliE_EEviT1_ --------------------------
	.section	.text._ZN2at6native18elementwise_kernelILi128ELi4EZNS0_15gpu_kernel_implIZZZNS0_60_GLOBAL__N__171e0b9f_22_ActivationEluKernel_cu_f5210f67_353810elu_kernelERNS_18TensorIteratorBaseERKN3c106ScalarES9_S9_ENKUlvE_clEvENKUlvE2_clEvEUlNS6_8BFloat16EE_EEvS5_RKT_EUliE_EEviT1_,"ax",@progbits
	.align	128
        .global         _ZN2at6native18elementwise_kernelILi128ELi4EZNS0_15gpu_kernel_implIZZZNS0_60_GLOBAL__N__171e0b9f_22_ActivationEluKernel_cu_f5210f67_353810elu_kernelERNS_18TensorIteratorBaseERKN3c106ScalarES9_S9_ENKUlvE_clEvENKUlvE2_clEvEUlNS6_8BFloat16EE_EEvS5_RKT_EUliE_EEviT1_
        .type           _ZN2at6native18elementwise_kernelILi128ELi4EZNS0_15gpu_kernel_implIZZZNS0_60_GLOBAL__N__171e0b9f_22_ActivationEluKernel_cu_f5210f67_353810elu_kernelERNS_18TensorIteratorBaseERKN3c106ScalarES9_S9_ENKUlvE_clEvENKUlvE2_clEvEUlNS6_8BFloat16EE_EEvS5_RKT_EUliE_EEviT1_,@function
        .size           _ZN2at6native18elementwise_kernelILi128ELi4EZNS0_15gpu_kernel_implIZZZNS0_60_GLOBAL__N__171e0b9f_22_ActivationEluKernel_cu_f5210f67_353810elu_kernelERNS_18TensorIteratorBaseERKN3c106ScalarES9_S9_ENKUlvE_clEvENKUlvE2_clEvEUlNS6_8BFloat16EE_EEvS5_RKT_EUliE_EEviT1_,(.L_x_7853 - _ZN2at6native18elementwise_kernelILi128ELi4EZNS0_15gpu_kernel_implIZZZNS0_60_GLOBAL__N__171e0b9f_22_ActivationEluKernel_cu_f5210f67_353810elu_kernelERNS_18TensorIteratorBaseERKN3c106ScalarES9_S9_ENKUlvE_clEvENKUlvE2_clEvEUlNS6_8BFloat16EE_EEvS5_RKT_EUliE_EEviT1_)
        .other          _ZN2at6native18elementwise_kernelILi128ELi4EZNS0_15gpu_kernel_implIZZZNS0_60_GLOBAL__N__171e0b9f_22_ActivationEluKernel_cu_f5210f67_353810elu_kernelERNS_18TensorIteratorBaseERKN3c106ScalarES9_S9_ENKUlvE_clEvENKUlvE2_clEvEUlNS6_8BFloat16EE_EEvS5_RKT_EUliE_EEviT1_,@"STO_CUDA_ENTRY STV_DEFAULT"
_ZN2at6native18elementwise_kernelILi128ELi4EZNS0_15gpu_kernel_implIZZZNS0_60_GLOBAL__N__171e0b9f_22_ActivationEluKernel_cu_f5210f67_353810elu_kernelERNS_18TensorIteratorBaseERKN3c106ScalarES9_S9_ENKUlvE_clEvENKUlvE2_clEvEUlNS6_8BFloat16EE_EEvS5_RKT_EUliE_EEviT1_:
.text._ZN2at6native18elementwise_kernelILi128ELi4EZNS0_15gpu_kernel_implIZZZNS0_60_GLOBAL__N__171e0b9f_22_ActivationEluKernel_cu_f5210f67_353810elu_kernelERNS_18TensorIteratorBaseERKN3c106ScalarES9_S9_ENKUlvE_clEvENKUlvE2_clEvEUlNS6_8BFloat16EE_EEvS5_RKT_EUliE_EEviT1_:
        /* <DEDUP_REMOVED lines=18> */
[----:B------:R-:W-:Y:S01]  /*0120*/  IMAD.HI.U32 R4, R19, UR4, R2 ;  /* 0x0000000413047c27 */ /* 0x000fe2000f8e0002 */
[----:B------:R-:W-:-:S04]  /*0130*/  ULDC UR4, c[0x0][0x21c] ;  /* 0x0000870000047ab9 */ /* 0x000fc80000000800 */
[----:B------:R-:W-:-:S05]  /*0140*/  SHF.R.U32.HI R5, RZ, UR5, R4 ;  /* 0x00000005ff057c19 */ /* 0x000fca0008011604 */
[----:B------:R-:W-:-:S04]  /*0150*/  IMAD.MOV R0, RZ, RZ, -R5 ;  /* 0x000000ffff007224 */ /* 0x000fc800078e0a05 */
[----:B------:R-:W-:Y:S01]  /*0160*/  IMAD R19, R0, UR4, R19 ;  /* 0x0000000400137c24 */ /* 0x000fe2000f8e0213 */
[----:B------:R-:W-:-:S03]  /*0170*/  ULDC.64 UR4, c[0x0][0x348] ;  /* 0x0000d20000047ab9 */ /* 0x000fc60000000a00 */
        /* <DEDUP_REMOVED lines=9> */
[----:B------:R-:W-:-:S04]  /*0210*/  ULDC.64 UR6, c[0x0][0x350] ;  /* 0x0000d40000067ab9 */ /* 0x000fc80000000a00 */
[----:B------:R-:W-:-:S04]  /*0220*/  IMAD.MOV R4, RZ, RZ, -R3 ;  /* 0x000000ffff047224 */ /* 0x000fc800078e0a03 */
[----:B------:R-:W-:-:S04]  /*0230*/  IMAD R4, R4, UR8, R5 ;  /* 0x0000000804047c24 */ /* 0x000fc8000f8e0205 */
[C---:B------:R-:W-:Y:S02]  /*0240*/  IMAD R16, R4.reuse, UR6, RZ ;  /* 0x0000000604107c24 */ /* 0x040fe4000f8e02ff */
[----:B------:R-:W-:Y:S02]  /*0250*/  IMAD R0, R4, UR7, RZ ;  /* 0x0000000704007c24 */ /* 0x000fe4000f8e02ff */
[C---:B------:R-:W-:Y:S02]  /*0260*/  IMAD R16, R19.reuse, UR4, R16 ;  /* 0x0000000413107c24 */ /* 0x040fe4000f8e0210 */
[----:B------:R-:W-:Y:S01]  /*0270*/  IMAD R0, R19, UR5, R0 ;  /* 0x0000000513007c24 */ /* 0x000fe2000f8e0200 */
[----:B------:R-:W-:Y:S06]  /*0280*/  @!P0 BRA `(.L_x_4527) ;  /* 0x0000001000488947 */ /* 0x000fec0003800000 */
[----:B------:R-:W-:Y:S01]  /*0290*/  IMAD.MOV.U32 R2, RZ, RZ, RZ ;  /* 0x000000ffff027224 */ /* 0x000fe200078e00ff */
[----:B------:R-:W-:Y:S01]  /*02a0*/  ULDC.64 UR4, c[0x0][0x238] ;  /* 0x00008e0000047ab9 */ /* 0x000fe20000000a00 */
[----:B------:R-:W-:Y:S02]  /*02b0*/  ISETP.NE.AND P0, PT, R6, 0x3, PT ;  /* 0x000000030600780c */ /* 0x000fe40003f05270 */
[----:B------:R-:W-:Y:S01]  /*02c0*/  IMAD.HI.U32 R4, R3, UR4, R2 ;  /* 0x0000000403047c27 */ /* 0x000fe2000f8e0002 */
[----:B------:R-:W-:-:S04]  /*02d0*/  ULDC UR4, c[0x0][0x234] ;  /* 0x00008d0000047ab9 */ /* 0x000fc80000000800 */
[----:B------:R-:W-:-:S05]  /*02e0*/  SHF.R.U32.HI R5, RZ, UR5, R4 ;  /* 0x00000005ff057c19 */ /* 0x000fca0008011604 */
[----:B------:R-:W-:-:S04]  /*02f0*/  IMAD.MOV R2, RZ, RZ, -R5 ;  /* 0x000000ffff027224 */ /* 0x000fc800078e0a05 */
[----:B------:R-:W-:Y:S01]  /*0300*/  IMAD R3, R2, UR4, R3 ;  /* 0x0000000402037c24 */ /* 0x000fe2000f8e0203 */
[----:B------:R-:W-:-:S03]  /*0310*/  ULDC.64 UR4, c[0x0][0x358] ;  /* 0x0000d60000047ab9 */ /* 0x000fc60000000a00 */
        /* <DEDUP_REMOVED lines=256> */
[----:B------:R-:W-:-:S03]  /*1320*/  ULDC.64 UR4, c[0x0][0x340] ;  /* 0x0000d00000047ab9 */ /* 0x000fc60000000a00 */
[----:B------:R-:W-:Y:S01]  /*1330*/  IMAD.HI.U32 R2, R3, UR4, R2 ;  /* 0x0000000403027c27 */ /* 0x000fe2000f8e0002 */
[----:B------:R-:W-:-:S04]  /*1340*/  ULDC UR4, c[0x0][0x33c] ;  /* 0x0000cf0000047ab9 */ /* 0x000fc80000000800 */
[----:B------:R-:W-:-:S05]  /*1350*/  SHF.R.U32.HI R2, RZ, UR5, R2 ;  /* 0x00000005ff027c19 */ /* 0x000fca0008011602 */
[----:B------:R-:W-:-:S04]  /*1360*/  IMAD.MOV R2, RZ, RZ, -R2 ;  /* 0x000000ffff027224 */ /* 0x000fc800078e0a02 */
[----:B------:R-:W-:Y:S01]  /*1370*/  IMAD R3, R2, UR4, R3 ;  /* 0x0000000402037c24 */ /* 0x000fe2000f8e0203 */
[----:B------:R-:W-:-:S03]  /*1380*/  ULDC.64 UR4, c[0x0][0x408] ;  /* 0x0001020000047ab9 */ /* 0x000fc60000000a00 */
[C---:B------:R-:W-:Y:S02]  /*1390*/  IMAD R16, R3.reuse, UR4, R16 ;  /* 0x0000000403107c24 */ /* 0x040fe4000f8e0210 */
[----:B------:R-:W-:-:S07]  /*13a0*/  IMAD R0, R3, UR5, R0 ;  /* 0x0000000503007c24 */ /* 0x000fce000f8e0200 */
.L_x_4527:
        /* <DEDUP_REMOVED lines=22> */
.L_x_4531:
[----:B------:R-:W2:Y:S02]  /*1510*/  LDG.E.U8 R2, desc[UR36][R2.64] ;  /* 0x0000002402027981 */ /* 0x000ea4000c1e1100 */
[----:B--2---:R-:W-:-:S04]  /*1520*/  I2FP.F32.U32 R0, R2 ;  /* 0x0000000200007245 */ /* 0x004fc80000201000 */
[----:B------:R-:W-:Y:S01]  /*1530*/  F2FP.BF16.F32.PACK_AB R0, RZ, R0 ;  /* 0x00000000ff00723e */ /* 0x000fe200000010ff */
[----:B------:R-:W-:Y:S06]  /*1540*/  BRA `(.L_x_4533) ;  /* 0x0000000c00907947 */ /* 0x000fec0003800000 */
.L_x_4530:
        /* <DEDUP_REMOVED lines=10> */
.L_x_4535:
[----:B------:R-:W2:Y:S02]  /*15f0*/  LDG.E R2, desc[UR36][R2.64] ;  /* 0x0000002402027981 */ /* 0x000ea4000c1e1900 */
[----:B--2---:R-:W-:-:S04]  /*1600*/  I2FP.F32.S32 R0, R2 ;  /* 0x0000000200007245 */ /* 0x004fc80000201400 */
[----:B------:R-:W-:Y:S01]  /*1610*/  F2FP.BF16.F32.PACK_AB R0, RZ, R0 ;  /* 0x00000000ff00723e */ /* 0x000fe200000010ff */
[----:B------:R-:W-:Y:S06]  /*1620*/  BRA `(.L_x_4533) ;  /* 0x0000000c00587947 */ /* 0x000fec0003800000 */
.L_x_4534:
[----:B------:R-:W2:Y:S02]  /*1630*/  LDG.E.U16 R2, desc[UR36][R2.64] ;  /* 0x0000002402027981 */ /* 0x000ea4000c1e1500 */
[----:B--2---:R-:W0:Y:S02]  /*1640*/  I2F.S16 R0, R2 ;  /* 0x0000000200007306 */ /* 0x004e240000101400 */
[----:B0-----:R-:W-:Y:S01]  /*1650*/  F2FP.BF16.F32.PACK_AB R0, RZ, R0 ;  /* 0x00000000ff00723e */ /* 0x001fe200000010ff */
[----:B------:R-:W-:Y:S06]  /*1660*/  BRA `(.L_x_4533) ;  /* 0x0000000c00487947 */ /* 0x000fec0003800000 */
.L_x_4529:
        /* <DEDUP_REMOVED lines=9> */
.L_x_4537:
[----:B------:R-:W2:Y:S02]  /*1700*/  LDG.E.U16 R0, desc[UR36][R2.64] ;  /* 0x0000002402007981 */ /* 0x000ea4000c1e1500 */
[----:B--2---:R-:W-:-:S05]  /*1710*/  HADD2.F32 R0, -RZ, R0.H0_H0 ;  /* 0x20000000ff007230 */ /* 0x004fca0000004100 */
[----:B------:R-:W-:Y:S01]  /*1720*/  F2FP.BF16.F32.PACK_AB R0, RZ, R0 ;  /* 0x00000000ff00723e */ /* 0x000fe200000010ff */
[----:B------:R-:W-:Y:S06]  /*1730*/  BRA `(.L_x_4533) ;  /* 0x0000000c00147947 */ /* 0x000fec0003800000 */
.L_x_4536:
        /* <DEDUP_REMOVED lines=9> */
.L_x_4539:
[----:B------:R-:W2:Y:S02]  /*17d0*/  LDG.E.U16 R2, desc[UR36][R2.64] ;  /* 0x0000002402027981 */ /* 0x000ea4000c1e1500 */
[----:B--2---:R-:W-:-:S05]  /*17e0*/  HADD2.F32 R0, -RZ, R2.H0_H0 ;  /* 0x20000002ff007230 */ /* 0x004fca0000004100 */
[----:B------:R-:W-:Y:S01]  /*17f0*/  F2FP.BF16.F32.PACK_AB R0, RZ, R0 ;  /* 0x00000000ff00723e */ /* 0x000fe200000010ff */
[----:B------:R-:W-:Y:S06]  /*1800*/  BRA `(.L_x_4533) ;  /* 0x0000000800e07947 */ /* 0x000fec0003800000 */
.L_x_4538:
        /* <DEDUP_REMOVED lines=8> */
.L_x_4528:
        /* <DEDUP_REMOVED lines=13> */
.L_x_4542:
        /* <DEDUP_REMOVED lines=8> */
.L_x_4541:
        /* <DEDUP_REMOVED lines=28> */
.L_x_4544:
        /* <DEDUP_REMOVED lines=15> */
.L_x_4543:
[----:B------:R0:W5:Y:S01]  /*1c90*/  LDG.E.U16 R0, desc[UR36][R2.64] ;  /* 0x0000002402007981 */ /* 0x000162000c1e1500 */
[----:B------:R-:W-:Y:S05]  /*1ca0*/  BRA `(.L_x_4533) ;  /* 0x0000000400b87947 */ /* 0x000fea0003800000 */
.L_x_4540:
        /* <DEDUP_REMOVED lines=12> */
.L_x_4547:
        /* <DEDUP_REMOVED lines=21> */
.L_x_4551:
[----:B------:R-:W-:Y:S05]  /*1ec0*/  BSYNC B1 ;  /* 0x0000000000017941 */ /* 0x000fea0003800000 */
.L_x_4550:
[----:B------:R-:W-:Y:S01]  /*1ed0*/  LEA R3, R0, 0x3b800000, 0x17 ;  /* 0x3b80000000037811 */ /* 0x000fe200078eb8ff */
[----:B------:R-:W-:-:S05]  /*1ee0*/  IMAD.SHL.U32 R0, R2, 0x100000, RZ ;  /* 0x0010000002007824 */ /* 0x000fca00078e00ff */
[----:B------:R-:W-:-:S07]  /*1ef0*/  LOP3.LUT R0, R3, R0, R4, 0xfe, !PT ;  /* 0x0000000003007212 */ /* 0x000fce00078efe04 */
.L_x_4549:
[----:B------:R-:W-:Y:S05]  /*1f00*/  BSYNC B0 ;  /* 0x0000000000007941 */ /* 0x000fea0003800000 */
.L_x_4548:
[----:B------:R-:W-:Y:S01]  /*1f10*/  F2FP.BF16.F32.PACK_AB R0, RZ, R0 ;  /* 0x00000000ff00723e */ /* 0x000fe200000010ff */
[----:B------:R-:W-:Y:S06]  /*1f20*/  BRA `(.L_x_4533) ;  /* 0x0000000400187947 */ /* 0x000fec0003800000 */
.L_x_4546:
        /* <DEDUP_REMOVED lines=21> */
.L_x_4555:
[----:B------:R-:W-:Y:S05]  /*2080*/  BSYNC B1 ;  /* 0x0000000000017941 */ /* 0x000fea0003800000 */
.L_x_4554:
[----:B------:R-:W-:Y:S01]  /*2090*/  LEA R3, R0, 0x37800000, 0x17 ;  /* 0x3780000000037811 */ /* 0x000fe200078eb8ff */
[----:B------:R-:W-:-:S05]  /*20a0*/  IMAD.SHL.U32 R0, R2, 0x200000, RZ ;  /* 0x0020000002007824 */ /* 0x000fca00078e00ff */
[----:B------:R-:W-:-:S07]  /*20b0*/  LOP3.LUT R0, R3, R0, R4, 0xfe, !PT ;  /* 0x0000000003007212 */ /* 0x000fce00078efe04 */
.L_x_4553:
[----:B------:R-:W-:Y:S05]  /*20c0*/  BSYNC B0 ;  /* 0x0000000000007941 */ /* 0x000fea0003800000 */
.L_x_4552:
[----:B------:R-:W-:Y:S01]  /*20d0*/  F2FP.BF16.F32.PACK_AB R0, RZ, R0 ;  /* 0x00000000ff00723e */ /* 0x000fe200000010ff */
[----:B------:R-:W-:Y:S06]  /*20e0*/  BRA `(.L_x_4533) ;  /* 0x0000000000a87947 */ /* 0x000fec0003800000 */
.L_x_4545:
        /* <DEDUP_REMOVED lines=14> */
.L_x_4559:
[----:B------:R-:W-:Y:S05]  /*21d0*/  BSYNC B0 ;  /* 0x0000000000007941 */ /* 0x000fea0003800000 */
.L_x_4558:
[----:B------:R-:W-:Y:S01]  /*21e0*/  F2FP.BF16.F32.PACK_AB R0, RZ, R0 ;  /* 0x00000000ff00723e */ /* 0x000fe200000010ff */
[----:B------:R-:W-:Y:S06]  /*21f0*/  BRA `(.L_x_4533) ;  /* 0x0000000000647947 */ /* 0x000fec0003800000 */
.L_x_4532:
        /* <DEDUP_REMOVED lines=16> */
.L_x_4560:
[----:B------:R-:W-:Y:S01]  /*2300*/  PRMT R0, RZ, 0x7610, R0 ;  /* 0x00007610ff007816 */ /* 0x000fe20000000000 */
[----:B------:R-:W-:Y:S06]  /*2310*/  BRA `(.L_x_4533) ;  /* 0x00000000001c7947 */ /* 0x000fec0003800000 */
.L_x_4557:
[----:B------:R-:W2:Y:S02]  /*2320*/  LDG.E.64 R2, desc[UR36][R2.64] ;  /* 0x0000002402027981 */ /* 0x000ea4000c1e1b00 */
[----:B--2---:R-:W0:Y:S02]  /*2330*/  I2F.U64 R0, R2 ;  /* 0x0000000200007312 */ /* 0x004e240000301000 */
[----:B0-----:R-:W-:Y:S01]  /*2340*/  F2FP.BF16.F32.PACK_AB R0, RZ, R0 ;  /* 0x00000000ff00723e */ /* 0x001fe200000010ff */
[----:B------:R-:W-:Y:S06]  /*2350*/  BRA `(.L_x_4533) ;  /* 0x00000000000c7947 */ /* 0x000fec0003800000 */
.L_x_4556:
[----:B------:R-:W2:Y:S02]  /*2360*/  LDG.E R2, desc[UR36][R2.64] ;  /* 0x0000002402027981 */ /* 0x000ea4000c1e1900 */
[----:B--2---:R-:W-:-:S04]  /*2370*/  I2FP.F32.U32 R0, R2 ;  /* 0x0000000200007245 */ /* 0x004fc80000201000 */
[----:B------:R-:W-:-:S07]  /*2380*/  F2FP.BF16.F32.PACK_AB R0, RZ, R0 ;  /* 0x00000000ff00723e */ /* 0x000fce00000010ff */
.L_x_4533:
[----:B-----5:R-:W-:Y:S01]  /*2390*/  IMAD.U32 R0, R0, 0x10000, RZ ;  /* 0x0001000000007824 */ /* 0x020fe200078e00ff */
[----:B------:R-:W-:Y:S04]  /*23a0*/  BSSY B0, `(.L_x_4561) ;  /* 0x0000023000007945 */ /* 0x000fe80003800000 */
[----:B------:R-:W-:-:S13]  /*23b0*/  FSETP.GT.FTZ.AND P0, PT, R0, RZ, PT ;  /* 0x000000ff0000720b */ /* 0x000fda0003f14000 */
[----:B------:R-:W-:Y:S05]  /*23c0*/  @P0 BRA `(.L_x_4562) ;  /* 0x0000000000780947 */ /* 0x000fea0003800000 */
[----:B------:R-:W-:Y:S01]  /*23d0*/  ULDC UR4, c[0x0][0x428] ;  /* 0x00010a0000047ab9 */ /* 0x000fe20000000800 */
[----:B------:R-:W-:Y:S02]  /*23e0*/  IMAD.MOV.U32 R5, RZ, RZ, 0x3ab5ebe6 ;  /* 0x3ab5ebe6ff057424 */ /* 0x000fe400078e00ff */
[----:B------:R-:W-:Y:S01]  /*23f0*/  FMUL.FTZ R0, R0, UR4 ;  /* 0x0000000400007c20 */ /* 0x000fe20008410000 */
[----:B------:R-:W-:-:S03]  /*2400*/  ULDC UR4, c[0x0][0x420] ;  /* 0x0001080000047ab9 */ /* 0x000fc60000000800 */
[C---:B0-----:R-:W-:Y:S01]  /*2410*/  FMUL.FTZ R2, R0.reuse, 1.4426950216293334961 ;  /* 0x3fb8aa3b00027820 */ /* 0x041fe20000410000 */
[----:B------:R-:W-:-:S05]  /*2420*/  FSETP.GEU.FTZ.AND P0, PT, |R0|, 0.40999999642372131348, PT ;  /* 0x3ed1eb850000780b */ /* 0x000fca0003f1e200 */
[----:B------:R-:W0:Y:S02]  /*2430*/  FRND R2, R2 ;  /* 0x0000000200027307 */ /* 0x000e240000201000 */
[----:B0-----:R-:W-:Y:S02]  /*2440*/  FSEL R3, R2, RZ, P0 ;  /* 0x000000ff02037208 */ /* 0x001fe40000000000 */
[----:B------:R-:W-:Y:S02]  /*2450*/  FSETP.NEU.FTZ.AND P0, PT, R0, RZ, PT ;  /* 0x000000ff0000720b */ /* 0x000fe40003f1d000 */
[C---:B------:R-:W-:Y:S01]  /*2460*/  FSETP.NEU.FTZ.AND P1, PT, R3.reuse, 128, PT ;  /* 0x430000000300780b */ /* 0x040fe20003f3d000 */
[----:B------:R-:W-:-:S04]  /*2470*/  FFMA.FTZ R4, -R3, 0.693145751953125, R0 ;  /* 0x3f31720003047823 */ /* 0x000fc80000010100 */
[----:B------:R-:W-:-:S04]  /*2480*/  FFMA.FTZ R4, -R3, 1.428606765330187045e-06, R4 ;  /* 0x35bfbe8e03047823 */ /* 0x000fc80000010104 */
[----:B------:R-:W-:-:S04]  /*2490*/  FFMA.FTZ R5, R4, R5, 0.0083824126049876213074 ;  /* 0x3c09566304057423 */ /* 0x000fc80000010005 */
[----:B------:R-:W-:Y:S01]  /*24a0*/  @!P1 FADD.FTZ R3, R3, -1 ;  /* 0xbf80000003039421 */ /* 0x000fe20000010000 */
[----:B------:R-:W-:-:S03]  /*24b0*/  FFMA.FTZ R5, R4, R5, 0.041667830199003219604 ;  /* 0x3d2aabe304057423 */ /* 0x000fc60000010005 */
[----:B------:R-:W0:Y:S01]  /*24c0*/  MUFU.EX2 R6, R3 ;  /* 0x0000000300067308 */ /* 0x000e220000000800 */
[----:B------:R-:W-:Y:S01]  /*24d0*/  FFMA.FTZ R5, R4, R5, 0.16666397452354431152 ;  /* 0x3e2aa9f604057423 */ /* 0x000fe20000010005 */
[----:B------:R-:W-:-:S03]  /*24e0*/  FSETP.GEU.FTZ.AND P2, PT, R3, -25, PT ;  /* 0xc1c800000300780b */ /* 0x000fc60003f5e000 */
[----:B------:R-:W-:-:S04]  /*24f0*/  FFMA.FTZ R5, R4, R5, 0.49999994039535522461 ;  /* 0x3efffffe04057423 */ /* 0x000fc80000010005 */
[----:B------:R-:W-:-:S04]  /*2500*/  FMUL.FTZ R5, R4, R5 ;  /* 0x0000000504057220 */ /* 0x000fc80000410000 */
[----:B------:R-:W-:Y:S01]  /*2510*/  FFMA.FTZ R5, R4, R5, R4 ;  /* 0x0000000504057223 */ /* 0x000fe20000010004 */
[----:B0-----:R-:W-:-:S04]  /*2520*/  FADD.FTZ R2, R6, -1 ;  /* 0xbf80000006027421 */ /* 0x001fc80000010000 */
[----:B------:R-:W-:-:S04]  /*2530*/  FFMA.FTZ R2, R5, R6, R2 ;  /* 0x0000000605027223 */ /* 0x000fc80000010002 */
[----:B------:R-:W-:Y:S01]  /*2540*/  @!P1 FADD.FTZ R2, R2, R2 ;  /* 0x0000000202029221 */ /* 0x000fe20000010000 */
[----:B------:R-:W-:-:S04]  /*2550*/  FSETP.GT.FTZ.AND P1, PT, R3, 128, PT ;  /* 0x430000000300780b */ /* 0x000fc80003f34000 */
[----:B------:R-:W-:-:S04]  /*2560*/  FSEL R2, R2, +INF , !P1 ;  /* 0x7f80000002027808 */ /* 0x000fc80004800000 */
[----:B------:R-:W-:Y:S01]  /*2570*/  FSEL R2, R2, -1, P2 ;  /* 0xbf80000002027808 */ /* 0x000fe20001000000 */
[----:B------:R-:W-:-:S04]  /*2580*/  @!P0 FADD.FTZ R2, R0, R0 ;  /* 0x0000000000028221 */ /* 0x000fc80000010000 */
[----:B------:R-:W-:Y:S01]  /*2590*/  FMUL.FTZ R0, R2, UR4 ;  /* 0x0000000402007c20 */ /* 0x000fe20008410000 */
[----:B------:R-:W-:Y:S06]  /*25a0*/  BRA `(.L_x_4563) ;  /* 0x0000000000087947 */ /* 0x000fec0003800000 */
.L_x_4562:
[----:B------:R-:W-:Y:S02]  /*25b0*/  ULDC UR4, c[0x0][0x424] ;  /* 0x0001090000047ab9 */ /* 0x000fe40000000800 */
[----:B------:R-:W-:-:S07]  /*25c0*/  FMUL.FTZ R0, R0, UR4 ;  /* 0x0000000400007c20 */ /* 0x000fce0008410000 */
.L_x_4563:
[----:B------:R-:W-:Y:S05]  /*25d0*/  BSYNC B0 ;  /* 0x0000000000007941 */ /* 0x000fea0003800000 */
.L_x_4561:
[----:B------:R-:W1:Y:S01]  /*25e0*/  LDC.U8 R4, c[0x0][0x438] ;  /* 0x00010e00ff047b82 */ /* 0x000e620000000000 */
[----:B0-----:R0:W2:Y:S01]  /*25f0*/  F2F.BF16.F32 R3, R0 ;  /* 0x0000000000037304 */ /* 0x0010a20000202000 */
[----:B-1----:R-:W-:-:S04]  /*2600*/  PRMT R2, R4, 0x9910, RZ ;  /* 0x0000991004027816 */ /* 0x002fc800000000ff */
[----:B------:R-:W-:-:S13]  /*2610*/  ISETP.GT.AND P0, PT, R2, 0x9, PT ;  /* 0x000000090200780c */ /* 0x000fda0003f04270 */
[----:B0-2---:R-:W-:Y:S05]  /*2620*/  @P0 BRA `(.L_x_4564) ;  /* 0x00000004000c0947 */ /* 0x005fea0003800000 */
        /* <DEDUP_REMOVED lines=12> */
.L_x_4567:
[----:B------:R-:W-:-:S06]  /*26f0*/  IMAD.U32 R3, R3, 0x10000, RZ ;  /* 0x0001000003037824 */ /* 0x000fcc00078e00ff */
[----:B------:R-:W0:Y:S02]  /*2700*/  F2I.S64.TRUNC R2, R3 ;  /* 0x0000000300027311 */ /* 0x000e24000020d900 */
[----:B0-----:R0:W-:Y:S01]  /*2710*/  STG.E.U8 desc[UR36][R16.64], R2 ;  /* 0x0000000210007986 */ /* 0x0011e2000c101124 */
[----:B------:R-:W-:Y:S05]  /*2720*/  BRA `(.L_x_4569) ;  /* 0x0000000c00847947 */ /* 0x000fea0003800000 */
.L_x_4566:
        /* <DEDUP_REMOVED lines=10> */
.L_x_4571:
[----:B------:R-:W-:-:S06]  /*27d0*/  IMAD.U32 R3, R3, 0x10000, RZ ;  /* 0x0001000003037824 */ /* 0x000fcc00078e00ff */
[----:B------:R-:W0:Y:S02]  /*27e0*/  F2I.FTZ.TRUNC.NTZ R3, R3 ;  /* 0x0000000300037305 */ /* 0x000e24000021f100 */
[----:B0-----:R0:W-:Y:S01]  /*27f0*/  STG.E desc[UR36][R16.64], R3 ;  /* 0x0000000310007986 */ /* 0x0011e2000c101924 */
[----:B------:R-:W-:Y:S05]  /*2800*/  BRA `(.L_x_4569) ;  /* 0x0000000c004c7947 */ /* 0x000fea0003800000 */
.L_x_4570:
[----:B------:R-:W-:-:S06]  /*2810*/  IMAD.U32 R3, R3, 0x10000, RZ ;  /* 0x0001000003037824 */ /* 0x000fcc00078e00ff */
[----:B------:R-:W0:Y:S02]  /*2820*/  F2I.FTZ.TRUNC.NTZ R3, R3 ;  /* 0x0000000300037305 */ /* 0x000e24000021f100 */
[----:B0-----:R0:W-:Y:S01]  /*2830*/  STG.E.U16 desc[UR36][R16.64], R3 ;  /* 0x0000000310007986 */ /* 0x0011e2000c101524 */
[----:B------:R-:W-:Y:S05]  /*2840*/  BRA `(.L_x_4569) ;  /* 0x0000000c003c7947 */ /* 0x000fea0003800000 */
.L_x_4565:
        /* <DEDUP_REMOVED lines=9> */
.L_x_4573:
[----:B------:R-:W-:-:S05]  /*28e0*/  IMAD.U32 R0, R3, 0x10000, RZ ;  /* 0x0001000003007824 */ /* 0x000fca00078e00ff */
[----:B------:R-:W-:-:S05]  /*28f0*/  F2FP.F16.F32.PACK_AB R0, RZ, R0 ;  /* 0x00000000ff00723e */ /* 0x000fca00000000ff */
[----:B------:R0:W-:Y:S01]  /*2900*/  STG.E.U16 desc[UR36][R16.64], R0 ;  /* 0x0000000010007986 */ /* 0x0001e2000c101524 */
[----:B------:R-:W-:Y:S05]  /*2910*/  BRA `(.L_x_4569) ;  /* 0x0000000c00087947 */ /* 0x000fea0003800000 */
.L_x_4572:
        /* <DEDUP_REMOVED lines=10> */
.L_x_4575:
[----:B------:R-:W-:-:S05]  /*29c0*/  IMAD.U32 R3, R3, 0x10000, RZ ;  /* 0x0001000003037824 */ /* 0x000fca00078e00ff */
[----:B------:R-:W-:-:S04]  /*29d0*/  F2FP.F16.F32.PACK_AB R3, RZ, R3 ;  /* 0x00000003ff03723e */ /* 0x000fc800000000ff */
[----:B------:R-:W-:-:S05]  /*29e0*/  PRMT R3, R3, 0x5410, RZ ;  /* 0x0000541003037816 */ /* 0x000fca00000000ff */
[----:B------:R2:W-:Y:S01]  /*29f0*/  STG.E desc[UR36][R16.64], R3 ;  /* 0x0000000310007986 */ /* 0x0005e2000c101924 */
[----:B------:R-:W-:Y:S05]  /*2a00*/  BRA `(.L_x_4569) ;  /* 0x0000000800cc7947 */ /* 0x000fea0003800000 */
.L_x_4574:
[----:B------:R-:W-:-:S04]  /*2a10*/  IMAD.U32 R2, R3, 0x10000, RZ ;  /* 0x0001000003027824 */ /* 0x000fc800078e00ff */
[----:B------:R-:W-:-:S06]  /*2a20*/  FMUL.FTZ R2, R2, 1 ;  /* 0x3f80000002027820 */ /* 0x000fcc0000410000 */
[----:B------:R-:W0:Y:S02]  /*2a30*/  F2F.F64.F32 R2, R2 ;  /* 0x0000000200027310 */ /* 0x000e240000201800 */
[----:B0-----:R4:W-:Y:S01]  /*2a40*/  STG.E.64 desc[UR36][R16.64], R2 ;  /* 0x0000000210007986 */ /* 0x0019e2000c101b24 */
[----:B------:R-:W-:Y:S05]  /*2a50*/  BRA `(.L_x_4569) ;  /* 0x0000000800b87947 */ /* 0x000fea0003800000 */
.L_x_4564:
        /* <DEDUP_REMOVED lines=13> */
.L_x_4578:
[----:B------:R-:W-:Y:S01]  /*2b30*/  IMAD.U32 R3, R3, 0x10000, RZ ;  /* 0x0001000003037824 */ /* 0x000fe200078e00ff */
[----:B------:R-:W-:-:S03]  /*2b40*/  CS2R R6, SRZ ;  /* 0x0000000000067805 */ /* 0x000fc6000001ff00 */
[----:B------:R-:W-:-:S04]  /*2b50*/  FMUL.FTZ R3, R3, 1 ;  /* 0x3f80000003037820 */ /* 0x000fc80000410000 */
[----:B------:R-:W0:Y:S02]  /*2b60*/  F2F.F64.F32 R4, R3 ;  /* 0x0000000300047310 */ /* 0x000e240000201800 */
[----:B0-----:R0:W-:Y:S01]  /*2b70*/  STG.E.128 desc[UR36][R16.64], R4 ;  /* 0x0000000410007986 */ /* 0x0011e2000c101d24 */
[----:B------:R-:W-:Y:S05]  /*2b80*/  BRA `(.L_x_4569) ;  /* 0x00000008006c7947 */ /* 0x000fea0003800000 */
.L_x_4577:
        /* <DEDUP_REMOVED lines=21> */
.L_x_4582:
[----:B------:R-:W-:Y:S05]  /*2ce0*/  BSYNC B0 ;  /* 0x0000000000007941 */ /* 0x000fea0003800000 */
.L_x_4581:
[----:B------:R-:W-:-:S05]  /*2cf0*/  LOP3.LUT R3, R0, R3, RZ, 0xfc, !PT ;  /* 0x0000000300037212 */ /* 0x000fca00078efcff */
[----:B------:R0:W-:Y:S01]  /*2d00*/  STG.E.U8 desc[UR36][R16.64], R3 ;  /* 0x0000000310007986 */ /* 0x0001e2000c101124 */
[----:B------:R-:W-:Y:S05]  /*2d10*/  BRA `(.L_x_4569) ;  /* 0x0000000800087947 */ /* 0x000fea0003800000 */
.L_x_4580:
        /* <DEDUP_REMOVED lines=13> */
.L_x_4584:
[----:B------:R-:W-:Y:S01]  /*2df0*/  IMAD.MOV.U32 R0, RZ, RZ, 0x7f ;  /* 0x0000007fff007424 */ /* 0x000fe200078e00ff */
[----:B------:R-:W-:-:S04]  /*2e00*/  ISETP.GT.U32.AND P0, PT, R2, 0x7f800000, PT ;  /* 0x7f8000000200780c */ /* 0x000fc80003f04070 */
[----:B------:R-:W-:-:S09]  /*2e10*/  SEL R0, R0, 0x7c, P0 ;  /* 0x0000007c00007807 */ /* 0x000fd20000000000 */
.L_x_4585:
[----:B------:R-:W-:Y:S05]  /*2e20*/  BSYNC B0 ;  /* 0x0000000000007941 */ /* 0x000fea0003800000 */
.L_x_4583:
[----:B------:R-:W-:-:S04]  /*2e30*/  LOP3.LUT R2, R3, 0x80000000, RZ, 0xc0, !PT ;  /* 0x8000000003027812 */ /* 0x000fc800078ec0ff */
[----:B------:R-:W-:-:S04]  /*2e40*/  SHF.R.U32.HI R3, RZ, 0x18, R2 ;  /* 0x00000018ff037819 */ /* 0x000fc80000011602 */
[----:B------:R-:W-:-:S05]  /*2e50*/  LOP3.LUT R3, R0, R3, RZ, 0xfc, !PT ;  /* 0x0000000300037212 */ /* 0x000fca00078efcff */
[----:B------:R0:W-:Y:S01]  /*2e60*/  STG.E.U8 desc[UR36][R16.64], R3 ;  /* 0x0000000310007986 */ /* 0x0001e2000c101124 */
[----:B------:R-:W-:Y:S05]  /*2e70*/  BRA `(.L_x_4569) ;  /* 0x0000000400b07947 */ /* 0x000fea0003800000 */
.L_x_4579:
[----:B------:R0:W-:Y:S01]  /*2e80*/  STG.E.U16 desc[UR36][R16.64], R3 ;  /* 0x0000000310007986 */ /* 0x0001e2000c101524 */
[----:B------:R-:W-:Y:S05]  /*2e90*/  BRA `(.L_x_4569) ;  /* 0x0000000400a87947 */ /* 0x000fea0003800000 */
.L_x_4576:
        /* <DEDUP_REMOVED lines=12> */
.L_x_4588:
        /* <DEDUP_REMOVED lines=17> */
.L_x_4591:
[----:B------:R-:W-:-:S04]  /*3070*/  LOP3.LUT R2, R3, 0x80000000, RZ, 0xc0, !PT ;  /* 0x8000000003027812 */ /* 0x000fc800078ec0ff */
[----:B------:R-:W-:-:S04]  /*3080*/  SHF.R.U32.HI R3, RZ, 0x18, R2 ;  /* 0x00000018ff037819 */ /* 0x000fc80000011602 */
[----:B------:R-:W-:-:S04]  /*3090*/  LOP3.LUT R0, R0, R3, RZ, 0xfc, !PT ;  /* 0x0000000300007212 */ /* 0x000fc800078efcff */
[----:B------:R-:W-:-:S07]  /*30a0*/  PRMT R8, R0, 0x7610, R8 ;  /* 0x0000761000087816 */ /* 0x000fce0000000008 */
.L_x_4590:
[----:B------:R-:W-:Y:S05]  /*30b0*/  BSYNC B0 ;  /* 0x0000000000007941 */ /* 0x000fea0003800000 */
.L_x_4589:
[----:B------:R0:W-:Y:S01]  /*30c0*/  STG.E.U8 desc[UR36][R16.64], R8 ;  /* 0x0000000810007986 */ /* 0x0001e2000c101124 */
[----:B------:R-:W-:Y:S05]  /*30d0*/  BRA `(.L_x_4569) ;  /* 0x0000000400187947 */ /* 0x000fea0003800000 */
.L_x_4587:
        /* <DEDUP_REMOVED lines=17> */
.L_x_4594:
[----:B------:R-:W-:-:S04]  /*31f0*/  LOP3.LUT R2, R3, 0x80000000, RZ, 0xc0, !PT ;  /* 0x8000000003027812 */ /* 0x000fc800078ec0ff */
[----:B------:R-:W-:-:S04]  /*3200*/  SHF.R.U32.HI R3, RZ, 0x18, R2 ;  /* 0x00000018ff037819 */ /* 0x000fc80000011602 */
[----:B------:R-:W-:-:S04]  /*3210*/  LOP3.LUT R0, R0, R3, RZ, 0xfc, !PT ;  /* 0x0000000300007212 */ /* 0x000fc800078efcff */
[----:B------:R-:W-:-:S07]  /*3220*/  PRMT R8, R0, 0x7610, R8 ;  /* 0x0000761000087816 */ /* 0x000fce0000000008 */
.L_x_4593:
[----:B------:R-:W-:Y:S05]  /*3230*/  BSYNC B0 ;  /* 0x0000000000007941 */ /* 0x000fea0003800000 */
.L_x_4592:
[----:B------:R0:W-:Y:S01]  /*3240*/  STG.E.U8 desc[UR36][R16.64], R8 ;  /* 0x0000000810007986 */ /* 0x0001e2000c101124 */
[----:B------:R-:W-:Y:S05]  /*3250*/  BRA `(.L_x_4569) ;  /* 0x0000000000b87947 */ /* 0x000fea0003800000 */
.L_x_4586:
        /* <DEDUP_REMOVED lines=22> */
.L_x_4568:
        /* <DEDUP_REMOVED lines=16> */
.L_x_4597:
[----:B------:R-:W-:Y:S05]  /*34c0*/  BRA `(.L_x_4569) ;  /* 0x00000000001c7947 */ /* 0x000fea0003800000 */
.L_x_4596:
[----:B------:R-:W-:-:S06]  /*34d0*/  IMAD.U32 R3, R3, 0x10000, RZ ;  /* 0x0001000003037824 */ /* 0x000fcc00078e00ff */
[----:B------:R-:W0:Y:S02]  /*34e0*/  F2I.U64.TRUNC R2, R3 ;  /* 0x0000000300027311 */ /* 0x000e24000020d800 */
[----:B0-----:R0:W-:Y:S01]  /*34f0*/  STG.E.64 desc[UR36][R16.64], R2 ;  /* 0x0000000210007986 */ /* 0x0011e2000c101b24 */
[----:B------:R-:W-:Y:S05]  /*3500*/  BRA `(.L_x_4569) ;  /* 0x00000000000c7947 */ /* 0x000fea0003800000 */
.L_x_4595:
[----:B------:R-:W-:-:S06]  /*3510*/  IMAD.U32 R3, R3, 0x10000, RZ ;  /* 0x0001000003037824 */ /* 0x000fcc00078e00ff */
[----:B------:R-:W0:Y:S02]  /*3520*/  F2I.FTZ.U32.TRUNC.NTZ R3, R3 ;  /* 0x0000000300037305 */ /* 0x000e24000021f000 */
[----:B0-----:R0:W-:Y:S02]  /*3530*/  STG.E desc[UR36][R16.64], R3 ;  /* 0x0000000310007986 */ /* 0x0011e4000c101924 */
.L_x_4569:
[----:B------:R-:W-:-:S04]  /*3540*/  IMAD R18, R23, 0x200, R18 ;  /* 0x0000020017127824 */ /* 0x000fc800078e0212 */
[----:B------:R-:W-:-:S07]  /*3550*/  VIADD R19, R18, 0x80 ;  /* 0x0000008012137836 */ /* 0x000fce0000000000 */
.L_x_4526:
[----:B------:R-:W-:Y:S05]  /*3560*/  BSYNC B6 ;  /* 0x0000000000067941 */ /* 0x000fea0003800000 */
.L_x_4525:
[----:B------:R-:W-:Y:S01]  /*3570*/  ULDC UR4, c[0x0][0x210] ;  /* 0x0000840000047ab9 */ /* 0x000fe20000000800 */
[----:B------:R-:W-:Y:S01]  /*3580*/  BSSY B6, `(.L_x_4598) ;  /* 0x000034c000067945 */ /* 0x000fe20003800000 */
[----:B------:R-:W-:-:S13]  /*3590*/  ISETP.GE.AND P0, PT, R19, UR4, PT ;  /* 0x0000000413007c0c */ /* 0x000fda000bf06270 */
[----:B------:R-:W-:Y:S05]  /*35a0*/  @P0 BRA `(.L_x_4599) ;  /* 0x0000003400240947 */ /* 0x000fea0003800000 */
[----:B0-----:R-:W0:Y:S01]  /*35b0*/  LDC R6, c[0x0][0x218] ;  /* 0x00008600ff067b82 */ /* 0x001e220000000800 */
[----:B------:R-:W-:Y:S02]  /*35c0*/  IMAD.MOV.U32 R0, RZ, RZ, RZ ;  /* 0x000000ffff007224 */ /* 0x000fe400078e00ff */
[----:B-1234-:R-:W-:Y:S01]  /*35d0*/  IMAD.MOV.U32 R16, RZ, RZ, RZ ;  /* 0x000000ffff107224 */ /* 0x01efe200078e00ff */
[----:B0-----:R-:W-:-:S13]  /*35e0*/  ISETP.NE.AND P0, PT, R6, RZ, PT ;  /* 0x000000ff0600720c */ /* 0x001fda0003f05270 */
[----:B------:R-:W-:Y:S05]  /*35f0*/  @!P0 BRA `(.L_x_4600) ;  /* 0x0000001000a88947 */ /* 0x000fea0003800000 */
        /* <DEDUP_REMOVED lines=298> */
.L_x_4600:
        /* <DEDUP_REMOVED lines=22> */
.L_x_4604:
[----:B------:R-:W2:Y:S02]  /*4a00*/  LDG.E.U8 R2, desc[UR36][R2.64] ;  /* 0x0000002402027981 */ /* 0x000ea4000c1e1100 */
[----:B--2---:R-:W-:-:S04]  /*4a10*/  I2FP.F32.U32 R0, R2 ;  /* 0x0000000200007245 */ /* 0x004fc80000201000 */
[----:B------:R-:W-:Y:S01]  /*4a20*/  F2FP.BF16.F32.PACK_AB R0, RZ, R0 ;  /* 0x00000000ff00723e */ /* 0x000fe200000010ff */
[----:B------:R-:W-:Y:S06]  /*4a30*/  BRA `(.L_x_4606) ;  /* 0x0000000c00907947 */ /* 0x000fec0003800000 */
.L_x_4603:
        /* <DEDUP_REMOVED lines=10> */
.L_x_4608:
[----:B------:R-:W2:Y:S02]  /*4ae0*/  LDG.E R2, desc[UR36][R2.64] ;  /* 0x0000002402027981 */ /* 0x000ea4000c1e1900 */
[----:B--2---:R-:W-:-:S04]  /*4af0*/  I2FP.F32.S32 R0, R2 ;  /* 0x0000000200007245 */ /* 0x004fc80000201400 */
[----:B------:R-:W-:Y:S01]  /*4b00*/  F2FP.BF16.F32.PACK_AB R0, RZ, R0 ;  /* 0x00000000ff00723e */ /* 0x000fe200000010ff */
[----:B------:R-:W-:Y:S06]  /*4b10*/  BRA `(.L_x_4606) ;  /* 0x0000000c00587947 */ /* 0x000fec0003800000 */
.L_x_4607:
[----:B------:R-:W2:Y:S02]  /*4b20*/  LDG.E.U16 R2, desc[UR36][R2.64] ;  /* 0x0000002402027981 */ /* 0x000ea4000c1e1500 */
[----:B--2---:R-:W0:Y:S02]  /*4b30*/  I2F.S16 R0, R2 ;  /* 0x0000000200007306 */ /* 0x004e240000101400 */
[----:B0-----:R-:W-:Y:S01]  /*4b40*/  F2FP.BF16.F32.PACK_AB R0, RZ, R0 ;  /* 0x00000000ff00723e */ /* 0x001fe200000010ff */
[----:B------:R-:W-:Y:S06]  /*4b50*/  BRA `(.L_x_4606) ;  /* 0x0000000c00487947 */ /* 0x000fec0003800000 */
.L_x_4602:
        /* <DEDUP_REMOVED lines=9> */
.L_x_4610:
[----:B------:R-:W2:Y:S02]  /*4bf0*/  LDG.E.U16 R0, desc[UR36][R2.64] ;  /* 0x0000002402007981 */ /* 0x000ea4000c1e1500 */
[----:B--2---:R-:W-:-:S05]  /*4c00*/  HADD2.F32 R0, -RZ, R0.H0_H0 ;  /* 0x20000000ff007230 */ /* 0x004fca0000004100 */
[----:B------:R-:W-:Y:S01]  /*4c10*/  F2FP.BF16.F32.PACK_AB R0, RZ, R0 ;  /* 0x00000000ff00723e */ /* 0x000fe200000010ff */
[----:B------:R-:W-:Y:S06]  /*4c20*/  BRA `(.L_x_4606) ;  /* 0x0000000c00147947 */ /* 0x000fec0003800000 */
.L_x_4609:
        /* <DEDUP_REMOVED lines=9> */
.L_x_4612:
[----:B------:R-:W2:Y:S02]  /*4cc0*/  LDG.E.U16 R2, desc[UR36][R2.64] ;  /* 0x0000002402027981 */ /* 0x000ea4000c1e1500 */
[----:B--2---:R-:W-:-:S05]  /*4cd0*/  HADD2.F32 R0, -RZ, R2.H0_H0 ;  /* 0x20000002ff007230 */ /* 0x004fca0000004100 */
[----:B------:R-:W-:Y:S01]  /*4ce0*/  F2FP.BF16.F32.PACK_AB R0, RZ, R0 ;  /* 0x00000000ff00723e */ /* 0x000fe200000010ff */
[----:B------:R-:W-:Y:S06]  /*4cf0*/  BRA `(.L_x_4606) ;  /* 0x0000000800e07947 */ /* 0x000fec0003800000 */
.L_x_4611:
        /* <DEDUP_REMOVED lines=8> */
.L_x_4601:
        /* <DEDUP_REMOVED lines=13> */
.L_x_4615:
        /* <DEDUP_REMOVED lines=8> */
.L_x_4614:
        /* <DEDUP_REMOVED lines=28> */
.L_x_4617:
        /* <DEDUP_REMOVED lines=15> */
.L_x_4616:
[----:B------:R0:W5:Y:S01]  /*5180*/  LDG.E.U16 R0, desc[UR36][R2.64] ;  /* 0x0000002402007981 */ /* 0x000162000c1e1500 */
[----:B------:R-:W-:Y:S05]  /*5190*/  BRA `(.L_x_4606) ;  /* 0x0000000400b87947 */ /* 0x000fea0003800000 */
.L_x_4613:
        /* <DEDUP_REMOVED lines=12> */
.L_x_4620:
        /* <DEDUP_REMOVED lines=21> */
.L_x_4624:
[----:B------:R-:W-:Y:S05]  /*53b0*/  BSYNC B1 ;  /* 0x0000000000017941 */ /* 0x000fea0003800000 */
.L_x_4623:
[----:B------:R-:W-:Y:S01]  /*53c0*/  LEA R3, R0, 0x3b800000, 0x17 ;  /* 0x3b80000000037811 */ /* 0x000fe200078eb8ff */
[----:B------:R-:W-:-:S05]  /*53d0*/  IMAD.SHL.U32 R0, R2, 0x100000, RZ ;  /* 0x0010000002007824 */ /* 0x000fca00078e00ff */
[----:B------:R-:W-:-:S07]  /*53e0*/  LOP3.LUT R0, R3, R0, R4, 0xfe, !PT ;  /* 0x0000000003007212 */ /* 0x000fce00078efe04 */
.L_x_4622:
[----:B------:R-:W-:Y:S05]  /*53f0*/  BSYNC B0 ;  /* 0x0000000000007941 */ /* 0x000fea0003800000 */
.L_x_4621:
[----:B------:R-:W-:Y:S01]  /*5400*/  F2FP.BF16.F32.PACK_AB R0, RZ, R0 ;  /* 0x00000000ff00723e */ /* 0x000fe200000010ff */
[----:B------:R-:W-:Y:S06]  /*5410*/  BRA `(.L_x_4606) ;  /* 0x0000000400187947 */ /* 0x000fec0003800000 */
.L_x_4619:
        /* <DEDUP_REMOVED lines=21> */
.L_x_4628:
[----:B------:R-:W-:Y:S05]  /*5570*/  BSYNC B1 ;  /* 0x0000000000017941 */ /* 0x000fea0003800000 */
.L_x_4627:
[----:B------:R-:W-:Y:S01]  /*5580*/  LEA R3, R0, 0x37800000, 0x17 ;  /* 0x3780000000037811 */ /* 0x000fe200078eb8ff */
[----:B------:R-:W-:-:S05]  /*5590*/  IMAD.SHL.U32 R0, R2, 0x200000, RZ ;  /* 0x0020000002007824 */ /* 0x000fca00078e00ff */
[----:B------:R-:W-:-:S07]  /*55a0*/  LOP3.LUT R0, R3, R0, R4, 0xfe, !PT ;  /* 0x0000000003007212 */ /* 0x000fce00078efe04 */
.L_x_4626:
[----:B------:R-:W-:Y:S05]  /*55b0*/  BSYNC B0 ;  /* 0x0000000000007941 */ /* 0x000fea0003800000 */
.L_x_4625:
[----:B------:R-:W-:Y:S01]  /*55c0*/  F2FP.BF16.F32.PACK_AB R0, RZ, R0 ;  /* 0x00000000ff00723e */ /* 0x000fe200000010ff */
[----:B------:R-:W-:Y:S06]  /*55d0*/  BRA `(.L_x_4606) ;  /* 0x0000000000a87947 */ /* 0x000fec0003800000 */
.L_x_4618:
        /* <DEDUP_REMOVED lines=14> */
.L_x_4632:
[----:B------:R-:W-:Y:S05]  /*56c0*/  BSYNC B0 ;  /* 0x0000000000007941 */ /* 0x000fea0003800000 */
.L_x_4631:
[----:B------:R-:W-:Y:S01]  /*56d0*/  F2FP.BF16.F32.PACK_AB R0, RZ, R0 ;  /* 0x00000000ff00723e */ /* 0x000fe200000010ff */
[----:B------:R-:W-:Y:S06]  /*56e0*/  BRA `(.L_x_4606) ;  /* 0x0000000000647947 */ /* 0x000fec0003800000 */
.L_x_4605:
        /* <DEDUP_REMOVED lines=16> */
.L_x_4633:
[----:B------:R-:W-:Y:S01]  /*57f0*/  PRMT R0, RZ, 0x7610, R0 ;  /* 0x00007610ff007816 */ /* 0x000fe20000000000 */
[----:B------:R-:W-:Y:S06]  /*5800*/  BRA `(.L_x_4606) ;  /* 0x00000000001c7947 */ /* 0x000fec0003800000 */
.L_x_4630:
[----:B------:R-:W2:Y:S02]  /*5810*/  LDG.E.64 R2, desc[UR36][R2.64] ;  /* 0x0000002402027981 */ /* 0x000ea4000c1e1b00 */
[----:B--2---:R-:W0:Y:S02]  /*5820*/  I2F.U64 R0, R2 ;  /* 0x0000000200007312 */ /* 0x004e240000301000 */
[----:B0-----:R-:W-:Y:S01]  /*5830*/  F2FP.BF16.F32.PACK_AB R0, RZ, R0 ;  /* 0x00000000ff00723e */ /* 0x001fe200000010ff */
[----:B------:R-:W-:Y:S06]  /*5840*/  BRA `(.L_x_4606) ;  /* 0x00000000000c7947 */ /* 0x000fec0003800000 */
.L_x_4629:
[----:B------:R-:W2:Y:S02]  /*5850*/  LDG.E R2, desc[UR36][R2.64] ;  /* 0x0000002402027981 */ /* 0x000ea4000c1e1900 */
[----:B--2---:R-:W-:-:S04]  /*5860*/  I2FP.F32.U32 R0, R2 ;  /* 0x0000000200007245 */ /* 0x004fc80000201000 */
[----:B------:R-:W-:-:S07]  /*5870*/  F2FP.BF16.F32.PACK_AB R0, RZ, R0 ;  /* 0x00000000ff00723e */ /* 0x000fce00000010ff */
.L_x_4606:
        /* <DEDUP_REMOVED lines=34> */
.L_x_4635:
[----:B------:R-:W-:Y:S02]  /*5aa0*/  ULDC UR4, c[0x0][0x424] ;  /* 0x0001090000047ab9 */ /* 0x000fe40000000800 */
[----:B------:R-:W-:-:S07]  /*5ab0*/  FMUL.FTZ R0, R0, UR4 ;  /* 0x0000000400007c20 */ /* 0x000fce0008410000 */
.L_x_4636:
[----:B------:R-:W-:Y:S05]  /*5ac0*/  BSYNC B0 ;  /* 0x0000000000007941 */ /* 0x000fea0003800000 */
.L_x_4634:
        /* <DEDUP_REMOVED lines=17> */
.L_x_4640:
[----:B------:R-:W-:-:S06]  /*5be0*/  IMAD.U32 R3, R3, 0x10000, RZ ;  /* 0x0001000003037824 */ /* 0x000fcc00078e00ff */
[----:B------:R-:W0:Y:S02]  /*5bf0*/  F2I.S64.TRUNC R2, R3 ;  /* 0x0000000300027311 */ /* 0x000e24000020d900 */
[----:B0-----:R0:W-:Y:S01]  /*5c00*/  STG.E.U8 desc[UR36][R16.64], R2 ;  /* 0x0000000210007986 */ /* 0x0011e2000c101124 */
[----:B------:R-:W-:Y:S05]  /*5c10*/  BRA `(.L_x_4642) ;  /* 0x0000000c00847947 */ /* 0x000fea0003800000 */
.L_x_4639:
        /* <DEDUP_REMOVED lines=10> */
.L_x_4644:
[----:B------:R-:W-:-:S06]  /*5cc0*/  IMAD.U32 R3, R3, 0x10000, RZ ;  /* 0x0001000003037824 */ /* 0x000fcc00078e00ff */
[----:B------:R-:W0:Y:S02]  /*5cd0*/  F2I.FTZ.TRUNC.NTZ R3, R3 ;  /* 0x0000000300037305 */ /* 0x000e24000021f100 */
[----:B0-----:R0:W-:Y:S01]  /*5ce0*/  STG.E desc[UR36][R16.64], R3 ;  /* 0x0000000310007986 */ /* 0x0011e2000c101924 */
[----:B------:R-:W-:Y:S05]  /*5cf0*/  BRA `(.L_x_4642) ;  /* 0x0000000c004c7947 */ /* 0x000fea0003800000 */
.L_x_4643:
[----:B------:R-:W-:-:S06]  /*5d00*/  IMAD.U32 R3, R3, 0x10000, RZ ;  /* 0x0001000003037824 */ /* 0x000fcc00078e00ff */
[----:B------:R-:W0:Y:S02]  /*5d10*/  F2I.FTZ.TRUNC.NTZ R3, R3 ;  /* 0x0000000300037305 */ /* 0x000e24000021f100 */
[----:B0-----:R0:W-:Y:S01]  /*5d20*/  STG.E.U16 desc[UR36][R16.64], R3 ;  /* 0x0000000310007986 */ /* 0x0011e2000c101524 */
[----:B------:R-:W-:Y:S05]  /*5d30*/  BRA `(.L_x_4642) ;  /* 0x0000000c003c7947 */ /* 0x000fea0003800000 */
.L_x_4638:
        /* <DEDUP_REMOVED lines=9> */
.L_x_4646:
[----:B------:R-:W-:-:S05]  /*5dd0*/  IMAD.U32 R0, R3, 0x10000, RZ ;  /* 0x0001000003007824 */ /* 0x000fca00078e00ff */
[----:B------:R-:W-:-:S05]  /*5de0*/  F2FP.F16.F32.PACK_AB R0, RZ, R0 ;  /* 0x00000000ff00723e */ /* 0x000fca00000000ff */
[----:B------:R0:W-:Y:S01]  /*5df0*/  STG.E.U16 desc[UR36][R16.64], R0 ;  /* 0x0000000010007986 */ /* 0x0001e2000c101524 */
[----:B------:R-:W-:Y:S05]  /*5e00*/  BRA `(.L_x_4642) ;  /* 0x0000000c00087947 */ /* 0x000fea0003800000 */
.L_x_4645:
        /* <DEDUP_REMOVED lines=10> */
.L_x_4648:
[----:B------:R-:W-:-:S05]  /*5eb0*/  IMAD.U32 R3, R3, 0x10000, RZ ;  /* 0x0001000003037824 */ /* 0x000fca00078e00ff */
[----:B------:R-:W-:-:S04]  /*5ec0*/  F2FP.F16.F32.PACK_AB R3, RZ, R3 ;  /* 0x00000003ff03723e */ /* 0x000fc800000000ff */
[----:B------:R-:W-:-:S05]  /*5ed0*/  PRMT R3, R3, 0x5410, RZ ;  /* 0x0000541003037816 */ /* 0x000fca00000000ff */
[----:B------:R0:W-:Y:S01]  /*5ee0*/  STG.E desc[UR36][R16.64], R3 ;  /* 0x0000000310007986 */ /* 0x0001e2000c101924 */
[----:B------:R-:W-:Y:S05]  /*5ef0*/  BRA `(.L_x_4642) ;  /* 0x0000000800cc7947 */ /* 0x000fea0003800000 */
.L_x_4647:
[----:B------:R-:W-:-:S04]  /*5f00*/  IMAD.U32 R2, R3, 0x10000, RZ ;  /* 0x0001000003027824 */ /* 0x000fc800078e00ff */
[----:B------:R-:W-:-:S06]  /*5f10*/  FMUL.FTZ R2, R2, 1 ;  /* 0x3f80000002027820 */ /* 0x000fcc0000410000 */
[----:B------:R-:W0:Y:S02]  /*5f20*/  F2F.F64.F32 R2, R2 ;  /* 0x0000000200027310 */ /* 0x000e240000201800 */
[----:B0-----:R0:W-:Y:S01]  /*5f30*/  STG.E.64 desc[UR36][R16.64], R2 ;  /* 0x0000000210007986 */ /* 0x0011e2000c101b24 */
[----:B------:R-:W-:Y:S05]  /*5f40*/  BRA `(.L_x_4642) ;  /* 0x0000000800b87947 */ /* 0x000fea0003800000 */
.L_x_4637:
        /* <DEDUP_REMOVED lines=13> */
.L_x_4651:
[----:B------:R-:W-:Y:S01]  /*6020*/  IMAD.U32 R3, R3, 0x10000, RZ ;  /* 0x0001000003037824 */ /* 0x000fe200078e00ff */
[----:B------:R-:W-:-:S03]  /*6030*/  CS2R R6, SRZ ;  /* 0x0000000000067805 */ /* 0x000fc6000001ff00 */
[----:B------:R-:W-:-:S04]  /*6040*/  FMUL.FTZ R3, R3, 1 ;  /* 0x3f80000003037820 */ /* 0x000fc80000410000 */
[----:B------:R-:W0:Y:S02]  /*6050*/  F2F.F64.F32 R4, R3 ;  /* 0x0000000300047310 */ /* 0x000e240000201800 */
[----:B0-----:R0:W-:Y:S01]  /*6060*/  STG.E.128 desc[UR36][R16.64], R4 ;  /* 0x0000000410007986 */ /* 0x0011e2000c101d24 */
[----:B------:R-:W-:Y:S05]  /*6070*/  BRA `(.L_x_4642) ;  /* 0x00000008006c7947 */ /* 0x000fea0003800000 */
.L_x_4650:
        /* <DEDUP_REMOVED lines=21> */
.L_x_4655:
[----:B------:R-:W-:Y:S05]  /*61d0*/  BSYNC B0 ;  /* 0x0000000000007941 */ /* 0x000fea0003800000 */
.L_x_4654:
[----:B------:R-:W-:-:S05]  /*61e0*/  LOP3.LUT R3, R0, R3, RZ, 0xfc, !PT ;  /* 0x0000000300037212 */ /* 0x000fca00078efcff */
[----:B------:R0:W-:Y:S01]  /*61f0*/  STG.E.U8 desc[UR36][R16.64], R3 ;  /* 0x0000000310007986 */ /* 0x0001e2000c101124 */
[----:B------:R-:W-:Y:S05]  /*6200*/  BRA `(.L_x_4642) ;  /* 0x0000000800087947 */ /* 0x000fea0003800000 */
.L_x_4653:
        /* <DEDUP_REMOVED lines=13> */
.L_x_4657:
[----:B------:R-:W-:Y:S01]  /*62e0*/  IMAD.MOV.U32 R0, RZ, RZ, 0x7f ;  /* 0x0000007fff007424 */ /* 0x000fe200078e00ff */
[----:B------:R-:W-:-:S04]  /*62f0*/  ISETP.GT.U32.AND P0, PT, R2, 0x7f800000, PT ;  /* 0x7f8000000200780c */ /* 0x000fc80003f04070 */
[----:B------:R-:W-:-:S09]  /*6300*/  SEL R0, R0, 0x7c, P0 ;  /* 0x0000007c00007807 */ /* 0x000fd20000000000 */
.L_x_4658:
[----:B------:R-:W-:Y:S05]  /*6310*/  BSYNC B0 ;  /* 0x0000000000007941 */ /* 0x000fea0003800000 */
.L_x_4656:
[----:B------:R-:W-:-:S04]  /*6320*/  LOP3.LUT R2, R3, 0x80000000, RZ, 0xc0, !PT ;  /* 0x8000000003027812 */ /* 0x000fc800078ec0ff */
[----:B------:R-:W-:-:S04]  /*6330*/  SHF.R.U32.HI R3, RZ, 0x18, R2 ;  /* 0x00000018ff037819 */ /* 0x000fc80000011602 */
[----:B------:R-:W-:-:S05]  /*6340*/  LOP3.LUT R3, R0, R3, RZ, 0xfc, !PT ;  /* 0x0000000300037212 */ /* 0x000fca00078efcff */
[----:B------:R0:W-:Y:S01]  /*6350*/  STG.E.U8 desc[UR36][R16.64], R3 ;  /* 0x0000000310007986 */ /* 0x0001e2000c101124 */
[----:B------:R-:W-:Y:S05]  /*6360*/  BRA `(.L_x_4642) ;  /* 0x0000000400b07947 */ /* 0x000fea0003800000 */
.L_x_4652:
[----:B------:R0:W-:Y:S01]  /*6370*/  STG.E.U16 desc[UR36][R16.64], R3 ;  /* 0x0000000310007986 */ /* 0x0001e2000c101524 */
[----:B------:R-:W-:Y:S05]  /*6380*/  BRA `(.L_x_4642) ;  /* 0x0000000400a87947 */ /* 0x000fea0003800000 */
.L_x_4649:
        /* <DEDUP_REMOVED lines=12> */
.L_x_4661:
        /* <DEDUP_REMOVED lines=17> */
.L_x_4664:
[----:B------:R-:W-:-:S04]  /*6560*/  LOP3.LUT R2, R3, 0x80000000, RZ, 0xc0, !PT ;  /* 0x8000000003027812 */ /* 0x000fc800078ec0ff */
[----:B------:R-:W-:-:S04]  /*6570*/  SHF.R.U32.HI R3, RZ, 0x18, R2 ;  /* 0x00000018ff037819 */ /* 0x000fc80000011602 */
[----:B------:R-:W-:-:S04]  /*6580*/  LOP3.LUT R0, R0, R3, RZ, 0xfc, !PT ;  /* 0x0000000300007212 */ /* 0x000fc800078efcff */
[----:B------:R-:W-:-:S07]  /*6590*/  PRMT R8, R0, 0x7610, R8 ;  /* 0x0000761000087816 */ /* 0x000fce0000000008 */
.L_x_4663:
[----:B------:R-:W-:Y:S05]  /*65a0*/  BSYNC B0 ;  /* 0x0000000000007941 */ /* 0x000fea0003800000 */
.L_x_4662:
[----:B------:R3:W-:Y:S01]  /*65b0*/  STG.E.U8 desc[UR36][R16.64], R8 ;  /* 0x0000000810007986 */ /* 0x0007e2000c101124 */
[----:B------:R-:W-:Y:S05]  /*65c0*/  BRA `(.L_x_4642) ;  /* 0x0000000400187947 */ /* 0x000fea0003800000 */
.L_x_4660:
        /* <DEDUP_REMOVED lines=17> */
.L_x_4667:
[----:B------:R-:W-:-:S04]  /*66e0*/  LOP3.LUT R2, R3, 0x80000000, RZ, 0xc0, !PT ;  /* 0x8000000003027812 */ /* 0x000fc800078ec0ff */
[----:B------:R-:W-:-:S04]  /*66f0*/  SHF.R.U32.HI R3, RZ, 0x18, R2 ;  /* 0x00000018ff037819 */ /* 0x000fc80000011602 */
[----:B------:R-:W-:-:S04]  /*6700*/  LOP3.LUT R0, R0, R3, RZ, 0xfc, !PT ;  /* 0x0000000300007212 */ /* 0x000fc800078efcff */
[----:B------:R-:W-:-:S07]  /*6710*/  PRMT R8, R0, 0x7610, R8 ;  /* 0x0000761000087816 */ /* 0x000fce0000000008 */
.L_x_4666:
[----:B------:R-:W-:Y:S05]  /*6720*/  BSYNC B0 ;  /* 0x0000000000007941 */ /* 0x000fea0003800000 */
.L_x_4665:
[----:B------:R0:W-:Y:S01]  /*6730*/  STG.E.U8 desc[UR36][R16.64], R8 ;  /* 0x0000000810007986 */ /* 0x0001e2000c101124 */
[----:B------:R-:W-:Y:S05]  /*6740*/  BRA `(.L_x_4642) ;  /* 0x0000000000b87947 */ /* 0x000fea0003800000 */
.L_x_4659:
        /* <DEDUP_REMOVED lines=22> */
.L_x_4641:
        /* <DEDUP_REMOVED lines=16> */
.L_x_4670:
[----:B------:R-:W-:Y:S05]  /*69b0*/  BRA `(.L_x_4642) ;  /* 0x00000000001c7947 */ /* 0x000fea0003800000 */
.L_x_4669:
[----:B------:R-:W-:-:S06]  /*69c0*/  IMAD.U32 R3, R3, 0x10000, RZ ;  /* 0x0001000003037824 */ /* 0x000fcc00078e00ff */
[----:B------:R-:W0:Y:S02]  /*69d0*/  F2I.U64.TRUNC R2, R3 ;  /* 0x0000000300027311 */ /* 0x000e24000020d800 */
[----:B0-----:R2:W-:Y:S01]  /*69e0*/  STG.E.64 desc[UR36][R16.64], R2 ;  /* 0x0000000210007986 */ /* 0x0015e2000c101b24 */
[----:B------:R-:W-:Y:S05]  /*69f0*/  BRA `(.L_x_4642) ;  /* 0x00000000000c7947 */ /* 0x000fea0003800000 */
.L_x_4668:
[----:B------:R-:W-:-:S06]  /*6a00*/  IMAD.U32 R3, R3, 0x10000, RZ ;  /* 0x0001000003037824 */ /* 0x000fcc00078e00ff */
[----:B------:R-:W0:Y:S02]  /*6a10*/  F2I.FTZ.U32.TRUNC.NTZ R3, R3 ;  /* 0x0000000300037305 */ /* 0x000e24000021f000 */
[----:B0-----:R0:W-:Y:S02]  /*6a20*/  STG.E desc[UR36][R16.64], R3 ;  /* 0x0000000310007986 */ /* 0x0011e4000c101924 */
.L_x_4642:
[----:B------:R-:W-:-:S07]  /*6a30*/  VIADD R19, R19, 0x80 ;  /* 0x0000008013137836 */ /* 0x000fce0000000000 */
.L_x_4599:
[----:B------:R-:W-:Y:S05]  /*6a40*/  BSYNC B6 ;  /* 0x0000000000067941 */ /* 0x000fea0003800000 */
.L_x_4598:
        /* <DEDUP_REMOVED lines=307> */
.L_x_4673:
        /* <DEDUP_REMOVED lines=22> */
.L_x_4677:
[----:B------:R-:W2:Y:S02]  /*7ee0*/  LDG.E.U8 R2, desc[UR36][R2.64] ;  /* 0x0000002402027981 */ /* 0x000ea4000c1e1100 */
[----:B--2---:R-:W-:-:S04]  /*7ef0*/  I2FP.F32.U32 R0, R2 ;  /* 0x0000000200007245 */ /* 0x004fc80000201000 */
[----:B------:R-:W-:Y:S01]  /*7f00*/  F2FP.BF16.F32.PACK_AB R0, RZ, R0 ;  /* 0x00000000ff00723e */ /* 0x000fe200000010ff */
[----:B------:R-:W-:Y:S06]  /*7f10*/  BRA `(.L_x_4679) ;  /* 0x0000000c00907947 */ /* 0x000fec0003800000 */
.L_x_4676:
        /* <DEDUP_REMOVED lines=10> */
.L_x_4681:
[----:B------:R-:W2:Y:S02]  /*7fc0*/  LDG.E R2, desc[UR36][R2.64] ;  /* 0x0000002402027981 */ /* 0x000ea4000c1e1900 */
[----:B--2---:R-:W-:-:S04]  /*7fd0*/  I2FP.F32.S32 R0, R2 ;  /* 0x0000000200007245 */ /* 0x004fc80000201400 */
[----:B------:R-:W-:Y:S01]  /*7fe0*/  F2FP.BF16.F32.PACK_AB R0, RZ, R0 ;  /* 0x00000000ff00723e */ /* 0x000fe200000010ff */
[----:B------:R-:W-:Y:S06]  /*7ff0*/  BRA `(.L_x_4679) ;  /* 0x0000000c00587947 */ /* 0x000fec0003800000 */
.L_x_4680:
[----:B------:R-:W2:Y:S02]  /*8000*/  LDG.E.U16 R2, desc[UR36][R2.64] ;  /* 0x0000002402027981 */ /* 0x000ea4000c1e1500 */
[----:B--2---:R-:W0:Y:S02]  /*8010*/  I2F.S16 R0, R2 ;  /* 0x0000000200007306 */ /* 0x004e240000101400 */
[----:B0-----:R-:W-:Y:S01]  /*8020*/  F2FP.BF16.F32.PACK_AB R0, RZ, R0 ;  /* 0x00000000ff00723e */ /* 0x001fe200000010ff */
[----:B------:R-:W-:Y:S06]  /*8030*/  BRA `(.L_x_4679) ;  /* 0x0000000c00487947 */ /* 0x000fec0003800000 */
.L_x_4675:
        /* <DEDUP_REMOVED lines=9> */
.L_x_4683:
[----:B------:R-:W2:Y:S02]  /*80d0*/  LDG.E.U16 R0, desc[UR36][R2.64] ;  /* 0x0000002402007981 */ /* 0x000ea4000c1e1500 */
[----:B--2---:R-:W-:-:S05]  /*80e0*/  HADD2.F32 R0, -RZ, R0.H0_H0 ;  /* 0x20000000ff007230 */ /* 0x004fca0000004100 */
[----:B------:R-:W-:Y:S01]  /*80f0*/  F2FP.BF16.F32.PACK_AB R0, RZ, R0 ;  /* 0x00000000ff00723e */ /* 0x000fe200000010ff */
[----:B------:R-:W-:Y:S06]  /*8100*/  BRA `(.L_x_4679) ;  /* 0x0000000c00147947 */ /* 0x000fec0003800000 */
.L_x_4682:
        /* <DEDUP_REMOVED lines=9> */
.L_x_4685:
[----:B------:R-:W2:Y:S02]  /*81a0*/  LDG.E.U16 R2, desc[UR36][R2.64] ;  /* 0x0000002402027981 */ /* 0x000ea4000c1e1500 */
[----:B--2---:R-:W-:-:S05]  /*81b0*/  HADD2.F32 R0, -RZ, R2.H0_H0 ;  /* 0x20000002ff007230 */ /* 0x004fca0000004100 */
[----:B------:R-:W-:Y:S01]  /*81c0*/  F2FP.BF16.F32.PACK_AB R0, RZ, R0 ;  /* 0x00000000ff00723e */ /* 0x000fe200000010ff */
[----:B------:R-:W-:Y:S06]  /*81d0*/  BRA `(.L_x_4679) ;  /* 0x0000000800e07947 */ /* 0x000fec0003800000 */
.L_x_4684:
        /* <DEDUP_REMOVED lines=8> */
.L_x_4674:
        /* <DEDUP_REMOVED lines=13> */
.L_x_4688:
        /* <DEDUP_REMOVED lines=8> */
.L_x_4687:
        /* <DEDUP_REMOVED lines=28> */
.L_x_4690:
        /* <DEDUP_REMOVED lines=15> */
.L_x_4689:
[----:B------:R0:W5:Y:S01]  /*8660*/  LDG.E.U16 R0, desc[UR36][R2.64] ;  /* 0x0000002402007981 */ /* 0x000162000c1e1500 */
[----:B------:R-:W-:Y:S05]  /*8670*/  BRA `(.L_x_4679) ;  /* 0x0000000400b87947 */ /* 0x000fea0003800000 */
.L_x_4686:
        /* <DEDUP_REMOVED lines=12> */
.L_x_4693:
        /* <DEDUP_REMOVED lines=21> */
.L_x_4697:
[----:B------:R-:W-:Y:S05]  /*8890*/  BSYNC B1 ;  /* 0x0000000000017941 */ /* 0x000fea0003800000 */
.L_x_4696:
[----:B------:R-:W-:Y:S01]  /*88a0*/  LEA R3, R0, 0x3b800000, 0x17 ;  /* 0x3b80000000037811 */ /* 0x000fe200078eb8ff */
[----:B------:R-:W-:-:S05]  /*88b0*/  IMAD.SHL.U32 R0, R2, 0x100000, RZ ;  /* 0x0010000002007824 */ /* 0x000fca00078e00ff */
[----:B------:R-:W-:-:S07]  /*88c0*/  LOP3.LUT R0, R3, R0, R4, 0xfe, !PT ;  /* 0x0000000003007212 */ /* 0x000fce00078efe04 */
.L_x_4695:
[----:B------:R-:W-:Y:S05]  /*88d0*/  BSYNC B0 ;  /* 0x0000000000007941 */ /* 0x000fea0003800000 */
.L_x_4694:
[----:B------:R-:W-:Y:S01]  /*88e0*/  F2FP.BF16.F32.PACK_AB R0, RZ, R0 ;  /* 0x00000000ff00723e */ /* 0x000fe200000010ff */
[----:B------:R-:W-:Y:S06]  /*88f0*/  BRA `(.L_x_4679) ;  /* 0x0000000400187947 */ /* 0x000fec0003800000 */
.L_x_4692:
        /* <DEDUP_REMOVED lines=21> */
.L_x_4701:
[----:B------:R-:W-:Y:S05]  /*8a50*/  BSYNC B1 ;  /* 0x0000000000017941 */ /* 0x000fea0003800000 */
.L_x_4700:
[----:B------:R-:W-:Y:S01]  /*8a60*/  LEA R3, R0, 0x37800000, 0x17 ;  /* 0x3780000000037811 */ /* 0x000fe200078eb8ff */
[----:B------:R-:W-:-:S05]  /*8a70*/  IMAD.SHL.U32 R0, R2, 0x200000, RZ ;  /* 0x0020000002007824 */ /* 0x000fca00078e00ff */
[----:B------:R-:W-:-:S07]  /*8a80*/  LOP3.LUT R0, R3, R0, R4, 0xfe, !PT ;  /* 0x0000000003007212 */ /* 0x000fce00078efe04 */
.L_x_4699:
[----:B------:R-:W-:Y:S05]  /*8a90*/  BSYNC B0 ;  /* 0x0000000000007941 */ /* 0x000fea0003800000 */
.L_x_4698:
[----:B------:R-:W-:Y:S01]  /*8aa0*/  F2FP.BF16.F32.PACK_AB R0, RZ, R0 ;  /* 0x00000000ff00723e */ /* 0x000fe200000010ff */
[----:B------:R-:W-:Y:S06]  /*8ab0*/  BRA `(.L_x_4679) ;  /* 0x0000000000a87947 */ /* 0x000fec0003800000 */
.L_x_4691:
        /* <DEDUP_REMOVED lines=14> */
.L_x_4705:
[----:B------:R-:W-:Y:S05]  /*8ba0*/  BSYNC B0 ;  /* 0x0000000000007941 */ /* 0x000fea0003800000 */
.L_x_4704:
[----:B------:R-:W-:Y:S01]  /*8bb0*/  F2FP.BF16.F32.PACK_AB R0, RZ, R0 ;  /* 0x00000000ff00723e */ /* 0x000fe200000010ff */
[----:B------:R-:W-:Y:S06]  /*8bc0*/  BRA `(.L_x_4679) ;  /* 0x0000000000647947 */ /* 0x000fec0003800000 */
.L_x_4678:
        /* <DEDUP_REMOVED lines=16> */
.L_x_4706:
[----:B------:R-:W-:Y:S01]  /*8cd0*/  PRMT R0, RZ, 0x7610, R0 ;  /* 0x00007610ff007816 */ /* 0x000fe20000000000 */
[----:B------:R-:W-:Y:S06]  /*8ce0*/  BRA `(.L_x_4679) ;  /* 0x00000000001c7947 */ /* 0x000fec0003800000 */
.L_x_4703:
[----:B------:R-:W2:Y:S02]  /*8cf0*/  LDG.E.64 R2, desc[UR36][R2.64] ;  /* 0x0000002402027981 */ /* 0x000ea4000c1e1b00 */
[----:B--2---:R-:W0:Y:S02]  /*8d00*/  I2F.U64 R0, R2 ;  /* 0x0000000200007312 */ /* 0x004e240000301000 */
[----:B0-----:R-:W-:Y:S01]  /*8d10*/  F2FP.BF16.F32.PACK_AB R0, RZ, R0 ;  /* 0x00000000ff00723e */ /* 0x001fe200000010ff */
[----:B------:R-:W-:Y:S06]  /*8d20*/  BRA `(.L_x_4679) ;  /* 0x00000000000c7947 */ /* 0x000fec0003800000 */
.L_x_4702:
[----:B------:R-:W2:Y:S02]  /*8d30*/  LDG.E R2, desc[UR36][R2.64] ;  /* 0x0000002402027981 */ /* 0x000ea4000c1e1900 */
[----:B--2---:R-:W-:-:S04]  /*8d40*/  I2FP.F32.U32 R0, R2 ;  /* 0x0000000200007245 */ /* 0x004fc80000201000 */
[----:B------:R-:W-:-:S07]  /*8d50*/  F2FP.BF16.F32.PACK_AB R0, RZ, R0 ;  /* 0x00000000ff00723e */ /* 0x000fce00000010ff */
.L_x_4679:
        /* <DEDUP_REMOVED lines=34> */
.L_x_4708:
[----:B------:R-:W-:Y:S02]  /*8f80*/  ULDC UR4, c[0x0][0x424] ;  /* 0x0001090000047ab9 */ /* 0x000fe40000000800 */
[----:B------:R-:W-:-:S07]  /*8f90*/  FMUL.FTZ R0, R0, UR4 ;  /* 0x0000000400007c20 */ /* 0x000fce0008410000 */
.L_x_4709:
[----:B------:R-:W-:Y:S05]  /*8fa0*/  BSYNC B0 ;  /* 0x0000000000007941 */ /* 0x000fea0003800000 */
.L_x_4707:
        /* <DEDUP_REMOVED lines=17> */
.L_x_4713:
[----:B------:R-:W-:-:S06]  /*90c0*/  IMAD.U32 R3, R3, 0x10000, RZ ;  /* 0x0001000003037824 */ /* 0x000fcc00078e00ff */
[----:B------:R-:W0:Y:S02]  /*90d0*/  F2I.S64.TRUNC R2, R3 ;  /* 0x0000000300027311 */ /* 0x000e24000020d900 */
[----:B0-----:R0:W-:Y:S01]  /*90e0*/  STG.E.U8 desc[UR36][R16.64], R2 ;  /* 0x0000000210007986 */ /* 0x0011e2000c101124 */
[----:B------:R-:W-:Y:S05]  /*90f0*/  BRA `(.L_x_4715) ;  /* 0x0000000c00847947 */ /* 0x000fea0003800000 */
.L_x_4712:
        /* <DEDUP_REMOVED lines=10> */
.L_x_4717:
[----:B------:R-:W-:-:S06]  /*91a0*/  IMAD.U32 R3, R3, 0x10000, RZ ;  /* 0x0001000003037824 */ /* 0x000fcc00078e00ff */
[----:B------:R-:W0:Y:S02]  /*91b0*/  F2I.FTZ.TRUNC.NTZ R3, R3 ;  /* 0x0000000300037305 */ /* 0x000e24000021f100 */
[----:B0-----:R0:W-:Y:S01]  /*91c0*/  STG.E desc[UR36][R16.64], R3 ;  /* 0x0000000310007986 */ /* 0x0011e2000c101924 */
[----:B------:R-:W-:Y:S05]  /*91d0*/  BRA `(.L_x_4715) ;  /* 0x0000000c004c7947 */ /* 0x000fea0003800000 */
.L_x_4716:
[----:B------:R-:W-:-:S06]  /*91e0*/  IMAD.U32 R3, R3, 0x10000, RZ ;  /* 0x0001000003037824 */ /* 0x000fcc00078e00ff */
[----:B------:R-:W0:Y:S02]  /*91f0*/  F2I.FTZ.TRUNC.NTZ R3, R3 ;  /* 0x0000000300037305 */ /* 0x000e24000021f100 */
[----:B0-----:R0:W-:Y:S01]  /*9200*/  STG.E.U16 desc[UR36][R16.64], R3 ;  /* 0x0000000310007986 */ /* 0x0011e2000c101524 */
[----:B------:R-:W-:Y:S05]  /*9210*/  BRA `(.L_x_4715) ;  /* 0x0000000c003c7947 */ /* 0x000fea0003800000 */
.L_x_4711:
        /* <DEDUP_REMOVED lines=9> */
.L_x_4719:
[----:B------:R-:W-:-:S05]  /*92b0*/  IMAD.U32 R0, R3, 0x10000, RZ ;  /* 0x0001000003007824 */ /* 0x000fca00078e00ff */
[----:B------:R-:W-:-:S05]  /*92c0*/  F2FP.F16.F32.PACK_AB R0, RZ, R0 ;  /* 0x00000000ff00723e */ /* 0x000fca00000000ff */
[----:B------:R0:W-:Y:S01]  /*92d0*/  STG.E.U16 desc[UR36][R16.64], R0 ;  /* 0x0000000010007986 */ /* 0x0001e2000c101524 */
[----:B------:R-:W-:Y:S05]  /*92e0*/  BRA `(.L_x_4715) ;  /* 0x0000000c00087947 */ /* 0x000fea0003800000 */
.L_x_4718:
        /* <DEDUP_REMOVED lines=10> */
.L_x_4721:
[----:B------:R-:W-:-:S05]  /*9390*/  IMAD.U32 R3, R3, 0x10000, RZ ;  /* 0x0001000003037824 */ /* 0x000fca00078e00ff */
[----:B------:R-:W-:-:S04]  /*93a0*/  F2FP.F16.F32.PACK_AB R3, RZ, R3 ;  /* 0x00000003ff03723e */ /* 0x000fc800000000ff */
[----:B------:R-:W-:-:S05]  /*93b0*/  PRMT R3, R3, 0x5410, RZ ;  /* 0x0000541003037816 */ /* 0x000fca00000000ff */
[----:B------:R0:W-:Y:S01]  /*93c0*/  STG.E desc[UR36][R16.64], R3 ;  /* 0x0000000310007986 */ /* 0x0001e2000c101924 */
[----:B------:R-:W-:Y:S05]  /*93d0*/  BRA `(.L_x_4715) ;  /* 0x0000000800cc7947 */ /* 0x000fea0003800000 */
.L_x_4720:
[----:B------:R-:W-:-:S04]  /*93e0*/  IMAD.U32 R2, R3, 0x10000, RZ ;  /* 0x0001000003027824 */ /* 0x000fc800078e00ff */
[----:B------:R-:W-:-:S06]  /*93f0*/  FMUL.FTZ R2, R2, 1 ;  /* 0x3f80000002027820 */ /* 0x000fcc0000410000 */
[----:B------:R-:W0:Y:S02]  /*9400*/  F2F.F64.F32 R2, R2 ;  /* 0x0000000200027310 */ /* 0x000e240000201800 */
[----:B0-----:R0:W-:Y:S01]  /*9410*/  STG.E.64 desc[UR36][R16.64], R2 ;  /* 0x0000000210007986 */ /* 0x0011e2000c101b24 */
[----:B------:R-:W-:Y:S05]  /*9420*/  BRA `(.L_x_4715) ;  /* 0x0000000800b87947 */ /* 0x000fea0003800000 */
.L_x_4710:
        /* <DEDUP_REMOVED lines=13> */
.L_x_4724:
[----:B------:R-:W-:Y:S01]  /*9500*/  IMAD.U32 R3, R3, 0x10000, RZ ;  /* 0x0001000003037824 */ /* 0x000fe200078e00ff */
[----:B------:R-:W-:-:S03]  /*9510*/  CS2R R6, SRZ ;  /* 0x0000000000067805 */ /* 0x000fc6000001ff00 */
[----:B------:R-:W-:-:S04]  /*9520*/  FMUL.FTZ R3, R3, 1 ;  /* 0x3f80000003037820 */ /* 0x000fc80000410000 */
[----:B------:R-:W0:Y:S02]  /*9530*/  F2F.F64.F32 R4, R3 ;  /* 0x0000000300047310 */ /* 0x000e240000201800 */
[----:B0-----:R0:W-:Y:S01]  /*9540*/  STG.E.128 desc[UR36][R16.64], R4 ;  /* 0x0000000410007986 */ /* 0x0011e2000c101d24 */
[----:B------:R-:W-:Y:S05]  /*9550*/  BRA `(.L_x_4715) ;  /* 0x00000008006c7947 */ /* 0x000fea0003800000 */
.L_x_4723:
        /* <DEDUP_REMOVED lines=21> */
.L_x_4728:
[----:B------:R-:W-:Y:S05]  /*96b0*/  BSYNC B0 ;  /* 0x0000000000007941 */ /* 0x000fea0003800000 */
.L_x_4727:
[----:B------:R-:W-:-:S05]  /*96c0*/  LOP3.LUT R3, R0, R3, RZ, 0xfc, !PT ;  /* 0x0000000300037212 */ /* 0x000fca00078efcff */
[----:B------:R0:W-:Y:S01]  /*96d0*/  STG.E.U8 desc[UR36][R16.64], R3 ;  /* 0x0000000310007986 */ /* 0x0001e2000c101124 */
[----:B------:R-:W-:Y:S05]  /*96e0*/  BRA `(.L_x_4715) ;  /* 0x0000000800087947 */ /* 0x000fea0003800000 */
.L_x_4726:
        /* <DEDUP_REMOVED lines=13> */
.L_x_4730:
[----:B------:R-:W-:Y:S01]  /*97c0*/  IMAD.MOV.U32 R0, RZ, RZ, 0x7f ;  /* 0x0000007fff007424 */ /* 0x000fe200078e00ff */
[----:B------:R-:W-:-:S04]  /*97d0*/  ISETP.GT.U32.AND P0, PT, R2, 0x7f800000, PT ;  /* 0x7f8000000200780c */ /* 0x000fc80003f04070 */
[----:B------:R-:W-:-:S09]  /*97e0*/  SEL R0, R0, 0x7c, P0 ;  /* 0x0000007c00007807 */ /* 0x000fd20000000000 */
.L_x_4731:
[----:B------:R-:W-:Y:S05]  /*97f0*/  BSYNC B0 ;  /* 0x0000000000007941 */ /* 0x000fea0003800000 */
.L_x_4729:
[----:B------:R-:W-:-:S04]  /*9800*/  LOP3.LUT R2, R3, 0x80000000, RZ, 0xc0, !PT ;  /* 0x8000000003027812 */ /* 0x000fc800078ec0ff */
[----:B------:R-:W-:-:S04]  /*9810*/  SHF.R.U32.HI R3, RZ, 0x18, R2 ;  /* 0x00000018ff037819 */ /* 0x000fc80000011602 */
[----:B------:R-:W-:-:S05]  /*9820*/  LOP3.LUT R3, R0, R3, RZ, 0xfc, !PT ;  /* 0x0000000300037212 */ /* 0x000fca00078efcff */
[----:B------:R0:W-:Y:S01]  /*9830*/  STG.E.U8 desc[UR36][R16.64], R3 ;  /* 0x0000000310007986 */ /* 0x0001e2000c101124 */
[----:B------:R-:W-:Y:S05]  /*9840*/  BRA `(.L_x_4715) ;  /* 0x0000000400b07947 */ /* 0x000fea0003800000 */
.L_x_4725:
[----:B------:R0:W-:Y:S01]  /*9850*/  STG.E.U16 desc[UR36][R16.64], R3 ;  /* 0x0000000310007986 */ /* 0x0001e2000c101524 */
[----:B------:R-:W-:Y:S05]  /*9860*/  BRA `(.L_x_4715) ;  /* 0x0000000400a87947 */ /* 0x000fea0003800000 */
.L_x_4722:
        /* <DEDUP_REMOVED lines=12> */
.L_x_4734:
        /* <DEDUP_REMOVED lines=17> */
.L_x_4737:
[----:B------:R-:W-:-:S04]  /*9a40*/  LOP3.LUT R2, R3, 0x80000000, RZ, 0xc0, !PT ;  /* 0x8000000003027812 */ /* 0x000fc800078ec0ff */
[----:B------:R-:W-:-:S04]  /*9a50*/  SHF.R.U32.HI R3, RZ, 0x18, R2 ;  /* 0x00000018ff037819 */ /* 0x000fc80000011602 */
[----:B------:R-:W-:-:S04]  /*9a60*/  LOP3.LUT R0, R0, R3, RZ, 0xfc, !PT ;  /* 0x0000000300007212 */ /* 0x000fc800078efcff */
[----:B------:R-:W-:-:S07]  /*9a70*/  PRMT R8, R0, 0x7610, R8 ;  /* 0x0000761000087816 */ /* 0x000fce0000000008 */
.L_x_4736:
[----:B------:R-:W-:Y:S05]  /*9a80*/  BSYNC B0 ;  /* 0x0000000000007941 */ /* 0x000fea0003800000 */
.L_x_4735:
[----:B------:R3:W-:Y:S01]  /*9a90*/  STG.E.U8 desc[UR36][R16.64], R8 ;  /* 0x0000000810007986 */ /* 0x0007e2000c101124 */
[----:B------:R-:W-:Y:S05]  /*9aa0*/  BRA `(.L_x_4715) ;  /* 0x0000000400187947 */ /* 0x000fea0003800000 */
.L_x_4733:
        /* <DEDUP_REMOVED lines=17> */
.L_x_4740:
[----:B------:R-:W-:-:S04]  /*9bc0*/  LOP3.LUT R2, R3, 0x80000000, RZ, 0xc0, !PT ;  /* 0x8000000003027812 */ /* 0x000fc800078ec0ff */
[----:B------:R-:W-:-:S04]  /*9bd0*/  SHF.R.U32.HI R3, RZ, 0x18, R2 ;  /* 0x00000018ff037819 */ /* 0x000fc80000011602 */
[----:B------:R-:W-:-:S04]  /*9be0*/  LOP3.LUT R0, R0, R3, RZ, 0xfc, !PT ;  /* 0x0000000300007212 */ /* 0x000fc800078efcff */
[----:B------:R-:W-:-:S07]  /*9bf0*/  PRMT R8, R0, 0x7610, R8 ;  /* 0x0000761000087816 */ /* 0x000fce0000000008 */
.L_x_4739:
[----:B------:R-:W-:Y:S05]  /*9c00*/  BSYNC B0 ;  /* 0x0000000000007941 */ /* 0x000fea0003800000 */
.L_x_4738:
[----:B------:R0:W-:Y:S01]  /*9c10*/  STG.E.U8 desc[UR36][R16.64], R8 ;  /* 0x0000000810007986 */ /* 0x0001e2000c101124 */
[----:B------:R-:W-:Y:S05]  /*9c20*/  BRA `(.L_x_4715) ;  /* 0x0000000000b87947 */ /* 0x000fea0003800000 */
.L_x_4732:
        /* <DEDUP_REMOVED lines=22> */
.L_x_4714:
        /* <DEDUP_REMOVED lines=16> */
.L_x_4743:
[----:B------:R-:W-:Y:S05]  /*9e90*/  BRA `(.L_x_4715) ;  /* 0x00000000001c7947 */ /* 0x000fea0003800000 */
.L_x_4742:
[----:B------:R-:W-:-:S06]  /*9ea0*/  IMAD.U32 R3, R3, 0x10000, RZ ;  /* 0x0001000003037824 */ /* 0x000fcc00078e00ff */
[----:B------:R-:W0:Y:S02]  /*9eb0*/  F2I.U64.TRUNC R2, R3 ;  /* 0x0000000300027311 */ /* 0x000e24000020d800 */
[----:B0-----:R1:W-:Y:S01]  /*9ec0*/  STG.E.64 desc[UR36][R16.64], R2 ;  /* 0x0000000210007986 */ /* 0x0013e2000c101b24 */
[----:B------:R-:W-:Y:S05]  /*9ed0*/  BRA `(.L_x_4715) ;  /* 0x00000000000c7947 */ /* 0x000fea0003800000 */
.L_x_4741:
[----:B------:R-:W-:-:S06]  /*9ee0*/  IMAD.U32 R3, R3, 0x10000, RZ ;  /* 0x0001000003037824 */ /* 0x000fcc00078e00ff */
[----:B------:R-:W0:Y:S02]  /*9ef0*/  F2I.FTZ.U32.TRUNC.NTZ R3, R3 ;  /* 0x0000000300037305 */ /* 0x000e24000021f000 */
[----:B0-----:R2:W-:Y:S02]  /*9f00*/  STG.E desc[UR36][R16.64], R3 ;  /* 0x0000000310007986 */ /* 0x0015e4000c101924 */
.L_x_4715:
[----:B------:R-:W-:-:S07]  /*9f10*/  VIADD R19, R19, 0x80 ;  /* 0x0000008013137836 */ /* 0x000fce0000000000 */
.L_x_4672:
[----:B------:R-:W-:Y:S05]  /*9f20*/  BSYNC B6 ;  /* 0x0000000000067941 */ /* 0x000fea0003800000 */
.L_x_4671:
[----:B------:R-:W-:Y:S02]  /*9f30*/  ULDC UR4, c[0x0][0x210] ;  /* 0x0000840000047ab9 */ /* 0x000fe40000000800 */
[----:B------:R-:W-:-:S13]  /*9f40*/  ISETP.GE.AND P0, PT, R19, UR4, PT ;  /* 0x0000000413007c0c */ /* 0x000fda000bf06270 */
[----:B------:R-:W-:Y:S05]  /*9f50*/  @P0 EXIT ;  /* 0x000000000000094d */ /* 0x000fea0003800000 */
        /* <DEDUP_REMOVED lines=303> */
.L_x_4744:
        /* <DEDUP_REMOVED lines=22> */
.L_x_4748:
[----:B------:R-:W2:Y:S02]  /*b3b0*/  LDG.E.U8 R2, desc[UR36][R2.64] ;  /* 0x0000002402027981 */ /* 0x000ea4000c1e1100 */
[----:B--2---:R-:W-:-:S04]  /*b3c0*/  I2FP.F32.U32 R0, R2 ;  /* 0x0000000200007245 */ /* 0x004fc80000201000 */
[----:B------:R-:W-:Y:S01]  /*b3d0*/  F2FP.BF16.F32.PACK_AB R0, RZ, R0 ;  /* 0x00000000ff00723e */ /* 0x000fe200000010ff */
[----:B------:R-:W-:Y:S06]  /*b3e0*/  BRA `(.L_x_4750) ;  /* 0x0000000c00907947 */ /* 0x000fec0003800000 */
.L_x_4747:
        /* <DEDUP_REMOVED lines=10> */
.L_x_4752:
[----:B------:R-:W2:Y:S02]  /*b490*/  LDG.E R2, desc[UR36][R2.64] ;  /* 0x0000002402027981 */ /* 0x000ea4000c1e1900 */
[----:B--2---:R-:W-:-:S04]  /*b4a0*/  I2FP.F32.S32 R0, R2 ;  /* 0x0000000200007245 */ /* 0x004fc80000201400 */
[----:B------:R-:W-:Y:S01]  /*b4b0*/  F2FP.BF16.F32.PACK_AB R0, RZ, R0 ;  /* 0x00000000ff00723e */ /* 0x000fe200000010ff */
[----:B------:R-:W-:Y:S06]  /*b4c0*/  BRA `(.L_x_4750) ;  /* 0x0000000c00587947 */ /* 0x000fec0003800000 */
.L_x_4751:
[----:B------:R-:W2:Y:S02]  /*b4d0*/  LDG.E.U16 R2, desc[UR36][R2.64] ;  /* 0x0000002402027981 */ /* 0x000ea4000c1e1500 */
[----:B--2---:R-:W0:Y:S02]  /*b4e0*/  I2F.S16 R0, R2 ;  /* 0x0000000200007306 */ /* 0x004e240000101400 */
[----:B0-----:R-:W-:Y:S01]  /*b4f0*/  F2FP.BF16.F32.PACK_AB R0, RZ, R0 ;  /* 0x00000000ff00723e */ /* 0x001fe200000010ff */
[----:B------:R-:W-:Y:S06]  /*b500*/  BRA `(.L_x_4750) ;  /* 0x0000000c00487947 */ /* 0x000fec0003800000 */
.L_x_4746:
        /* <DEDUP_REMOVED lines=9> */
.L_x_4754:
[----:B------:R-:W2:Y:S02]  /*b5a0*/  LDG.E.U16 R0, desc[UR36][R2.64] ;  /* 0x0000002402007981 */ /* 0x000ea4000c1e1500 */
[----:B--2---:R-:W-:-:S05]  /*b5b0*/  HADD2.F32 R0, -RZ, R0.H0_H0 ;  /* 0x20000000ff007230 */ /* 0x004fca0000004100 */
[----:B------:R-:W-:Y:S01]  /*b5c0*/  F2FP.BF16.F32.PACK_AB R0, RZ, R0 ;  /* 0x00000000ff00723e */ /* 0x000fe200000010ff */
[----:B------:R-:W-:Y:S06]  /*b5d0*/  BRA `(.L_x_4750) ;  /* 0x0000000c00147947 */ /* 0x000fec0003800000 */
.L_x_4753:
        /* <DEDUP_REMOVED lines=9> */
.L_x_4756:
[----:B------:R-:W2:Y:S02]  /*b670*/  LDG.E.U16 R2, desc[UR36][R2.64] ;  /* 0x0000002402027981 */ /* 0x000ea4000c1e1500 */
[----:B--2---:R-:W-:-:S05]  /*b680*/  HADD2.F32 R0, -RZ, R2.H0_H0 ;  /* 0x20000002ff007230 */ /* 0x004fca0000004100 */
[----:B------:R-:W-:Y:S01]  /*b690*/  F2FP.BF16.F32.PACK_AB R0, RZ, R0 ;  /* 0x00000000ff00723e */ /* 0x000fe200000010ff */
[----:B------:R-:W-:Y:S06]  /*b6a0*/  BRA `(.L_x_4750) ;  /* 0x0000000800e07947 */ /* 0x000fec0003800000 */
.L_x_4755:
        /* <DEDUP_REMOVED lines=8> */
.L_x_4745:
        /* <DEDUP_REMOVED lines=13> */
.L_x_4759:
        /* <DEDUP_REMOVED lines=8> */
.L_x_4758:
        /* <DEDUP_REMOVED lines=28> */
.L_x_4761:
        /* <DEDUP_REMOVED lines=15> */
.L_x_4760:
[----:B------:R0:W5:Y:S01]  /*bb30*/  LDG.E.U16 R0, desc[UR36][R2.64] ;  /* 0x0000002402007981 */ /* 0x000162000c1e1500 */
[----:B------:R-:W-:Y:S05]  /*bb40*/  BRA `(.L_x_4750) ;  /* 0x0000000400b87947 */ /* 0x000fea0003800000 */
.L_x_4757:
        /* <DEDUP_REMOVED lines=12> */
.L_x_4764:
        /* <DEDUP_REMOVED lines=21> */
.L_x_4768:
[----:B------:R-:W-:Y:S05]  /*bd60*/  BSYNC B1 ;  /* 0x0000000000017941 */ /* 0x000fea0003800000 */
.L_x_4767:
[----:B------:R-:W-:Y:S01]  /*bd70*/  LEA R3, R0, 0x3b800000, 0x17 ;  /* 0x3b80000000037811 */ /* 0x000fe200078eb8ff */
[----:B------:R-:W-:-:S05]  /*bd80*/  IMAD.SHL.U32 R0, R2, 0x100000, RZ ;  /* 0x0010000002007824 */ /* 0x000fca00078e00ff */
[----:B------:R-:W-:-:S07]  /*bd90*/  LOP3.LUT R0, R3, R0, R4, 0xfe, !PT ;  /* 0x0000000003007212 */ /* 0x000fce00078efe04 */
.L_x_4766:
[----:B------:R-:W-:Y:S05]  /*bda0*/  BSYNC B0 ;  /* 0x0000000000007941 */ /* 0x000fea0003800000 */
.L_x_4765:
[----:B------:R-:W-:Y:S01]  /*bdb0*/  F2FP.BF16.F32.PACK_AB R0, RZ, R0 ;  /* 0x00000000ff00723e */ /* 0x000fe200000010ff */
[----:B------:R-:W-:Y:S06]  /*bdc0*/  BRA `(.L_x_4750) ;  /* 0x0000000400187947 */ /* 0x000fec0003800000 */
.L_x_4763:
        /* <DEDUP_REMOVED lines=21> */
.L_x_4772:
[----:B------:R-:W-:Y:S05]  /*bf20*/  BSYNC B1 ;  /* 0x0000000000017941 */ /* 0x000fea0003800000 */
.L_x_4771:
[----:B------:R-:W-:Y:S01]  /*bf30*/  LEA R3, R0, 0x37800000, 0x17 ;  /* 0x3780000000037811 */ /* 0x000fe200078eb8ff */
[----:B------:R-:W-:-:S05]  /*bf40*/  IMAD.SHL.U32 R0, R2, 0x200000, RZ ;  /* 0x0020000002007824 */ /* 0x000fca00078e00ff */
[----:B------:R-:W-:-:S07]  /*bf50*/  LOP3.LUT R0, R3, R0, R4, 0xfe, !PT ;  /* 0x0000000003007212 */ /* 0x000fce00078efe04 */
.L_x_4770:
[----:B------:R-:W-:Y:S05]  /*bf60*/  BSYNC B0 ;  /* 0x0000000000007941 */ /* 0x000fea0003800000 */
.L_x_4769:
[----:B------:R-:W-:Y:S01]  /*bf70*/  F2FP.BF16.F32.PACK_AB R0, RZ, R0 ;  /* 0x00000000ff00723e */ /* 0x000fe200000010ff */
[----:B------:R-:W-:Y:S06]  /*bf80*/  BRA `(.L_x_4750) ;  /* 0x0000000000a87947 */ /* 0x000fec0003800000 */
.L_x_4762:
        /* <DEDUP_REMOVED lines=14> */
.L_x_4776:
[----:B------:R-:W-:Y:S05]  /*c070*/  BSYNC B0 ;  /* 0x0000000000007941 */ /* 0x000fea0003800000 */
.L_x_4775:
[----:B------:R-:W-:Y:S01]  /*c080*/  F2FP.BF16.F32.PACK_AB R0, RZ, R0 ;  /* 0x00000000ff00723e */ /* 0x000fe200000010ff */
[----:B------:R-:W-:Y:S06]  /*c090*/  BRA `(.L_x_4750) ;  /* 0x0000000000647947 */ /* 0x000fec0003800000 */
.L_x_4749:
        /* <DEDUP_REMOVED lines=16> */
.L_x_4777:
[----:B------:R-:W-:Y:S01]  /*c1a0*/  PRMT R0, RZ, 0x7610, R0 ;  /* 0x00007610ff007816 */ /* 0x000fe20000000000 */
[----:B------:R-:W-:Y:S06]  /*c1b0*/  BRA `(.L_x_4750) ;  /* 0x00000000001c7947 */ /* 0x000fec0003800000 */
.L_x_4774:
[----:B------:R-:W2:Y:S02]  /*c1c0*/  LDG.E.64 R2, desc[UR36][R2.64] ;  /* 0x0000002402027981 */ /* 0x000ea4000c1e1b00 */
[----:B--2---:R-:W0:Y:S02]  /*c1d0*/  I2F.U64 R0, R2 ;  /* 0x0000000200007312 */ /* 0x004e240000301000 */
[----:B0-----:R-:W-:Y:S01]  /*c1e0*/  F2FP.BF16.F32.PACK_AB R0, RZ, R0 ;  /* 0x00000000ff00723e */ /* 0x001fe200000010ff */
[----:B------:R-:W-:Y:S06]  /*c1f0*/  BRA `(.L_x_4750) ;  /* 0x00000000000c7947 */ /* 0x000fec0003800000 */
.L_x_4773:
[----:B------:R-:W2:Y:S02]  /*c200*/  LDG.E R2, desc[UR36][R2.64] ;  /* 0x0000002402027981 */ /* 0x000ea4000c1e1900 */
[----:B--2---:R-:W-:-:S04]  /*c210*/  I2FP.F32.U32 R0, R2 ;  /* 0x0000000200007245 */ /* 0x004fc80000201000 */
[----:B------:R-:W-:-:S07]  /*c220*/  F2FP.BF16.F32.PACK_AB R0, RZ, R0 ;  /* 0x00000000ff00723e */ /* 0x000fce00000010ff */
.L_x_4750:
        /* <DEDUP_REMOVED lines=34> */
.L_x_4779:
[----:B------:R-:W-:Y:S02]  /*c450*/  ULDC UR4, c[0x0][0x424] ;  /* 0x0001090000047ab9 */ /* 0x000fe40000000800 */
[----:B------:R-:W-:-:S07]  /*c460*/  FMUL.FTZ R0, R0, UR4 ;  /* 0x0000000400007c20 */ /* 0x000fce0008410000 */
.L_x_4780:
[----:B------:R-:W-:Y:S05]  /*c470*/  BSYNC B0 ;  /* 0x0000000000007941 */ /* 0x000fea0003800000 */
.L_x_4778:
        /* <DEDUP_REMOVED lines=15> */
[----:B0-----:R-:W-:Y:S01]  /*c570*/  STG.E.U8 desc[UR36][R16.64], R3 ;  /* 0x0000000310007986 */ /* 0x001fe2000c101124 */
[----:B------:R-:W-:Y:S05]  /*c580*/  EXIT ;  /* 0x000000000000794d */ /* 0x000fea0003800000 */
.L_x_4784:
[----:B------:R-:W-:-:S06]  /*c590*/  IMAD.U32 R3, R3, 0x10000, RZ ;  /* 0x0001000003037824 */ /* 0x000fcc00078e00ff */
[----:B------:R-:W0:Y:S02]  /*c5a0*/  F2I.S64.TRUNC R2, R3 ;  /* 0x0000000300027311 */ /* 0x000e24000020d900 */
[----:B0-----:R-:W-:Y:S01]  /*c5b0*/  STG.E.U8 desc[UR36][R16.64], R2 ;  /* 0x0000000210007986 */ /* 0x001fe2000c101124 */
[----:B------:R-:W-:Y:S05]  /*c5c0*/  EXIT ;  /* 0x000000000000794d */ /* 0x000fea0003800000 */
.L_x_4783:
        /* <DEDUP_REMOVED lines=10> */
.L_x_4787:
[----:B------:R-:W-:-:S06]  /*c670*/  IMAD.U32 R3, R3, 0x10000, RZ ;  /* 0x0001000003037824 */ /* 0x000fcc00078e00ff */
[----:B------:R-:W0:Y:S02]  /*c680*/  F2I.FTZ.TRUNC.NTZ R3, R3 ;  /* 0x0000000300037305 */ /* 0x000e24000021f100 */
[----:B0-----:R-:W-:Y:S01]  /*c690*/  STG.E desc[UR36][R16.64], R3 ;  /* 0x0000000310007986 */ /* 0x001fe2000c101924 */
[----:B------:R-:W-:Y:S05]  /*c6a0*/  EXIT ;  /* 0x000000000000794d */ /* 0x000fea0003800000 */
.L_x_4786:
[----:B------:R-:W-:-:S06]  /*c6b0*/  IMAD.U32 R3, R3, 0x10000, RZ ;  /* 0x0001000003037824 */ /* 0x000fcc00078e00ff */
[----:B------:R-:W0:Y:S02]  /*c6c0*/  F2I.FTZ.TRUNC.NTZ R3, R3 ;  /* 0x0000000300037305 */ /* 0x000e24000021f100 */
[----:B0-----:R-:W-:Y:S01]  /*c6d0*/  STG.E.U16 desc[UR36][R16.64], R3 ;  /* 0x0000000310007986 */ /* 0x001fe2000c101524 */
[----:B------:R-:W-:Y:S05]  /*c6e0*/  EXIT ;  /* 0x000000000000794d */ /* 0x000fea0003800000 */
.L_x_4782:
        /* <DEDUP_REMOVED lines=9> */
.L_x_4789:
[----:B------:R-:W-:-:S05]  /*c780*/  IMAD.U32 R0, R3, 0x10000, RZ ;  /* 0x0001000003007824 */ /* 0x000fca00078e00ff */
[----:B------:R-:W-:-:S05]  /*c790*/  F2FP.F16.F32.PACK_AB R0, RZ, R0 ;  /* 0x00000000ff00723e */ /* 0x000fca00000000ff */
[----:B------:R-:W-:Y:S01]  /*c7a0*/  STG.E.U16 desc[UR36][R16.64], R0 ;  /* 0x0000000010007986 */ /* 0x000fe2000c101524 */
[----:B------:R-:W-:Y:S05]  /*c7b0*/  EXIT ;  /* 0x000000000000794d */ /* 0x000fea0003800000 */
.L_x_4788:
        /* <DEDUP_REMOVED lines=10> */
.L_x_4791:
[----:B------:R-:W-:-:S05]  /*c860*/  IMAD.U32 R3, R3, 0x10000, RZ ;  /* 0x0001000003037824 */ /* 0x000fca00078e00ff */
[----:B------:R-:W-:-:S04]  /*c870*/  F2FP.F16.F32.PACK_AB R3, RZ, R3 ;  /* 0x00000003ff03723e */ /* 0x000fc800000000ff */
[----:B------:R-:W-:-:S05]  /*c880*/  PRMT R3, R3, 0x5410, RZ ;  /* 0x0000541003037816 */ /* 0x000fca00000000ff */
[----:B------:R-:W-:Y:S01]  /*c890*/  STG.E desc[UR36][R16.64], R3 ;  /* 0x0000000310007986 */ /* 0x000fe2000c101924 */
[----:B------:R-:W-:Y:S05]  /*c8a0*/  EXIT ;  /* 0x000000000000794d */ /* 0x000fea0003800000 */
.L_x_4790:
[----:B------:R-:W-:-:S04]  /*c8b0*/  IMAD.U32 R2, R3, 0x10000, RZ ;  /* 0x0001000003027824 */ /* 0x000fc800078e00ff */
[----:B------:R-:W-:-:S06]  /*c8c0*/  FMUL.FTZ R2, R2, 1 ;  /* 0x3f80000002027820 */ /* 0x000fcc0000410000 */
[----:B------:R-:W0:Y:S02]  /*c8d0*/  F2F.F64.F32 R2, R2 ;  /* 0x0000000200027310 */ /* 0x000e240000201800 */
[----:B0-----:R-:W-:Y:S01]  /*c8e0*/  STG.E.64 desc[UR36][R16.64], R2 ;  /* 0x0000000210007986 */ /* 0x001fe2000c101b24 */
[----:B------:R-:W-:Y:S05]  /*c8f0*/  EXIT ;  /* 0x000000000000794d */ /* 0x000fea0003800000 */
.L_x_4781:
        /* <DEDUP_REMOVED lines=13> */
.L_x_4794:
[----:B------:R-:W-:Y:S01]  /*c9d0*/  IMAD.U32 R3, R3, 0x10000, RZ ;  /* 0x0001000003037824 */ /* 0x000fe200078e00ff */
[----:B------:R-:W-:-:S03]  /*c9e0*/  CS2R R6, SRZ ;  /* 0x0000000000067805 */ /* 0x000fc6000001ff00 */
[----:B------:R-:W-:-:S04]  /*c9f0*/  FMUL.FTZ R3, R3, 1 ;  /* 0x3f80000003037820 */ /* 0x000fc80000410000 */
[----:B------:R-:W0:Y:S02]  /*ca00*/  F2F.F64.F32 R4, R3 ;  /* 0x0000000300047310 */ /* 0x000e240000201800 */
[----:B0-----:R-:W-:Y:S01]  /*ca10*/  STG.E.128 desc[UR36][R16.64], R4 ;  /* 0x0000000410007986 */ /* 0x001fe2000c101d24 */
[----:B------:R-:W-:Y:S05]  /*ca20*/  EXIT ;  /* 0x000000000000794d */ /* 0x000fea0003800000 */
.L_x_4793:
        /* <DEDUP_REMOVED lines=21> */
.L_x_4798:
[----:B------:R-:W-:Y:S05]  /*cb80*/  BSYNC B0 ;  /* 0x0000000000007941 */ /* 0x000fea0003800000 */
.L_x_4797:
[----:B------:R-:W-:-:S05]  /*cb90*/  LOP3.LUT R3, R0, R3, RZ, 0xfc, !PT ;  /* 0x0000000300037212 */ /* 0x000fca00078efcff */
[----:B------:R-:W-:Y:S01]  /*cba0*/  STG.E.U8 desc[UR36][R16.64], R3 ;  /* 0x0000000310007986 */ /* 0x000fe2000c101124 */
[----:B------:R-:W-:Y:S05]  /*cbb0*/  EXIT ;  /* 0x000000000000794d */ /* 0x000fea0003800000 */
.L_x_4796:
        /* <DEDUP_REMOVED lines=13> */
.L_x_4800:
[----:B------:R-:W-:Y:S01]  /*cc90*/  IMAD.MOV.U32 R0, RZ, RZ, 0x7f ;  /* 0x0000007fff007424 */ /* 0x000fe200078e00ff */
[----:B------:R-:W-:-:S04]  /*cca0*/  ISETP.GT.U32.AND P0, PT, R2, 0x7f800000, PT ;  /* 0x7f8000000200780c */ /* 0x000fc80003f04070 */
[----:B------:R-:W-:-:S09]  /*ccb0*/  SEL R0, R0, 0x7c, P0 ;  /* 0x0000007c00007807 */ /* 0x000fd20000000000 */
.L_x_4801:
[----:B------:R-:W-:Y:S05]  /*ccc0*/  BSYNC B0 ;  /* 0x0000000000007941 */ /* 0x000fea0003800000 */
.L_x_4799:
[----:B------:R-:W-:-:S04]  /*ccd0*/  LOP3.LUT R2, R3, 0x80000000, RZ, 0xc0, !PT ;  /* 0x8000000003027812 */ /* 0x000fc800078ec0ff */
[----:B------:R-:W-:-:S04]  /*cce0*/  SHF.R.U32.HI R3, RZ, 0x18, R2 ;  /* 0x00000018ff037819 */ /* 0x000fc80000011602 */
[----:B------:R-:W-:-:S05]  /*ccf0*/  LOP3.LUT R3, R0, R3, RZ, 0xfc, !PT ;  /* 0x0000000300037212 */ /* 0x000fca00078efcff */
[----:B------:R-:W-:Y:S01]  /*cd00*/  STG.E.U8 desc[UR36][R16.64], R3 ;  /* 0x0000000310007986 */ /* 0x000fe2000c101124 */
[----:B------:R-:W-:Y:S05]  /*cd10*/  EXIT ;  /* 0x000000000000794d */ /* 0x000fea0003800000 */
.L_x_4795:
[----:B------:R-:W-:Y:S01]  /*cd20*/  STG.E.U16 desc[UR36][R16.64], R3 ;  /* 0x0000000310007986 */ /* 0x000fe2000c101524 */
[----:B------:R-:W-:Y:S05]  /*cd30*/  EXIT ;  /* 0x000000000000794d */ /* 0x000fea0003800000 */
.L_x_4792:
        /* <DEDUP_REMOVED lines=12> */
.L_x_4804:
        /* <DEDUP_REMOVED lines=17> */
.L_x_4807:
[----:B------:R-:W-:-:S04]  /*cf10*/  LOP3.LUT R2, R3, 0x80000000, RZ, 0xc0, !PT ;  /* 0x8000000003027812 */ /* 0x000fc800078ec0ff */
[----:B------:R-:W-:-:S04]  /*cf20*/  SHF.R.U32.HI R3, RZ, 0x18, R2 ;  /* 0x00000018ff037819 */ /* 0x000fc80000011602 */
[----:B------:R-:W-:-:S04]  /*cf30*/  LOP3.LUT R0, R0, R3, RZ, 0xfc, !PT ;  /* 0x0000000300007212 */ /* 0x000fc800078efcff */
[----:B------:R-:W-:-:S07]  /*cf40*/  PRMT R8, R0, 0x7610, R8 ;  /* 0x0000761000087816 */ /* 0x000fce0000000008 */
.L_x_4806:
[----:B------:R-:W-:Y:S05]  /*cf50*/  BSYNC B0 ;  /* 0x0000000000007941 */ /* 0x000fea0003800000 */
.L_x_4805:
[----:B------:R-:W-:Y:S01]  /*cf60*/  STG.E.U8 desc[UR36][R16.64], R8 ;  /* 0x0000000810007986 */ /* 0x000fe2000c101124 */
[----:B------:R-:W-:Y:S05]  /*cf70*/  EXIT ;  /* 0x000000000000794d */ /* 0x000fea0003800000 */
.L_x_4803:
        /* <DEDUP_REMOVED lines=17> */
.L_x_4810:
[----:B------:R-:W-:-:S04]  /*d090*/  LOP3.LUT R2, R3, 0x80000000, RZ, 0xc0, !PT ;  /* 0x8000000003027812 */ /* 0x000fc800078ec0ff */
[----:B------:R-:W-:-:S04]  /*d0a0*/  SHF.R.U32.HI R3, RZ, 0x18, R2 ;  /* 0x00000018ff037819 */ /* 0x000fc80000011602 */
[----:B------:R-:W-:-:S04]  /*d0b0*/  LOP3.LUT R0, R0, R3, RZ, 0xfc, !PT ;  /* 0x0000000300007212 */ /* 0x000fc800078efcff */
[----:B------:R-:W-:-:S07]  /*d0c0*/  PRMT R8, R0, 0x7610, R8 ;  /* 0x0000761000087816 */ /* 0x000fce0000000008 */
.L_x_4809:
[----:B------:R-:W-:Y:S05]  /*d0d0*/  BSYNC B0 ;  /* 0x0000000000007941 */ /* 0x000fea0003800000 */
.L_x_4808:
[----:B------:R-:W-:Y:S01]  /*d0e0*/  STG.E.U8 desc[UR36][R16.64], R8 ;  /* 0x0000000810007986 */ /* 0x000fe2000c101124 */
[----:B------:R-:W-:Y:S05]  /*d0f0*/  EXIT ;  /* 0x000000000000794d */ /* 0x000fea0003800000 */
.L_x_4802:
        /* <DEDUP_REMOVED lines=22> */
.L_x_4785:
        /* <DEDUP_REMOVED lines=16> */
.L_x_4813:
[----:B------:R-:W-:Y:S05]  /*d360*/  EXIT ;  /* 0x000000000000794d */ /* 0x000fea0003800000 */
.L_x_4812:
[----:B------:R-:W-:-:S06]  /*d370*/  IMAD.U32 R3, R3, 0x10000, RZ ;  /* 0x0001000003037824 */ /* 0x000fcc00078e00ff */
[----:B------:R-:W0:Y:S02]  /*d380*/  F2I.U64.TRUNC R2, R3 ;  /* 0x0000000300027311 */ /* 0x000e24000020d800 */
[----:B0-----:R-:W-:Y:S01]  /*d390*/  STG.E.64 desc[UR36][R16.64], R2 ;  /* 0x0000000210007986 */ /* 0x001fe2000c101b24 */
[----:B------:R-:W-:Y:S05]  /*d3a0*/  EXIT ;  /* 0x000000000000794d */ /* 0x000fea0003800000 */
.L_x_4811:
[----:B------:R-:W-:-:S06]  /*d3b0*/  IMAD.U32 R3, R3, 0x10000, RZ ;  /* 0x0001000003037824 */ /* 0x000fcc00078e00ff */
[----:B------:R-:W0:Y:S02]  /*d3c0*/  F2I.FTZ.U32.TRUNC.NTZ R3, R3 ;  /* 0x0000000300037305 */ /* 0x000e24000021f000 */
[----:B0-----:R-:W-:Y:S01]  /*d3d0*/  STG.E desc[UR36][R16.64], R3 ;  /* 0x0000000310007986 */ /* 0x001fe2000c101924 */
[----:B------:R-:W-:Y:S05]  /*d3e0*/  EXIT ;  /* 0x000000000000794d */ /* 0x000fea0003800000 */
.L_x_4814:
        /* <DEDUP_REMOVED lines=9> */
.L_x_7853:


//--------------------- .text._ZN2at6native27unrolled_elementwise_kernelIZZZNS0_60_GLOBAL__N__171e0b9f_22_ActivationEluKernel_cu_f5210f67_353810elu_kernelERNS_18TensorIteratorBaseERKN3c106ScalarES8_S8_ENKUlvE_clEvENKUlvE2_clEvEUlNS5_8BFloat16EE_St5arrayIPcLm2EELi4E23TrivialOffsetCalculatorILi1EjESH_NS0_6memory12LoadWithCastILi1EEENSI_13StoreWithCastILi1EEEEEviT_T0_T2_T3_T4_T5_ --------------------------
	.section	.text._ZN2at6native27unrolled_elementwise_kernelIZZZNS0_60_GLOBAL__N__171e0b9f_22_ActivationEluKernel_cu_f5210f67_353810elu_kernelERNS_18TensorIteratorBaseERKN3c106ScalarES8_S8_ENKUlvE_clEvENKUlvE2_clEvEUlNS5_8BFloat16EE_St5arrayIPcLm2EELi4E23TrivialOffsetCalculatorILi1EjESH_NS0_6memory12LoadWithCastILi1EEENSI_13StoreWithCastILi1EEEEEviT_T0_T2_T3_T4_T5_,"ax",@progbits
	.align	128
        .global         _ZN2at6native27unrolled_elementwise_kernelIZZZNS0_60_GLOBAL__N__171e0b9f_22_ActivationEluKernel_cu_f5210f67_353810elu_kernelERNS_18TensorIteratorBaseERKN3c106ScalarES8_S8_ENKUlvE_clEvENKUlvE2_clEvEUlNS5_8BFloat16EE_St5arrayIPcLm2EELi4E23TrivialOffsetCalculatorILi1EjESH_NS0_6memory12LoadWithCastILi1EEENSI_13StoreWithCastILi1EEEEEviT_T0_T2_T3_T4_T5_
        .type           _ZN2at6native27unrolled_elementwise_kernelIZZZNS0_60_GLOBAL__N__171e0b9f_22_ActivationEluKernel_cu_f5210f67_353810elu_kernelERNS_18TensorIteratorBaseERKN3c106ScalarES8_S8_ENKUlvE_clEvENKUlvE2_clEvEUlNS5_8BFloat16EE_St5arrayIPcLm2EELi4E23TrivialOffsetCalculatorILi1EjESH_NS0_6memory12LoadWithCastILi1EEENSI_13StoreWithCastILi1EEEEEviT_T0_T2_T3_T4_T5_,@function
        .size           _ZN2at6native27unrolled_elementwise_kernelIZZZNS0_60_GLOBAL__N__171e0b9f_22_ActivationEluKernel_cu_f5210f67_353810elu_kernelERNS_18TensorIteratorBaseERKN3c106ScalarES8_S8_ENKUlvE_clEvENKUlvE2_clEvEUlNS5_8BFloat16EE_St5arrayIPcLm2EELi4E23TrivialOffsetCalculatorILi1EjESH_NS0_6memory12LoadWithCastILi1EEENSI_13StoreWithCastILi1EEEEEviT_T0_T2_T3_T4_T5_,(.L_x_7854 - _ZN2at6native27unrolled_elementwise_kernelIZZZNS0_60_GLOBAL__N__171e0b9f_22_ActivationEluKernel_cu_f5210f67_353810elu_kernelERNS_18TensorIteratorBaseERKN3c106ScalarES8_S8_ENKUlvE_clEvENKUlvE2_clEvEUlNS5_8BFloat16EE_St5arrayIPcLm2EELi4E23TrivialOffsetCalculatorILi1EjESH_NS0_6memory12LoadWithCastILi1EEENSI_13StoreWithCastILi1EEEEEviT_T0_T2_T3_T4_T5_)
        .other          _ZN2at6native27unrolled_elementwise_kernelIZZZNS0_60_GLOBAL__N__171e0b9f_22_ActivationEluKernel_cu_f5210f67_353810elu_kernelERNS_18TensorIteratorBaseERKN3c106ScalarES8_S8_ENKUlvE_clEvENKUlvE2_clEvEUlNS5_8BFloat16EE_St5arrayIPcLm2EELi4E23TrivialOffsetCalculatorILi1EjESH_NS0_6memory12LoadWithCastILi1EEENSI_13StoreWithCastILi1EEEEEviT_T0_T2_T3_T4_T5_,@"STO_CUDA_ENTRY STV_DEFAULT"
_ZN2at6native27unrolled_elementwise_kernelIZZZNS0_60_GLOBAL__N__171e0b9f_22_ActivationEluKernel_cu_f5210f67_353810elu_kernelERNS_18TensorIteratorBaseERKN3c106ScalarES8_S8_ENKUlvE_clEvENKUlvE2_clEvEUlNS5_8BFloat16EE_St5arrayIPcLm2EELi4E23TrivialOffsetCalculatorILi1EjESH_NS0_6memory12LoadWithCastILi1EEENSI_13StoreWithCastILi1EEEEEviT_T0_T2_T3_T4_T5_:
.text._ZN2at6native27unrolled_elementwise_kernelIZZZNS0_60_GLOBAL__N__171e0b9f_22_ActivationEluKernel_cu_f5210f67_353810elu_kernelERNS_18TensorIteratorBaseERKN3c106ScalarES8_S8_ENKUlvE_clEvENKUlvE2_clEvEUlNS5_8BFloat16EE_St5arrayIPcLm2EELi4E23TrivialOffsetCalculatorILi1EjESH_NS0_6memory12LoadWithCastILi1EEENSI_13StoreWithCastILi1EEEEEviT_T0_T2_T3_T4_T5_:
        /* <DEDUP_REMOVED lines=9> */
[----:B-1----:R-:W-:-:S05]  /*0090*/  IMAD R16, R2, -0x200, R3 ;  /* 0xfffffe0002107824 */ /* 0x002fca00078e0203 */
[----:B--2---:R-:W-:-:S13]  /*00a0*/  ISETP.GE.AND P0, PT, R23, R16, PT ;  /* 0x000000101700720c */ /* 0x004fda0003f06270 */
[----:B0--3--:R-:W-:Y:S05]  /*00b0*/  @P0 BRA `(.L_x_4816) ;  /* 0x0000001000400947 */ /* 0x009fea0003800000 */
        /* <DEDUP_REMOVED lines=22> */
.L_x_4820:
[----:B------:R-:W2:Y:S02]  /*0220*/  LDG.E.U8 R4, desc[UR36][R4.64] ;  /* 0x0000002404047981 */ /* 0x000ea4000c1e1100 */
[----:B--2---:R-:W-:-:S04]  /*0230*/  I2FP.F32.U32 R0, R4 ;  /* 0x0000000400007245 */ /* 0x004fc80000201000 */
[----:B------:R-:W-:-:S04]  /*0240*/  F2FP.BF16.F32.PACK_AB R0, RZ, R0 ;  /* 0x00000000ff00723e */ /* 0x000fc800000010ff */
[----:B------:R-:W-:Y:S01]  /*0250*/  PRMT R19, R0, 0x7610, R19 ;  /* 0x0000761000137816 */ /* 0x000fe20000000013 */
[----:B------:R-:W-:Y:S06]  /*0260*/  BRA `(.L_x_4822) ;  /* 0x0000000c00cc7947 */ /* 0x000fec0003800000 */
.L_x_4819:
        /* <DEDUP_REMOVED lines=11> */
.L_x_4824:
[----:B------:R-:W2:Y:S02]  /*0320*/  LDG.E R4, desc[UR36][R4.64] ;  /* 0x0000002404047981 */ /* 0x000ea4000c1e1900 */
[----:B--2---:R-:W-:-:S04]  /*0330*/  I2FP.F32.S32 R0, R4 ;  /* 0x0000000400007245 */ /* 0x004fc80000201400 */
[----:B------:R-:W-:-:S04]  /*0340*/  F2FP.BF16.F32.PACK_AB R0, RZ, R0 ;  /* 0x00000000ff00723e */ /* 0x000fc800000010ff */
[----:B------:R-:W-:Y:S01]  /*0350*/  PRMT R19, R0, 0x7610, R19 ;  /* 0x0000761000137816 */ /* 0x000fe20000000013 */
[----:B------:R-:W-:Y:S06]  /*0360*/  BRA `(.L_x_4822) ;  /* 0x0000000c008c7947 */ /* 0x000fec0003800000 */
.L_x_4823:
[----:B------:R-:W2:Y:S02]  /*0370*/  LDG.E.U16 R4, desc[UR36][R4.64] ;  /* 0x0000002404047981 */ /* 0x000ea4000c1e1500 */
[----:B--2---:R-:W0:Y:S02]  /*0380*/  I2F.S16 R0, R4 ;  /* 0x0000000400007306 */ /* 0x004e240000101400 */
[----:B0-----:R-:W-:-:S04]  /*0390*/  F2FP.BF16.F32.PACK_AB R0, RZ, R0 ;  /* 0x00000000ff00723e */ /* 0x001fc800000010ff */
[----:B------:R-:W-:Y:S01]  /*03a0*/  PRMT R19, R0, 0x7610, R19 ;  /* 0x0000761000137816 */ /* 0x000fe20000000013 */
[----:B------:R-:W-:Y:S06]  /*03b0*/  BRA `(.L_x_4822) ;  /* 0x0000000c00787947 */ /* 0x000fec0003800000 */
.L_x_4818:
        /* <DEDUP_REMOVED lines=9> */
.L_x_4826:
[----:B------:R-:W2:Y:S02]  /*0450*/  LDG.E.U16 R0, desc[UR36][R4.64] ;  /* 0x0000002404007981 */ /* 0x000ea4000c1e1500 */
[----:B--2---:R-:W-:-:S05]  /*0460*/  HADD2.F32 R0, -RZ, R0.H0_H0 ;  /* 0x20000000ff007230 */ /* 0x004fca0000004100 */
[----:B------:R-:W-:-:S04]  /*0470*/  F2FP.BF16.F32.PACK_AB R0, RZ, R0 ;  /* 0x00000000ff00723e */ /* 0x000fc800000010ff */
[----:B------:R-:W-:Y:S01]  /*0480*/  PRMT R19, R0, 0x7610, R19 ;  /* 0x0000761000137816 */ /* 0x000fe20000000013 */
[----:B------:R-:W-:Y:S06]  /*0490*/  BRA `(.L_x_4822) ;  /* 0x0000000c00407947 */ /* 0x000fec0003800000 */
.L_x_4825:
        /* <DEDUP_REMOVED lines=9> */
.L_x_4828:
[----:B------:R-:W2:Y:S02]  /*0530*/  LDG.E.U16 R4, desc[UR36][R4.64] ;  /* 0x0000002404047981 */ /* 0x000ea4000c1e1500 */
[----:B--2---:R-:W-:-:S05]  /*0540*/  HADD2.F32 R0, -RZ, R4.H0_H0 ;  /* 0x20000004ff007230 */ /* 0x004fca0000004100 */
[----:B------:R-:W-:-:S04]  /*0550*/  F2FP.BF16.F32.PACK_AB R0, RZ, R0 ;  /* 0x00000000ff00723e */ /* 0x000fc800000010ff */
[----:B------:R-:W-:Y:S01]  /*0560*/  PRMT R19, R0, 0x7610, R19 ;  /* 0x0000761000137816 */ /* 0x000fe20000000013 */
[----:B------:R-:W-:Y:S06]  /*0570*/  BRA `(.L_x_4822) ;  /* 0x0000000c00087947 */ /* 0x000fec0003800000 */
.L_x_4827:
        /* <DEDUP_REMOVED lines=9> */
.L_x_4817:
        /* <DEDUP_REMOVED lines=14> */
.L_x_4831:
        /* <DEDUP_REMOVED lines=9> */
.L_x_4830:
        /* <DEDUP_REMOVED lines=28> */
.L_x_4833:
        /* <DEDUP_REMOVED lines=16> */
.L_x_4832:
[----:B------:R0:W5:Y:S01]  /*0a40*/  LDG.E.U16 R19, desc[UR36][R4.64] ;  /* 0x0000002404137981 */ /* 0x000162000c1e1500 */
[----:B------:R-:W-:Y:S05]  /*0a50*/  BRA `(.L_x_4822) ;  /* 0x0000000400d07947 */ /* 0x000fea0003800000 */
.L_x_4829:
        /* <DEDUP_REMOVED lines=13> */
.L_x_4836:
        /* <DEDUP_REMOVED lines=21> */
.L_x_4840:
[----:B------:R-:W-:Y:S05]  /*0c80*/  BSYNC B1 ;  /* 0x0000000000017941 */ /* 0x000fea0003800000 */
.L_x_4839:
[----:B------:R-:W-:Y:S01]  /*0c90*/  LEA R5, R0, 0x3b800000, 0x17 ;  /* 0x3b80000000057811 */ /* 0x000fe200078eb8ff */
[----:B------:R-:W-:-:S05]  /*0ca0*/  IMAD.SHL.U32 R0, R3, 0x100000, RZ ;  /* 0x0010000003007824 */ /* 0x000fca00078e00ff */
[----:B------:R-:W-:-:S07]  /*0cb0*/  LOP3.LUT R0, R5, R0, R6, 0xfe, !PT ;  /* 0x0000000005007212 */ /* 0x000fce00078efe06 */
.L_x_4838:
[----:B------:R-:W-:Y:S05]  /*0cc0*/  BSYNC B0 ;  /* 0x0000000000007941 */ /* 0x000fea0003800000 */
.L_x_4837:
[----:B------:R-:W-:-:S04]  /*0cd0*/  F2FP.BF16.F32.PACK_AB R0, RZ, R0 ;  /* 0x00000000ff00723e */ /* 0x000fc800000010ff */
[----:B------:R-:W-:Y:S01]  /*0ce0*/  PRMT R19, R0, 0x7610, R19 ;  /* 0x0000761000137816 */ /* 0x000fe20000000013 */
[----:B------:R-:W-:Y:S06]  /*0cf0*/  BRA `(.L_x_4822) ;  /* 0x0000000400287947 */ /* 0x000fec0003800000 */
.L_x_4835:
        /* <DEDUP_REMOVED lines=21> */
.L_x_4844:
[----:B------:R-:W-:Y:S05]  /*0e50*/  BSYNC B1 ;  /* 0x0000000000017941 */ /* 0x000fea0003800000 */
.L_x_4843:
[----:B------:R-:W-:Y:S01]  /*0e60*/  LEA R5, R0, 0x37800000, 0x17 ;  /* 0x3780000000057811 */ /* 0x000fe200078eb8ff */
[----:B------:R-:W-:-:S05]  /*0e70*/  IMAD.SHL.U32 R0, R3, 0x200000, RZ ;  /* 0x0020000003007824 */ /* 0x000fca00078e00ff */
[----:B------:R-:W-:-:S07]  /*0e80*/  LOP3.LUT R0, R5, R0, R6, 0xfe, !PT ;  /* 0x0000000005007212 */ /* 0x000fce00078efe06 */
.L_x_4842:
[----:B------:R-:W-:Y:S05]  /*0e90*/  BSYNC B0 ;  /* 0x0000000000007941 */ /* 0x000fea0003800000 */
.L_x_4841:
[----:B------:R-:W-:-:S04]  /*0ea0*/  F2FP.BF16.F32.PACK_AB R0, RZ, R0 ;  /* 0x00000000ff00723e */ /* 0x000fc800000010ff */
[----:B------:R-:W-:Y:S01]  /*0eb0*/  PRMT R19, R0, 0x7610, R19 ;  /* 0x0000761000137816 */ /* 0x000fe20000000013 */
[----:B------:R-:W-:Y:S06]  /*0ec0*/  BRA `(.L_x_4822) ;  /* 0x0000000000b47947 */ /* 0x000fec0003800000 */
.L_x_4834:
        /* <DEDUP_REMOVED lines=14> */
.L_x_4848:
[----:B------:R-:W-:Y:S05]  /*0fb0*/  BSYNC B0 ;  /* 0x0000000000007941 */ /* 0x000fea0003800000 */
.L_x_4847:
[----:B------:R-:W-:-:S04]  /*0fc0*/  F2FP.BF16.F32.PACK_AB R0, RZ, R0 ;  /* 0x00000000ff00723e */ /* 0x000fc800000010ff */
[----:B------:R-:W-:Y:S01]  /*0fd0*/  PRMT R19, R0, 0x7610, R19 ;  /* 0x0000761000137816 */ /* 0x000fe20000000013 */
[----:B------:R-:W-:Y:S06]  /*0fe0*/  BRA `(.L_x_4822) ;  /* 0x00000000006c7947 */ /* 0x000fec0003800000 */
.L_x_4821:
        /* <DEDUP_REMOVED lines=16> */
.L_x_4849:
[----:B------:R-:W-:Y:S01]  /*10f0*/  PRMT R19, RZ, 0x7610, R19 ;  /* 0x00007610ff137816 */ /* 0x000fe20000000013 */
[----:B------:R-:W-:Y:S06]  /*1100*/  BRA `(.L_x_4822) ;  /* 0x0000000000247947 */ /* 0x000fec0003800000 */
.L_x_4846:
[----:B------:R-:W2:Y:S02]  /*1110*/  LDG.E.64 R4, desc[UR36][R4.64] ;  /* 0x0000002404047981 */ /* 0x000ea4000c1e1b00 */
[----:B--2---:R-:W0:Y:S02]  /*1120*/  I2F.U64 R0, R4 ;  /* 0x0000000400007312 */ /* 0x004e240000301000 */
[----:B0-----:R-:W-:-:S04]  /*1130*/  F2FP.BF16.F32.PACK_AB R0, RZ, R0 ;  /* 0x00000000ff00723e */ /* 0x001fc800000010ff */
[----:B------:R-:W-:Y:S01]  /*1140*/  PRMT R19, R0, 0x7610, R19 ;  /* 0x0000761000137816 */ /* 0x000fe20000000013 */
[----:B------:R-:W-:Y:S06]  /*1150*/  BRA `(.L_x_4822) ;  /* 0x0000000000107947 */ /* 0x000fec0003800000 */
.L_x_4845:
[----:B------:R-:W2:Y:S02]  /*1160*/  LDG.E R4, desc[UR36][R4.64] ;  /* 0x0000002404047981 */ /* 0x000ea4000c1e1900 */
[----:B--2---:R-:W-:-:S04]  /*1170*/  I2FP.F32.U32 R0, R4 ;  /* 0x0000000400007245 */ /* 0x004fc80000201000 */
[----:B------:R-:W-:-:S04]  /*1180*/  F2FP.BF16.F32.PACK_AB R0, RZ, R0 ;  /* 0x00000000ff00723e */ /* 0x000fc800000010ff */
[----:B------:R-:W-:-:S07]  /*1190*/  PRMT R19, R0, 0x7610, R19 ;  /* 0x0000761000137816 */ /* 0x000fce0000000013 */
.L_x_4822:
[----:B------:R-:W1:Y:S02]  /*11a0*/  S2R R23, SR_TID.X ;  /* 0x0000000000177919 */ /* 0x000e640000002100 */
[----:B-1----:R-:W-:-:S07]  /*11b0*/  VIADD R23, R23, 0x80 ;  /* 0x0000008017177836 */ /* 0x002fce0000000000 */
.L_x_4816:
[----:B------:R-:W-:Y:S05]  /*11c0*/  BSYNC B6 ;  /* 0x0000000000067941 */ /* 0x000fea0003800000 */
.L_x_4815:
[----:B------:R-:W-:Y:S01]  /*11d0*/  ISETP.GE.AND P0, PT, R23, R16, PT ;  /* 0x000000101700720c */ /* 0x000fe20003f06270 */
[----:B------:R-:W-:-:S12]  /*11e0*/  BSSY B6, `(.L_x_4850) ;  /* 0x0000111000067945 */ /* 0x000fd80003800000 */
[----:B------:R-:W-:Y:S05]  /*11f0*/  @P0 BRA `(.L_x_4851) ;  /* 0x00000010003c0947 */ /* 0x000fea0003800000 */
[----:B0-----:R-:W0:Y:S01]  /*1200*/  LDC.64 R4, c[0x0][0x238] ;  /* 0x00008e00ff047b82 */ /* 0x001e220000000a00 */
        /* <DEDUP_REMOVED lines=22> */
.L_x_4855:
[----:B------:R-:W2:Y:S02]  /*1370*/  LDG.E.U8 R4, desc[UR36][R4.64] ;  /* 0x0000002404047981 */ /* 0x000ea4000c1e1100 */
[----:B--2---:R-:W-:-:S04]  /*1380*/  I2FP.F32.U32 R0, R4 ;  /* 0x0000000400007245 */ /* 0x004fc80000201000 */
[----:B------:R-:W-:-:S04]  /*1390*/  F2FP.BF16.F32.PACK_AB R0, RZ, R0 ;  /* 0x00000000ff00723e */ /* 0x000fc800000010ff */
[----:B------:R-:W-:Y:S01]  /*13a0*/  PRMT R17, R0, 0x7610, R17 ;  /* 0x0000761000117816 */ /* 0x000fe20000000011 */
[----:B------:R-:W-:Y:S06]  /*13b0*/  BRA `(.L_x_4857) ;  /* 0x0000000c00c87947 */ /* 0x000fec0003800000 */
.L_x_4854:
        /* <DEDUP_REMOVED lines=11> */
.L_x_4859:
[----:B------:R-:W2:Y:S02]  /*1470*/  LDG.E R4, desc[UR36][R4.64] ;  /* 0x0000002404047981 */ /* 0x000ea4000c1e1900 */
[----:B--2---:R-:W-:-:S04]  /*1480*/  I2FP.F32.S32 R0, R4 ;  /* 0x0000000400007245 */ /* 0x004fc80000201400 */
[----:B------:R-:W-:-:S04]  /*1490*/  F2FP.BF16.F32.PACK_AB R0, RZ, R0 ;  /* 0x00000000ff00723e */ /* 0x000fc800000010ff */
[----:B------:R-:W-:Y:S01]  /*14a0*/  PRMT R17, R0, 0x7610, R17 ;  /* 0x0000761000117816 */ /* 0x000fe20000000011 */
[----:B------:R-:W-:Y:S06]  /*14b0*/  BRA `(.L_x_4857) ;  /* 0x0000000c00887947 */ /* 0x000fec0003800000 */
.L_x_4858:
[----:B------:R-:W2:Y:S02]  /*14c0*/  LDG.E.U16 R4, desc[UR36][R4.64] ;  /* 0x0000002404047981 */ /* 0x000ea4000c1e1500 */
[----:B--2---:R-:W0:Y:S02]  /*14d0*/  I2F.S16 R0, R4 ;  /* 0x0000000400007306 */ /* 0x004e240000101400 */
[----:B0-----:R-:W-:-:S04]  /*14e0*/  F2FP.BF16.F32.PACK_AB R0, RZ, R0 ;  /* 0x00000000ff00723e */ /* 0x001fc800000010ff */
[----:B------:R-:W-:Y:S01]  /*14f0*/  PRMT R17, R0, 0x7610, R17 ;  /* 0x0000761000117816 */ /* 0x000fe20000000011 */
[----:B------:R-:W-:Y:S06]  /*1500*/  BRA `(.L_x_4857) ;  /* 0x0000000c00747947 */ /* 0x000fec0003800000 */
.L_x_4853:
        /* <DEDUP_REMOVED lines=9> */
.L_x_4861:
[----:B------:R-:W2:Y:S02]  /*15a0*/  LDG.E.U16 R0, desc[UR36][R4.64] ;  /* 0x0000002404007981 */ /* 0x000ea4000c1e1500 */
[----:B--2---:R-:W-:-:S05]  /*15b0*/  HADD2.F32 R0, -RZ, R0.H0_H0 ;  /* 0x20000000ff007230 */ /* 0x004fca0000004100 */
[----:B------:R-:W-:-:S04]  /*15c0*/  F2FP.BF16.F32.PACK_AB R0, RZ, R0 ;  /* 0x00000000ff00723e */ /* 0x000fc800000010ff */
[----:B------:R-:W-:Y:S01]  /*15d0*/  PRMT R17, R0, 0x7610, R17 ;  /* 0x0000761000117816 */ /* 0x000fe20000000011 */
[----:B------:R-:W-:Y:S06]  /*15e0*/  BRA `(.L_x_4857) ;  /* 0x0000000c003c7947 */ /* 0x000fec0003800000 */
.L_x_4860:
        /* <DEDUP_REMOVED lines=9> */
.L_x_4863:
[----:B------:R-:W2:Y:S02]  /*1680*/  LDG.E.U16 R4, desc[UR36][R4.64] ;  /* 0x0000002404047981 */ /* 0x000ea4000c1e1500 */
[----:B--2---:R-:W-:-:S05]  /*1690*/  HADD2.F32 R0, -RZ, R4.H0_H0 ;  /* 0x20000004ff007230 */ /* 0x004fca0000004100 */
[----:B------:R-:W-:-:S04]  /*16a0*/  F2FP.BF16.F32.PACK_AB R0, RZ, R0 ;  /* 0x00000000ff00723e */ /* 0x000fc800000010ff */
[----:B------:R-:W-:Y:S01]  /*16b0*/  PRMT R17, R0, 0x7610, R17 ;  /* 0x0000761000117816 */ /* 0x000fe20000000011 */
[----:B------:R-:W-:Y:S06]  /*16c0*/  BRA `(.L_x_4857) ;  /* 0x0000000c00047947 */ /* 0x000fec0003800000 */
.L_x_4862:
        /* <DEDUP_REMOVED lines=9> */
.L_x_4852:
        /* <DEDUP_REMOVED lines=14> */
.L_x_4866:
        /* <DEDUP_REMOVED lines=9> */
.L_x_4865:
        /* <DEDUP_REMOVED lines=28> */
.L_x_4868:
        /* <DEDUP_REMOVED lines=15> */
.L_x_4867:
[----:B------:R0:W5:Y:S01]  /*1b80*/  LDG.E.U16 R17, desc[UR36][R4.64] ;  /* 0x0000002404117981 */ /* 0x000162000c1e1500 */
[----:B------:R-:W-:Y:S05]  /*1b90*/  BRA `(.L_x_4857) ;  /* 0x0000000400d07947 */ /* 0x000fea0003800000 */
.L_x_4864:
        /* <DEDUP_REMOVED lines=13> */
.L_x_4871:
        /* <DEDUP_REMOVED lines=21> */
.L_x_4875:
[----:B------:R-:W-:Y:S05]  /*1dc0*/  BSYNC B1 ;  /* 0x0000000000017941 */ /* 0x000fea0003800000 */
.L_x_4874:
[----:B------:R-:W-:Y:S01]  /*1dd0*/  LEA R5, R0, 0x3b800000, 0x17 ;  /* 0x3b80000000057811 */ /* 0x000fe200078eb8ff */
[----:B------:R-:W-:-:S05]  /*1de0*/  IMAD.SHL.U32 R0, R3, 0x100000, RZ ;  /* 0x0010000003007824 */ /* 0x000fca00078e00ff */
[----:B------:R-:W-:-:S07]  /*1df0*/  LOP3.LUT R0, R5, R0, R6, 0xfe, !PT ;  /* 0x0000000005007212 */ /* 0x000fce00078efe06 */
.L_x_4873:
[----:B------:R-:W-:Y:S05]  /*1e00*/  BSYNC B0 ;  /* 0x0000000000007941 */ /* 0x000fea0003800000 */
.L_x_4872:
[----:B------:R-:W-:-:S04]  /*1e10*/  F2FP.BF16.F32.PACK_AB R0, RZ, R0 ;  /* 0x00000000ff00723e */ /* 0x000fc800000010ff */
[----:B------:R-:W-:Y:S01]  /*1e20*/  PRMT R17, R0, 0x7610, R17 ;  /* 0x0000761000117816 */ /* 0x000fe20000000011 */
[----:B------:R-:W-:Y:S06]  /*1e30*/  BRA `(.L_x_4857) ;  /* 0x0000000400287947 */ /* 0x000fec0003800000 */
.L_x_4870:
        /* <DEDUP_REMOVED lines=21> */
.L_x_4879:
[----:B------:R-:W-:Y:S05]  /*1f90*/  BSYNC B1 ;  /* 0x0000000000017941 */ /* 0x000fea0003800000 */
.L_x_4878:
[----:B------:R-:W-:Y:S01]  /*1fa0*/  LEA R5, R0, 0x37800000, 0x17 ;  /* 0x3780000000057811 */ /* 0x000fe200078eb8ff */
[----:B------:R-:W-:-:S05]  /*1fb0*/  IMAD.SHL.U32 R0, R3, 0x200000, RZ ;  /* 0x0020000003007824 */ /* 0x000fca00078e00ff */
[----:B------:R-:W-:-:S07]  /*1fc0*/  LOP3.LUT R0, R5, R0, R6, 0xfe, !PT ;  /* 0x0000000005007212 */ /* 0x000fce00078efe06 */
.L_x_4877:
[----:B------:R-:W-:Y:S05]  /*1fd0*/  BSYNC B0 ;  /* 0x0000000000007941 */ /* 0x000fea0003800000 */
.L_x_4876:
[----:B------:R-:W-:-:S04]  /*1fe0*/  F2FP.BF16.F32.PACK_AB R0, RZ, R0 ;  /* 0x00000000ff00723e */ /* 0x000fc800000010ff */
[----:B------:R-:W-:Y:S01]  /*1ff0*/  PRMT R17, R0, 0x7610, R17 ;  /* 0x0000761000117816 */ /* 0x000fe20000000011 */
[----:B------:R-:W-:Y:S06]  /*2000*/  BRA `(.L_x_4857) ;  /* 0x0000000000b47947 */ /* 0x000fec0003800000 */
.L_x_4869:
        /* <DEDUP_REMOVED lines=14> */
.L_x_4883:
[----:B------:R-:W-:Y:S05]  /*20f0*/  BSYNC B0 ;  /* 0x0000000000007941 */ /* 0x000fea0003800000 */
.L_x_4882:
[----:B------:R-:W-:-:S04]  /*2100*/  F2FP.BF16.F32.PACK_AB R0, RZ, R0 ;  /* 0x00000000ff00723e */ /* 0x000fc800000010ff */
[----:B------:R-:W-:Y:S01]  /*2110*/  PRMT R17, R0, 0x7610, R17 ;  /* 0x0000761000117816 */ /* 0x000fe20000000011 */
[----:B------:R-:W-:Y:S06]  /*2120*/  BRA `(.L_x_4857) ;  /* 0x00000000006c7947 */ /* 0x000fec0003800000 */
.L_x_4856:
        /* <DEDUP_REMOVED lines=16> */
.L_x_4884:
[----:B------:R-:W-:Y:S01]  /*2230*/  PRMT R17, RZ, 0x7610, R17 ;  /* 0x00007610ff117816 */ /* 0x000fe20000000011 */
[----:B------:R-:W-:Y:S06]  /*2240*/  BRA `(.L_x_4857) ;  /* 0x0000000000247947 */ /* 0x000fec0003800000 */
.L_x_4881:
[----:B------:R-:W2:Y:S02]  /*2250*/  LDG.E.64 R4, desc[UR36][R4.64] ;  /* 0x0000002404047981 */ /* 0x000ea4000c1e1b00 */
[----:B--2---:R-:W0:Y:S02]  /*2260*/  I2F.U64 R0, R4 ;  /* 0x0000000400007312 */ /* 0x004e240000301000 */
[----:B0-----:R-:W-:-:S04]  /*2270*/  F2FP.BF16.F32.PACK_AB R0, RZ, R0 ;  /* 0x00000000ff00723e */ /* 0x001fc800000010ff */
[----:B------:R-:W-:Y:S01]  /*2280*/  PRMT R17, R0, 0x7610, R17 ;  /* 0x0000761000117816 */ /* 0x000fe20000000011 */
[----:B------:R-:W-:Y:S06]  /*2290*/  BRA `(.L_x_4857) ;  /* 0x0000000000107947 */ /* 0x000fec0003800000 */
.L_x_4880:
[----:B------:R-:W2:Y:S02]  /*22a0*/  LDG.E R4, desc[UR36][R4.64] ;  /* 0x0000002404047981 */ /* 0x000ea4000c1e1900 */
[----:B--2---:R-:W-:-:S04]  /*22b0*/  I2FP.F32.U32 R0, R4 ;  /* 0x0000000400007245 */ /* 0x004fc80000201000 */
[----:B------:R-:W-:-:S04]  /*22c0*/  F2FP.BF16.F32.PACK_AB R0, RZ, R0 ;  /* 0x00000000ff00723e */ /* 0x000fc800000010ff */
[----:B------:R-:W-:-:S07]  /*22d0*/  PRMT R17, R0, 0x7610, R17 ;  /* 0x0000761000117816 */ /* 0x000fce0000000011 */
.L_x_4857:
[----:B------:R-:W-:-:S07]  /*22e0*/  VIADD R23, R23, 0x80 ;  /* 0x0000008017177836 */ /* 0x000fce0000000000 */
.L_x_4851:
[----:B------:R-:W-:Y:S05]  /*22f0*/  BSYNC B6 ;  /* 0x0000000000067941 */ /* 0x000fea0003800000 */
.L_x_4850:
[----:B------:R-:W-:Y:S01]  /*2300*/  ISETP.GE.AND P0, PT, R23, R16, PT ;  /* 0x000000101700720c */ /* 0x000fe20003f06270 */
[----:B------:R-:W-:Y:S01]  /*2310*/  BSSY B6, `(.L_x_4885) ;  /* 0x0000113000067945 */ /* 0x000fe20003800000 */
[----:B------:R-:W-:Y:S02]  /*2320*/  PRMT R18, RZ, 0x7610, R18 ;  /* 0x00007610ff127816 */ /* 0x000fe40000000012 */
[----:B------:R-:W-:-:S09]  /*2330*/  PRMT R24, RZ, 0x7610, R24 ;  /* 0x00007610ff187816 */ /* 0x000fd20000000018 */
        /* <DEDUP_REMOVED lines=24> */
.L_x_4890:
[----:B------:R-:W2:Y:S02]  /*24c0*/  LDG.E.U8 R4, desc[UR36][R4.64] ;  /* 0x0000002404047981 */ /* 0x000ea4000c1e1100 */
[----:B--2---:R-:W-:-:S04]  /*24d0*/  I2FP.F32.U32 R0, R4 ;  /* 0x0000000400007245 */ /* 0x004fc80000201000 */
[----:B------:R-:W-:-:S04]  /*24e0*/  F2FP.BF16.F32.PACK_AB R0, RZ, R0 ;  /* 0x00000000ff00723e */ /* 0x000fc800000010ff */
[----:B------:R-:W-:Y:S01]  /*24f0*/  PRMT R24, R0, 0x7610, R24 ;  /* 0x0000761000187816 */ /* 0x000fe20000000018 */
[----:B------:R-:W-:Y:S06]  /*2500*/  BRA `(.L_x_4892) ;  /* 0x0000000c00c87947 */ /* 0x000fec0003800000 */
.L_x_4889:
        /* <DEDUP_REMOVED lines=11> */
.L_x_4894:
[----:B------:R-:W2:Y:S02]  /*25c0*/  LDG.E R4, desc[UR36][R4.64] ;  /* 0x0000002404047981 */ /* 0x000ea4000c1e1900 */
[----:B--2---:R-:W-:-:S04]  /*25d0*/  I2FP.F32.S32 R0, R4 ;  /* 0x0000000400007245 */ /* 0x004fc80000201400 */
[----:B------:R-:W-:-:S04]  /*25e0*/  F2FP.BF16.F32.PACK_AB R0, RZ, R0 ;  /* 0x00000000ff00723e */ /* 0x000fc800000010ff */
[----:B------:R-:W-:Y:S01]  /*25f0*/  PRMT R24, R0, 0x7610, R24 ;  /* 0x0000761000187816 */ /* 0x000fe20000000018 */
[----:B------:R-:W-:Y:S06]  /*2600*/  BRA `(.L_x_4892) ;  /* 0x0000000c00887947 */ /* 0x000fec0003800000 */
.L_x_4893:
[----:B------:R-:W2:Y:S02]  /*2610*/  LDG.E.U16 R4, desc[UR36][R4.64] ;  /* 0x0000002404047981 */ /* 0x000ea4000c1e1500 */
[----:B--2---:R-:W0:Y:S02]  /*2620*/  I2F.S16 R0, R4 ;  /* 0x0000000400007306 */ /* 0x004e240000101400 */
[----:B0-----:R-:W-:-:S04]  /*2630*/  F2FP.BF16.F32.PACK_AB R0, RZ, R0 ;  /* 0x00000000ff00723e */ /* 0x001fc800000010ff */
[----:B------:R-:W-:Y:S01]  /*2640*/  PRMT R24, R0, 0x7610, R24 ;  /* 0x0000761000187816 */ /* 0x000fe20000000018 */
[----:B------:R-:W-:Y:S06]  /*2650*/  BRA `(.L_x_4892) ;  /* 0x0000000c00747947 */ /* 0x000fec0003800000 */
.L_x_4888:
        /* <DEDUP_REMOVED lines=9> */
.L_x_4896:
[----:B------:R-:W2:Y:S02]  /*26f0*/  LDG.E.U16 R0, desc[UR36][R4.64] ;  /* 0x0000002404007981 */ /* 0x000ea4000c1e1500 */
[----:B--2---:R-:W-:-:S05]  /*2700*/  HADD2.F32 R0, -RZ, R0.H0_H0 ;  /* 0x20000000ff007230 */ /* 0x004fca0000004100 */
[----:B------:R-:W-:-:S04]  /*2710*/  F2FP.BF16.F32.PACK_AB R0, RZ, R0 ;  /* 0x00000000ff00723e */ /* 0x000fc800000010ff */
[----:B------:R-:W-:Y:S01]  /*2720*/  PRMT R24, R0, 0x7610, R24 ;  /* 0x0000761000187816 */ /* 0x000fe20000000018 */
[----:B------:R-:W-:Y:S06]  /*2730*/  BRA `(.L_x_4892) ;  /* 0x0000000c003c7947 */ /* 0x000fec0003800000 */
.L_x_4895:
        /* <DEDUP_REMOVED lines=9> */
.L_x_4898:
[----:B------:R-:W2:Y:S02]  /*27d0*/  LDG.E.U16 R4, desc[UR36][R4.64] ;  /* 0x0000002404047981 */ /* 0x000ea4000c1e1500 */
[----:B--2---:R-:W-:-:S05]  /*27e0*/  HADD2.F32 R0, -RZ, R4.H0_H0 ;  /* 0x20000004ff007230 */ /* 0x004fca0000004100 */
[----:B------:R-:W-:-:S04]  /*27f0*/  F2FP.BF16.F32.PACK_AB R0, RZ, R0 ;  /* 0x00000000ff00723e */ /* 0x000fc800000010ff */
[----:B------:R-:W-:Y:S01]  /*2800*/  PRMT R24, R0, 0x7610, R24 ;  /* 0x0000761000187816 */ /* 0x000fe20000000018 */
[----:B------:R-:W-:Y:S06]  /*2810*/  BRA `(.L_x_4892) ;  /* 0x0000000c00047947 */ /* 0x000fec0003800000 */
.L_x_4897:
        /* <DEDUP_REMOVED lines=9> */
.L_x_4887:
        /* <DEDUP_REMOVED lines=14> */
.L_x_4901:
        /* <DEDUP_REMOVED lines=9> */
.L_x_4900:
        /* <DEDUP_REMOVED lines=28> */
.L_x_4903:
        /* <DEDUP_REMOVED lines=15> */
.L_x_4902:
[----:B------:R0:W5:Y:S01]  /*2cd0*/  LDG.E.U16 R24, desc[UR36][R4.64] ;  /* 0x0000002404187981 */ /* 0x000162000c1e1500 */
[----:B------:R-:W-:Y:S05]  /*2ce0*/  BRA `(.L_x_4892) ;  /* 0x0000000400d07947 */ /* 0x000fea0003800000 */
.L_x_4899:
        /* <DEDUP_REMOVED lines=13> */
.L_x_4906:
        /* <DEDUP_REMOVED lines=21> */
.L_x_4910:
[----:B------:R-:W-:Y:S05]  /*2f10*/  BSYNC B1 ;  /* 0x0000000000017941 */ /* 0x000fea0003800000 */
.L_x_4909:
[----:B------:R-:W-:Y:S01]  /*2f20*/  LEA R5, R0, 0x3b800000, 0x17 ;  /* 0x3b80000000057811 */ /* 0x000fe200078eb8ff */
[----:B------:R-:W-:-:S05]  /*2f30*/  IMAD.SHL.U32 R0, R3, 0x100000, RZ ;  /* 0x0010000003007824 */ /* 0x000fca00078e00ff */
[----:B------:R-:W-:-:S07]  /*2f40*/  LOP3.LUT R0, R5, R0, R6, 0xfe, !PT ;  /* 0x0000000005007212 */ /* 0x000fce00078efe06 */
.L_x_4908:
[----:B------:R-:W-:Y:S05]  /*2f50*/  BSYNC B0 ;  /* 0x0000000000007941 */ /* 0x000fea0003800000 */
.L_x_4907:
[----:B------:R-:W-:-:S04]  /*2f60*/  F2FP.BF16.F32.PACK_AB R0, RZ, R0 ;  /* 0x00000000ff00723e */ /* 0x000fc800000010ff */
[----:B------:R-:W-:Y:S01]  /*2f70*/  PRMT R24, R0, 0x7610, R24 ;  /* 0x0000761000187816 */ /* 0x000fe20000000018 */
[----:B------:R-:W-:Y:S06]  /*2f80*/  BRA `(.L_x_4892) ;  /* 0x0000000400287947 */ /* 0x000fec0003800000 */
.L_x_4905:
        /* <DEDUP_REMOVED lines=21> */
.L_x_4914:
[----:B------:R-:W-:Y:S05]  /*30e0*/  BSYNC B1 ;  /* 0x0000000000017941 */ /* 0x000fea0003800000 */
.L_x_4913:
[----:B------:R-:W-:Y:S01]  /*30f0*/  LEA R5, R0, 0x37800000, 0x17 ;  /* 0x3780000000057811 */ /* 0x000fe200078eb8ff */
[----:B------:R-:W-:-:S05]  /*3100*/  IMAD.SHL.U32 R0, R3, 0x200000, RZ ;  /* 0x0020000003007824 */ /* 0x000fca00078e00ff */
[----:B------:R-:W-:-:S07]  /*3110*/  LOP3.LUT R0, R5, R0, R6, 0xfe, !PT ;  /* 0x0000000005007212 */ /* 0x000fce00078efe06 */
.L_x_4912:
[----:B------:R-:W-:Y:S05]  /*3120*/  BSYNC B0 ;  /* 0x0000000000007941 */ /* 0x000fea0003800000 */
.L_x_4911:
[----:B------:R-:W-:-:S04]  /*3130*/  F2FP.BF16.F32.PACK_AB R0, RZ, R0 ;  /* 0x00000000ff00723e */ /* 0x000fc800000010ff */
[----:B------:R-:W-:Y:S01]  /*3140*/  PRMT R24, R0, 0x7610, R24 ;  /* 0x0000761000187816 */ /* 0x000fe20000000018 */
[----:B------:R-:W-:Y:S06]  /*3150*/  BRA `(.L_x_4892) ;  /* 0x0000000000b47947 */ /* 0x000fec0003800000 */
.L_x_4904:
        /* <DEDUP_REMOVED lines=14> */
.L_x_4918:
[----:B------:R-:W-:Y:S05]  /*3240*/  BSYNC B0 ;  /* 0x0000000000007941 */ /* 0x000fea0003800000 */
.L_x_4917:
[----:B------:R-:W-:-:S04]  /*3250*/  F2FP.BF16.F32.PACK_AB R0, RZ, R0 ;  /* 0x00000000ff00723e */ /* 0x000fc800000010ff */
[----:B------:R-:W-:Y:S01]  /*3260*/  PRMT R24, R0, 0x7610, R24 ;  /* 0x0000761000187816 */ /* 0x000fe20000000018 */
[----:B------:R-:W-:Y:S06]  /*3270*/  BRA `(.L_x_4892) ;  /* 0x00000000006c7947 */ /* 0x000fec0003800000 */
.L_x_4891:
        /* <DEDUP_REMOVED lines=16> */
.L_x_4919:
[----:B------:R-:W-:Y:S01]  /*3380*/  PRMT R24, RZ, 0x7610, R24 ;  /* 0x00007610ff187816 */ /* 0x000fe20000000018 */
[----:B------:R-:W-:Y:S06]  /*3390*/  BRA `(.L_x_4892) ;  /* 0x0000000000247947 */ /* 0x000fec0003800000 */
.L_x_4916:
[----:B------:R-:W2:Y:S02]  /*33a0*/  LDG.E.64 R4, desc[UR36][R4.64] ;  /* 0x0000002404047981 */ /* 0x000ea4000c1e1b00 */
[----:B--2---:R-:W0:Y:S02]  /*33b0*/  I2F.U64 R0, R4 ;  /* 0x0000000400007312 */ /* 0x004e240000301000 */
[----:B0-----:R-:W-:-:S04]  /*33c0*/  F2FP.BF16.F32.PACK_AB R0, RZ, R0 ;  /* 0x00000000ff00723e */ /* 0x001fc800000010ff */
[----:B------:R-:W-:Y:S01]  /*33d0*/  PRMT R24, R0, 0x7610, R24 ;  /* 0x0000761000187816 */ /* 0x000fe20000000018 */
[----:B------:R-:W-:Y:S06]  /*33e0*/  BRA `(.L_x_4892) ;  /* 0x0000000000107947 */ /* 0x000fec0003800000 */
.L_x_4915:
[----:B------:R-:W2:Y:S02]  /*33f0*/  LDG.E R4, desc[UR36][R4.64] ;  /* 0x0000002404047981 */ /* 0x000ea4000c1e1900 */
[----:B--2---:R-:W-:-:S04]  /*3400*/  I2FP.F32.U32 R0, R4 ;  /* 0x0000000400007245 */ /* 0x004fc80000201000 */
[----:B------:R-:W-:-:S04]  /*3410*/  F2FP.BF16.F32.PACK_AB R0, RZ, R0 ;  /* 0x00000000ff00723e */ /* 0x000fc800000010ff */
[----:B------:R-:W-:-:S07]  /*3420*/  PRMT R24, R0, 0x7610, R24 ;  /* 0x0000761000187816 */ /* 0x000fce0000000018 */
.L_x_4892:
[----:B------:R-:W-:-:S07]  /*3430*/  VIADD R23, R23, 0x80 ;  /* 0x0000008017177836 */ /* 0x000fce0000000000 */
.L_x_4886:
[----:B------:R-:W-:Y:S05]  /*3440*/  BSYNC B6 ;  /* 0x0000000000067941 */ /* 0x000fea0003800000 */
.L_x_4885:
[----:B------:R-:W-:Y:S01]  /*3450*/  ISETP.GE.AND P0, PT, R23, R16, PT ;  /* 0x000000101700720c */ /* 0x000fe20003f06270 */
[----:B------:R-:W-:-:S12]  /*3460*/  BSSY B6, `(.L_x_4920) ;  /* 0x000010f000067945 */ /* 0x000fd80003800000 */
        /* <DEDUP_REMOVED lines=23> */
.L_x_4925:
[----:B------:R-:W2:Y:S02]  /*35e0*/  LDG.E.U8 R4, desc[UR36][R4.64] ;  /* 0x0000002404047981 */ /* 0x000ea4000c1e1100 */
[----:B--2---:R-:W-:-:S04]  /*35f0*/  I2FP.F32.U32 R0, R4 ;  /* 0x0000000400007245 */ /* 0x004fc80000201000 */
[----:B------:R-:W-:-:S04]  /*3600*/  F2FP.BF16.F32.PACK_AB R0, RZ, R0 ;  /* 0x00000000ff00723e */ /* 0x000fc800000010ff */
[----:B------:R-:W-:Y:S01]  /*3610*/  PRMT R18, R0, 0x7610, R18 ;  /* 0x0000761000127816 */ /* 0x000fe20000000012 */
[----:B------:R-:W-:Y:S06]  /*3620*/  BRA `(.L_x_4921) ;  /* 0x0000000c00c87947 */ /* 0x000fec0003800000 */
.L_x_4924:
        /* <DEDUP_REMOVED lines=11> */
.L_x_4928:
[----:B------:R-:W2:Y:S02]  /*36e0*/  LDG.E R4, desc[UR36][R4.64] ;  /* 0x0000002404047981 */ /* 0x000ea4000c1e1900 */
[----:B--2---:R-:W-:-:S04]  /*36f0*/  I2FP.F32.S32 R0, R4 ;  /* 0x0000000400007245 */ /* 0x004fc80000201400 */
[----:B------:R-:W-:-:S04]  /*3700*/  F2FP.BF16.F32.PACK_AB R0, RZ, R0 ;  /* 0x00000000ff00723e */ /* 0x000fc800000010ff */
[----:B------:R-:W-:Y:S01]  /*3710*/  PRMT R18, R0, 0x7610, R18 ;  /* 0x0000761000127816 */ /* 0x000fe20000000012 */
[----:B------:R-:W-:Y:S06]  /*3720*/  BRA `(.L_x_4921) ;  /* 0x0000000c00887947 */ /* 0x000fec0003800000 */
.L_x_4927:
[----:B------:R-:W2:Y:S02]  /*3730*/  LDG.E.U16 R4, desc[UR36][R4.64] ;  /* 0x0000002404047981 */ /* 0x000ea4000c1e1500 */
[----:B--2---:R-:W0:Y:S02]  /*3740*/  I2F.S16 R0, R4 ;  /* 0x0000000400007306 */ /* 0x004e240000101400 */
[----:B0-----:R-:W-:-:S04]  /*3750*/  F2FP.BF16.F32.PACK_AB R0, RZ, R0 ;  /* 0x00000000ff00723e */ /* 0x001fc800000010ff */
[----:B------:R-:W-:Y:S01]  /*3760*/  PRMT R18, R0, 0x7610, R18 ;  /* 0x0000761000127816 */ /* 0x000fe20000000012 */
[----:B------:R-:W-:Y:S06]  /*3770*/  BRA `(.L_x_4921) ;  /* 0x0000000c00747947 */ /* 0x000fec0003800000 */
.L_x_4923:
        /* <DEDUP_REMOVED lines=9> */
.L_x_4930:
[----:B------:R-:W2:Y:S02]  /*3810*/  LDG.E.U16 R0, desc[UR36][R4.64] ;  /* 0x0000002404007981 */ /* 0x000ea4000c1e1500 */
[----:B--2---:R-:W-:-:S05]  /*3820*/  HADD2.F32 R0, -RZ, R0.H0_H0 ;  /* 0x20000000ff007230 */ /* 0x004fca0000004100 */
[----:B------:R-:W-:-:S04]  /*3830*/  F2FP.BF16.F32.PACK_AB R0, RZ, R0 ;  /* 0x00000000ff00723e */ /* 0x000fc800000010ff */
[----:B------:R-:W-:Y:S01]  /*3840*/  PRMT R18, R0, 0x7610, R18 ;  /* 0x0000761000127816 */ /* 0x000fe20000000012 */
[----:B------:R-:W-:Y:S06]  /*3850*/  BRA `(.L_x_4921) ;  /* 0x0000000c003c7947 */ /* 0x000fec0003800000 */
.L_x_4929:
        /* <DEDUP_REMOVED lines=9> */
.L_x_4932:
[----:B------:R-:W2:Y:S02]  /*38f0*/  LDG.E.U16 R4, desc[UR36][R4.64] ;  /* 0x0000002404047981 */ /* 0x000ea4000c1e1500 */
[----:B--2---:R-:W-:-:S05]  /*3900*/  HADD2.F32 R0, -RZ, R4.H0_H0 ;  /* 0x20000004ff007230 */ /* 0x004fca0000004100 */
[----:B------:R-:W-:-:S04]  /*3910*/  F2FP.BF16.F32.PACK_AB R0, RZ, R0 ;  /* 0x00000000ff00723e */ /* 0x000fc800000010ff */
[----:B------:R-:W-:Y:S01]  /*3920*/  PRMT R18, R0, 0x7610, R18 ;  /* 0x0000761000127816 */ /* 0x000fe20000000012 */
[----:B------:R-:W-:Y:S06]  /*3930*/  BRA `(.L_x_4921) ;  /* 0x0000000c00047947 */ /* 0x000fec0003800000 */
.L_x_4931:
        /* <DEDUP_REMOVED lines=9> */
.L_x_4922:
        /* <DEDUP_REMOVED lines=14> */
.L_x_4935:
        /* <DEDUP_REMOVED lines=9> */
.L_x_4934:
        /* <DEDUP_REMOVED lines=28> */
.L_x_4937:
        /* <DEDUP_REMOVED lines=15> */
.L_x_4936:
[----:B------:R1:W5:Y:S01]  /*3df0*/  LDG.E.U16 R18, desc[UR36][R4.64] ;  /* 0x0000002404127981 */ /* 0x000362000c1e1500 */
[----:B------:R-:W-:Y:S05]  /*3e00*/  BRA `(.L_x_4921) ;  /* 0x0000000400d07947 */ /* 0x000fea0003800000 */
.L_x_4933:
        /* <DEDUP_REMOVED lines=13> */
.L_x_4940:
        /* <DEDUP_REMOVED lines=21> */
.L_x_4944:
[----:B------:R-:W-:Y:S05]  /*4030*/  BSYNC B1 ;  /* 0x0000000000017941 */ /* 0x000fea0003800000 */
.L_x_4943:
[----:B------:R-:W-:Y:S01]  /*4040*/  LEA R5, R0, 0x3b800000, 0x17 ;  /* 0x3b80000000057811 */ /* 0x000fe200078eb8ff */
[----:B------:R-:W-:-:S05]  /*4050*/  IMAD.SHL.U32 R0, R3, 0x100000, RZ ;  /* 0x0010000003007824 */ /* 0x000fca00078e00ff */
[----:B------:R-:W-:-:S07]  /*4060*/  LOP3.LUT R0, R5, R0, R6, 0xfe, !PT ;  /* 0x0000000005007212 */ /* 0x000fce00078efe06 */
.L_x_4942:
[----:B------:R-:W-:Y:S05]  /*4070*/  BSYNC B0 ;  /* 0x0000000000007941 */ /* 0x000fea0003800000 */
.L_x_4941:
[----:B------:R-:W-:-:S04]  /*4080*/  F2FP.BF16.F32.PACK_AB R0, RZ, R0 ;  /* 0x00000000ff00723e */ /* 0x000fc800000010ff */
[----:B------:R-:W-:Y:S01]  /*4090*/  PRMT R18, R0, 0x7610, R18 ;  /* 0x0000761000127816 */ /* 0x000fe20000000012 */
[----:B------:R-:W-:Y:S06]  /*40a0*/  BRA `(.L_x_4921) ;  /* 0x0000000400287947 */ /* 0x000fec0003800000 */
.L_x_4939:
        /* <DEDUP_REMOVED lines=21> */
.L_x_4948:
[----:B------:R-:W-:Y:S05]  /*4200*/  BSYNC B1 ;  /* 0x0000000000017941 */ /* 0x000fea0003800000 */
.L_x_4947:
[----:B------:R-:W-:Y:S01]  /*4210*/  LEA R5, R0, 0x37800000, 0x17 ;  /* 0x3780000000057811 */ /* 0x000fe200078eb8ff */
[----:B------:R-:W-:-:S05]  /*4220*/  IMAD.SHL.U32 R0, R3, 0x200000, RZ ;  /* 0x0020000003007824 */ /* 0x000fca00078e00ff */
[----:B------:R-:W-:-:S07]  /*4230*/  LOP3.LUT R0, R5, R0, R6, 0xfe, !PT ;  /* 0x0000000005007212 */ /* 0x000fce00078efe06 */
.L_x_4946:
[----:B------:R-:W-:Y:S05]  /*4240*/  BSYNC B0 ;  /* 0x0000000000007941 */ /* 0x000fea0003800000 */
.L_x_4945:
[----:B------:R-:W-:-:S04]  /*4250*/  F2FP.BF16.F32.PACK_AB R0, RZ, R0 ;  /* 0x00000000ff00723e */ /* 0x000fc800000010ff */
[----:B------:R-:W-:Y:S01]  /*4260*/  PRMT R18, R0, 0x7610, R18 ;  /* 0x0000761000127816 */ /* 0x000fe20000000012 */
[----:B------:R-:W-:Y:S06]  /*4270*/  BRA `(.L_x_4921) ;  /* 0x0000000000b47947 */ /* 0x000fec0003800000 */
.L_x_4938:
        /* <DEDUP_REMOVED lines=14> */
.L_x_4952:
[----:B------:R-:W-:Y:S05]  /*4360*/  BSYNC B0 ;  /* 0x0000000000007941 */ /* 0x000fea0003800000 */
.L_x_4951:
[----:B------:R-:W-:-:S04]  /*4370*/  F2FP.BF16.F32.PACK_AB R0, RZ, R0 ;  /* 0x00000000ff00723e */ /* 0x000fc800000010ff */
[----:B------:R-:W-:Y:S01]  /*4380*/  PRMT R18, R0, 0x7610, R18 ;  /* 0x0000761000127816 */ /* 0x000fe20000000012 */
[----:B------:R-:W-:Y:S06]  /*4390*/  BRA `(.L_x_4921) ;  /* 0x00000000006c7947 */ /* 0x000fec0003800000 */
.L_x_4926:
        /* <DEDUP_REMOVED lines=16> */
.L_x_4953:
[----:B------:R-:W-:Y:S01]  /*44a0*/  PRMT R18, RZ, 0x7610, R18 ;  /* 0x00007610ff127816 */ /* 0x000fe20000000012 */
[----:B------:R-:W-:Y:S06]  /*44b0*/  BRA `(.L_x_4921) ;  /* 0x0000000000247947 */ /* 0x000fec0003800000 */
.L_x_4950:
[----:B------:R-:W2:Y:S02]  /*44c0*/  LDG.E.64 R4, desc[UR36][R4.64] ;  /* 0x0000002404047981 */ /* 0x000ea4000c1e1b00 */
[----:B--2---:R-:W0:Y:S02]  /*44d0*/  I2F.U64 R0, R4 ;  /* 0x0000000400007312 */ /* 0x004e240000301000 */
[----:B0-----:R-:W-:-:S04]  /*44e0*/  F2FP.BF16.F32.PACK_AB R0, RZ, R0 ;  /* 0x00000000ff00723e */ /* 0x001fc800000010ff */
[----:B------:R-:W-:Y:S01]  /*44f0*/  PRMT R18, R0, 0x7610, R18 ;  /* 0x0000761000127816 */ /* 0x000fe20000000012 */
[----:B------:R-:W-:Y:S06]  /*4500*/  BRA `(.L_x_4921) ;  /* 0x0000000000107947 */ /* 0x000fec0003800000 */
.L_x_4949:
[----:B------:R-:W2:Y:S02]  /*4510*/  LDG.E R4, desc[UR36][R4.64] ;  /* 0x0000002404047981 */ /* 0x000ea4000c1e1900 */
[----:B--2---:R-:W-:-:S04]  /*4520*/  I2FP.F32.U32 R0, R4 ;  /* 0x0000000400007245 */ /* 0x004fc80000201000 */
[----:B------:R-:W-:-:S04]  /*4530*/  F2FP.BF16.F32.PACK_AB R0, RZ, R0 ;  /* 0x00000000ff00723e */ /* 0x000fc800000010ff */
[----:B------:R-:W-:-:S07]  /*4540*/  PRMT R18, R0, 0x7610, R18 ;  /* 0x0000761000127816 */ /* 0x000fce0000000012 */
.L_x_4921:
[----:B------:R-:W-:Y:S05]  /*4550*/  BSYNC B6 ;  /* 0x0000000000067941 */ /* 0x000fea0003800000 */
.L_x_4920:
[----:B------:R-:W2:Y:S01]  /*4560*/  S2R R25, SR_TID.X ;  /* 0x0000000000197919 */ /* 0x000ea20000002100 */
[----:B------:R-:W-:Y:S01]  /*4570*/  BSSY B0, `(.L_x_4954) ;  /* 0x0000029000007945 */ /* 0x000fe20003800000 */
[----:B--2---:R-:W-:-:S13]  /*4580*/  ISETP.GE.AND P0, PT, R25, R16, PT ;  /* 0x000000101900720c */ /* 0x004fda0003f06270 */
[----:B------:R-:W-:Y:S05]  /*4590*/  @P0 BRA `(.L_x_4955) ;  /* 0x0000000000980947 */ /* 0x000fea0003800000 */
        /* <DEDUP_REMOVED lines=8> */
[C---:B------:R-:W-:Y:S01]  /*4620*/  FMUL.FTZ R3, R0.reuse, 1.4426950216293334961 ;  /* 0x3fb8aa3b00037820 */ /* 0x040fe20000410000 */
[----:B------:R-:W-:-:S05]  /*4630*/  FSETP.GEU.FTZ.AND P1, PT, |R0|, 0.40999999642372131348, PT ;  /* 0x3ed1eb850000780b */ /* 0x000fca0003f3e200 */
[----:B------:R-:W0:Y:S02]  /*4640*/  FRND R3, R3 ;  /* 0x0000000300037307 */ /* 0x000e240000201000 */
[----:B01----:R-:W-:Y:S02]  /*4650*/  FSEL R5, R3, RZ, P1 ;  /* 0x000000ff03057208 */ /* 0x003fe40000800000 */
        /* <DEDUP_REMOVED lines=22> */
.L_x_4957:
[----:B------:R-:W-:Y:S02]  /*47c0*/  ULDC UR4, c[0x0][0x21c] ;  /* 0x0000870000047ab9 */ /* 0x000fe40000000800 */
[----:B------:R-:W-:-:S07]  /*47d0*/  FMUL.FTZ R3, R19, UR4 ;  /* 0x0000000413037c20 */ /* 0x000fce0008410000 */
.L_x_4958:
[----:B------:R-:W-:Y:S05]  /*47e0*/  BSYNC B1 ;  /* 0x0000000000017941 */ /* 0x000fea0003800000 */
.L_x_4956:
[----:B------:R-:W2:Y:S02]  /*47f0*/  F2F.BF16.F32 R3, R3 ;  /* 0x0000000300037304 */ /* 0x000ea40000202000 */
.L_x_4955:
[----:B------:R-:W-:Y:S05]  /*4800*/  BSYNC B0 ;  /* 0x0000000000007941 */ /* 0x000fea0003800000 */
.L_x_4954:
[----:B------:R-:W-:Y:S01]  /*4810*/  VIADD R23, R25, 0x80 ;  /* 0x0000008019177836 */ /* 0x000fe20000000000 */
[----:B------:R-:W-:Y:S04]  /*4820*/  BSSY B0, `(.L_x_4959) ;  /* 0x0000029000007945 */ /* 0x000fe80003800000 */
[----:B------:R-:W-:-:S13]  /*4830*/  ISETP.GE.AND P1, PT, R23, R16, PT ;  /* 0x000000101700720c */ /* 0x000fda0003f26270 */
        /* <DEDUP_REMOVED lines=9> */
[C---:B01----:R-:W-:Y:S01]  /*48d0*/  FMUL.FTZ R4, R0.reuse, 1.4426950216293334961 ;  /* 0x3fb8aa3b00047820 */ /* 0x043fe20000410000 */
        /* <DEDUP_REMOVED lines=25> */
.L_x_4962:
[----:B------:R-:W-:Y:S02]  /*4a70*/  ULDC UR4, c[0x0][0x21c] ;  /* 0x0000870000047ab9 */ /* 0x000fe40000000800 */
[----:B------:R-:W-:-:S07]  /*4a80*/  FMUL.FTZ R22, R17, UR4 ;  /* 0x0000000411167c20 */ /* 0x000fce0008410000 */
.L_x_4963:
[----:B------:R-:W-:Y:S05]  /*4a90*/  BSYNC B1 ;  /* 0x0000000000017941 */ /* 0x000fea0003800000 */
.L_x_4961:
[----:B------:R-:W3:Y:S02]  /*4aa0*/  F2F.BF16.F32 R22, R22 ;  /* 0x0000001600167304 */ /* 0x000ee40000202000 */
.L_x_4960:
[----:B------:R-:W-:Y:S05]  /*4ab0*/  BSYNC B0 ;  /* 0x0000000000007941 */ /* 0x000fea0003800000 */
.L_x_4959:
[----:B01----:R-:W-:Y:S01]  /*4ac0*/  VIADD R5, R25, 0x100 ;  /* 0x0000010019057836 */ /* 0x003fe20000000000 */
        /* <DEDUP_REMOVED lines=37> */
.L_x_4967:
[----:B------:R-:W-:Y:S02]  /*4d20*/  ULDC UR4, c[0x0][0x21c] ;  /* 0x0000870000047ab9 */ /* 0x000fe40000000800 */
[----:B------:R-:W-:-:S07]  /*4d30*/  FMUL.FTZ R17, R24, UR4 ;  /* 0x0000000418117c20 */ /* 0x000fce0008410000 */
.L_x_4968:
[----:B------:R-:W-:Y:S05]  /*4d40*/  BSYNC B1 ;  /* 0x0000000000017941 */ /* 0x000fea0003800000 */
.L_x_4966:
[----:B------:R-:W0:Y:S02]  /*4d50*/  F2F.BF16.F32 R17, R17 ;  /* 0x0000001100117304 */ /* 0x000e240000202000 */
.L_x_4965:
[----:B------:R-:W-:Y:S05]  /*4d60*/  BSYNC B0 ;  /* 0x0000000000007941 */ /* 0x000fea0003800000 */
.L_x_4964:
        /* <DEDUP_REMOVED lines=14> */
[----:B------:R-:W1:Y:S02]  /*4e50*/  FRND R4, R4 ;  /* 0x0000000400047307 */ /* 0x000e640000201000 */
[----:B-1----:R-:W-:Y:S02]  /*4e60*/  FSEL R5, R4, RZ, P1 ;  /* 0x000000ff04057208 */ /* 0x002fe40000800000 */
[----:B------:R-:W-:Y:S02]  /*4e70*/  FSETP.NEU.FTZ.AND P1, PT, R0, RZ, PT ;  /* 0x000000ff0000720b */ /* 0x000fe40003f3d000 */
[C---:B------:R-:W-:Y:S01]  /*4e80*/  FSETP.NEU.FTZ.AND P2, PT, R5.reuse, 128, PT ;  /* 0x430000000500780b */ /* 0x040fe20003f5d000 */
[----:B------:R-:W-:-:S04]  /*4e90*/  FFMA.FTZ R6, -R5, 0.693145751953125, R0 ;  /* 0x3f31720005067823 */ /* 0x000fc80000010100 */
[----:B------:R-:W-:-:S04]  /*4ea0*/  FFMA.FTZ R6, -R5, 1.428606765330187045e-06, R6 ;  /* 0x35bfbe8e05067823 */ /* 0x000fc80000010106 */
[----:B------:R-:W-:-:S04]  /*4eb0*/  FFMA.FTZ R7, R6, R7, 0.0083824126049876213074 ;  /* 0x3c09566306077423 */ /* 0x000fc80000010007 */
[----:B------:R-:W-:Y:S01]  /*4ec0*/  @!P2 FADD.FTZ R5, R5, -1 ;  /* 0xbf8000000505a421 */ /* 0x000fe20000010000 */
[----:B------:R-:W-:-:S03]  /*4ed0*/  FFMA.FTZ R7, R6, R7, 0.041667830199003219604 ;  /* 0x3d2aabe306077423 */ /* 0x000fc60000010007 */
[----:B------:R-:W1:Y:S01]  /*4ee0*/  MUFU.EX2 R8, R5 ;  /* 0x0000000500087308 */ /* 0x000e620000000800 */
[----:B------:R-:W-:Y:S01]  /*4ef0*/  FFMA.FTZ R7, R6, R7, 0.16666397452354431152 ;  /* 0x3e2aa9f606077423 */ /* 0x000fe20000010007 */
[----:B------:R-:W-:-:S03]  /*4f00*/  FSETP.GEU.FTZ.AND P3, PT, R5, -25, PT ;  /* 0xc1c800000500780b */ /* 0x000fc60003f7e000 */
[----:B------:R-:W-:-:S04]  /*4f10*/  FFMA.FTZ R7, R6, R7, 0.49999994039535522461 ;  /* 0x3efffffe06077423 */ /* 0x000fc80000010007 */
[----:B------:R-:W-:-:S04]  /*4f20*/  FMUL.FTZ R7, R6, R7 ;  /* 0x0000000706077220 */ /* 0x000fc80000410000 */
[----:B------:R-:W-:Y:S01]  /*4f30*/  FFMA.FTZ R7, R6, R7, R6 ;  /* 0x0000000706077223 */ /* 0x000fe20000010006 */
[----:B-1----:R-:W-:-:S04]  /*4f40*/  FADD.FTZ R4, R8, -1 ;  /* 0xbf80000008047421 */ /* 0x002fc80000010000 */
        /* <DEDUP_REMOVED lines=8> */
.L_x_4972:
[----:B------:R-:W-:Y:S02]  /*4fd0*/  ULDC UR4, c[0x0][0x21c] ;  /* 0x0000870000047ab9 */ /* 0x000fe40000000800 */
[----:B------:R-:W-:-:S07]  /*4fe0*/  FMUL.FTZ R18, R18, UR4 ;  /* 0x0000000412127c20 */ /* 0x000fce0008410000 */
.L_x_4973:
[----:B------:R-:W-:Y:S05]  /*4ff0*/  BSYNC B1 ;  /* 0x0000000000017941 */ /* 0x000fea0003800000 */
.L_x_4971:
[----:B------:R-:W1:Y:S02]  /*5000*/  F2F.BF16.F32 R18, R18 ;  /* 0x0000001200127304 */ /* 0x000e640000202000 */
.L_x_4970:
[----:B------:R-:W-:Y:S05]  /*5010*/  BSYNC B0 ;  /* 0x0000000000007941 */ /* 0x000fea0003800000 */
.L_x_4969:
[----:B-----5:R-:W4:Y:S01]  /*5020*/  LDC.U8 R19, c[0x0][0x24c] ;  /* 0x00009300ff137b82 */ /* 0x020f220000000000 */
[----:B------:R-:W-:Y:S04]  /*5030*/  BSSY B6, `(.L_x_4974) ;  /* 0x0000112000067945 */ /* 0x000fe80003800000 */
[----:B------:R-:W-:Y:S05]  /*5040*/  @P0 BRA `(.L_x_4975) ;  /* 0x0000001000400947 */ /* 0x000fea0003800000 */
[----:B------:R-:W5:Y:S01]  /*5050*/  LDC.64 R8, c[0x0][0x230] ;  /* 0x00008c00ff087b82 */ /* 0x000f620000000a00 */
[----:B----4-:R-:W-:Y:S01]  /*5060*/  PRMT R0, R19, 0x9910, RZ ;  /* 0x0000991013007816 */ /* 0x010fe200000000ff */
[----:B------:R-:W-:Y:S01]  /*5070*/  IMAD R25, R2, 0x200, R25 ;  /* 0x0000020002197824 */ /* 0x000fe200078e0219 */
[----:B------:R-:W-:Y:S02]  /*5080*/  ULDC UR4, c[0x0][0x250] ;  /* 0x0000940000047ab9 */ /* 0x000fe40000000800 */
[----:B------:R-:W-:Y:S01]  /*5090*/  ISETP.GT.AND P0, PT, R0, 0x9, PT ;  /* 0x000000090000780c */ /* 0x000fe20003f04270 */
[----:B------:R-:W-:-:S05]  /*50a0*/  IMAD R25, R25, UR4, RZ ;  /* 0x0000000419197c24 */ /* 0x000fca000f8e02ff */
[----:B-----5:R-:W-:-:S05]  /*50b0*/  IADD3 R8, P1, R25, R8, RZ ;  /* 0x0000000819087210 */ /* 0x020fca0007f3e0ff */
        /* <DEDUP_REMOVED lines=10> */
[----:B--2---:R-:W-:Y:S02]  /*5160*/  IMAD.U32 R3, R3, 0x10000, RZ ;  /* 0x0001000003037824 */ /* 0x004fe400078e00ff */
[----:B------:R-:W-:-:S04]  /*5170*/  IMAD.MOV.U32 R25, RZ, RZ, R23 ;  /* 0x000000ffff197224 */ /* 0x000fc800078e0017 */
[----:B------:R-:W2:Y:S02]  /*5180*/  F2I.FTZ.TRUNC.NTZ R3, R3 ;  /* 0x0000000300037305 */ /* 0x000ea4000021f100 */
[----:B--2---:R2:W-:Y:S01]  /*5190*/  STG.E.U8 desc[UR36][R8.64], R3 ;  /* 0x0000000308007986 */ /* 0x0045e2000c101124 */
[----:B------:R-:W-:Y:S05]  /*51a0*/  BRA `(.L_x_4975) ;  /* 0x0000000c00e87947 */ /* 0x000fea0003800000 */
.L_x_4979:
[----:B--2---:R-:W-:Y:S02]  /*51b0*/  IMAD.U32 R5, R3, 0x10000, RZ ;  /* 0x0001000003057824 */ /* 0x004fe400078e00ff */
[----:B------:R-:W-:-:S04]  /*51c0*/  IMAD.MOV.U32 R25, RZ, RZ, R23 ;  /* 0x000000ffff197224 */ /* 0x000fc800078e0017 */
[----:B------:R-:W2:Y:S02]  /*51d0*/  F2I.S64.TRUNC R4, R5 ;  /* 0x0000000500047311 */ /* 0x000ea4000020d900 */
[----:B--2---:R2:W-:Y:S01]  /*51e0*/  STG.E.U8 desc[UR36][R8.64], R4 ;  /* 0x0000000408007986 */ /* 0x0045e2000c101124 */
[----:B------:R-:W-:Y:S05]  /*51f0*/  BRA `(.L_x_4975) ;  /* 0x0000000c00d47947 */ /* 0x000fea0003800000 */
.L_x_4978:
[----:B------:R-:W-:-:S13]  /*5200*/  ISETP.NE.AND P0, PT, R0, 0x2, PT ;  /* 0x000000020000780c */ /* 0x000fda0003f05270 */
[----:B------:R-:W-:Y:S05]  /*5210*/  @!P0 BRA `(.L_x_4981) ;  /* 0x0000000000388947 */ /* 0x000fea0003800000 */
[----:B------:R-:W-:-:S13]  /*5220*/  ISETP.NE.AND P0, PT, R0, 0x3, PT ;  /* 0x000000030000780c */ /* 0x000fda0003f05270 */
[----:B------:R-:W-:Y:S05]  /*5230*/  @!P0 BRA `(.L_x_4982) ;  /* 0x00000000001c8947 */ /* 0x000fea0003800000 */
[----:B------:R-:W-:-:S13]  /*5240*/  ISETP.NE.AND P0, PT, R0, 0x4, PT ;  /* 0x000000040000780c */ /* 0x000fda0003f05270 */
[----:B------:R-:W-:Y:S05]  /*5250*/  @P0 BRA `(.L_x_4980) ;  /* 0x0000000c00500947 */ /* 0x000fea0003800000 */
[----:B--2---:R-:W-:Y:S02]  /*5260*/  IMAD.U32 R4, R3, 0x10000, RZ ;  /* 0x0001000003047824 */ /* 0x004fe400078e00ff */
[----:B------:R-:W-:-:S04]  /*5270*/  IMAD.MOV.U32 R25, RZ, RZ, R23 ;  /* 0x000000ffff197224 */ /* 0x000fc800078e0017 */
[----:B------:R-:W2:Y:S02]  /*5280*/  F2I.S64.TRUNC R4, R4 ;  /* 0x0000000400047311 */ /* 0x000ea4000020d900 */
[----:B--2---:R2:W-:Y:S01]  /*5290*/  STG.E.64 desc[UR36][R8.64], R4 ;  /* 0x0000000408007986 */ /* 0x0045e2000c101b24 */
[----:B------:R-:W-:Y:S05]  /*52a0*/  BRA `(.L_x_4975) ;  /* 0x0000000c00a87947 */ /* 0x000fea0003800000 */
.L_x_4982:
[----:B--2---:R-:W-:Y:S02]  /*52b0*/  IMAD.U32 R3, R3, 0x10000, RZ ;  /* 0x0001000003037824 */ /* 0x004fe400078e00ff */
[----:B------:R-:W-:-:S04]  /*52c0*/  IMAD.MOV.U32 R25, RZ, RZ, R23 ;  /* 0x000000ffff197224 */ /* 0x000fc800078e0017 */
[----:B------:R-:W2:Y:S02]  /*52d0*/  F2I.FTZ.TRUNC.NTZ R3, R3 ;  /* 0x0000000300037305 */ /* 0x000ea4000021f100 */
[----:B--2---:R2:W-:Y:S01]  /*52e0*/  STG.E desc[UR36][R8.64], R3 ;  /* 0x0000000308007986 */ /* 0x0045e2000c101924 */
[----:B------:R-:W-:Y:S05]  /*52f0*/  BRA `(.L_x_4975) ;  /* 0x0000000c00947947 */ /* 0x000fea0003800000 */
.L_x_4981:
[----:B--2---:R-:W-:Y:S02]  /*5300*/  IMAD.U32 R3, R3, 0x10000, RZ ;  /* 0x0001000003037824 */ /* 0x004fe400078e00ff */
[----:B------:R-:W-:-:S04]  /*5310*/  IMAD.MOV.U32 R25, RZ, RZ, R23 ;  /* 0x000000ffff197224 */ /* 0x000fc800078e0017 */
[----:B------:R-:W2:Y:S02]  /*5320*/  F2I.FTZ.TRUNC.NTZ R3, R3 ;  /* 0x0000000300037305 */ /* 0x000ea4000021f100 */
[----:B--2---:R2:W-:Y:S01]  /*5330*/  STG.E.U16 desc[UR36][R8.64], R3 ;  /* 0x0000000308007986 */ /* 0x0045e2000c101524 */
[----:B------:R-:W-:Y:S05]  /*5340*/  BRA `(.L_x_4975) ;  /* 0x0000000c00807947 */ /* 0x000fea0003800000 */
.L_x_4977:
[----:B------:R-:W-:-:S13]  /*5350*/  ISETP.GT.AND P0, PT, R0, 0x6, PT ;  /* 0x000000060000780c */ /* 0x000fda0003f04270 */
[----:B------:R-:W-:Y:S05]  /*5360*/  @P0 BRA `(.L_x_4983) ;  /* 0x0000000000340947 */ /* 0x000fea0003800000 */
[----:B------:R-:W-:-:S13]  /*5370*/  ISETP.NE.AND P0, PT, R0, 0x5, PT ;  /* 0x000000050000780c */ /* 0x000fda0003f05270 */
[----:B------:R-:W-:Y:S05]  /*5380*/  @!P0 BRA `(.L_x_4984) ;  /* 0x0000000000188947 */ /* 0x000fea0003800000 */
[----:B------:R-:W-:-:S13]  /*5390*/  ISETP.NE.AND P0, PT, R0, 0x6, PT ;  /* 0x000000060000780c */ /* 0x000fda0003f05270 */
[----:B------:R-:W-:Y:S05]  /*53a0*/  @P0 BRA `(.L_x_4980) ;  /* 0x0000000800fc0947 */ /* 0x000fea0003800000 */
[----:B--2---:R-:W-:Y:S02]  /*53b0*/  IMAD.U32 R3, R3, 0x10000, RZ ;  /* 0x0001000003037824 */ /* 0x004fe400078e00ff */
[----:B------:R-:W-:-:S03]  /*53c0*/  IMAD.MOV.U32 R25, RZ, RZ, R23 ;  /* 0x000000ffff197224 */ /* 0x000fc600078e0017 */
[----:B------:R2:W-:Y:S01]  /*53d0*/  STG.E desc[UR36][R8.64], R3 ;  /* 0x0000000308007986 */ /* 0x0005e2000c101924 */
[----:B------:R-:W-:Y:S05]  /*53e0*/  BRA `(.L_x_4975) ;  /* 0x0000000c00587947 */ /* 0x000fea0003800000 */
.L_x_4984:
[----:B--2---:R-:W-:Y:S02]  /*53f0*/  IMAD.U32 R0, R3, 0x10000, RZ ;  /* 0x0001000003007824 */ /* 0x004fe400078e00ff */
[----:B------:R-:W-:-:S03]  /*5400*/  IMAD.MOV.U32 R25, RZ, RZ, R23 ;  /* 0x000000ffff197224 */ /* 0x000fc600078e0017 */
[----:B------:R-:W-:-:S05]  /*5410*/  F2FP.F16.F32.PACK_AB R0, RZ, R0 ;  /* 0x00000000ff00723e */ /* 0x000fca00000000ff */
[----:B------:R2:W-:Y:S01]  /*5420*/  STG.E.U16 desc[UR36][R8.64], R0 ;  /* 0x0000000008007986 */ /* 0x0005e2000c101524 */
[----:B------:R-:W-:Y:S05]  /*5430*/  BRA `(.L_x_4975) ;  /* 0x0000000c00447947 */ /* 0x000fea0003800000 */
.L_x_4983:
[----:B------:R-:W-:-:S13]  /*5440*/  ISETP.NE.AND P0, PT, R0, 0x7, PT ;  /* 0x000000070000780c */ /* 0x000fda0003f05270 */
[----:B------:R-:W-:Y:S05]  /*5450*/  @!P0 BRA `(.L_x_4985) ;  /* 0x00000000003c8947 */ /* 0x000fea0003800000 */
[----:B------:R-:W-:-:S13]  /*5460*/  ISETP.NE.AND P0, PT, R0, 0x8, PT ;  /* 0x000000080000780c */ /* 0x000fda0003f05270 */
[----:B------:R-:W-:Y:S05]  /*5470*/  @!P0 BRA `(.L_x_4986) ;  /* 0x00000000001c8947 */ /* 0x000fea0003800000 */
[----:B------:R-:W-:-:S13]  /*5480*/  ISETP.NE.AND P0, PT, R0, 0x9, PT ;  /* 0x000000090000780c */ /* 0x000fda0003f05270 */
[----:B------:R-:W-:Y:S05]  /*5490*/  @P0 BRA `(.L_x_4980) ;  /* 0x0000000800c00947 */ /* 0x000fea0003800000 */
[----:B--2---:R-:W-:Y:S02]  /*54a0*/  IMAD.U32 R4, R3, 0x10000, RZ ;  /* 0x0001000003047824 */ /* 0x004fe400078e00ff */
[----:B------:R-:W-:Y:S02]  /*54b0*/  IMAD.MOV.U32 R5, RZ, RZ, RZ ;  /* 0x000000ffff057224 */ /* 0x000fe400078e00ff */
[----:B------:R-:W-:-:S03]  /*54c0*/  IMAD.MOV.U32 R25, RZ, RZ, R23 ;  /* 0x000000ffff197224 */ /* 0x000fc600078e0017 */
[----:B------:R2:W-:Y:S01]  /*54d0*/  STG.E.64 desc[UR36][R8.64], R4 ;  /* 0x0000000408007986 */ /* 0x0005e2000c101b24 */
[----:B------:R-:W-:Y:S05]  /*54e0*/  BRA `(.L_x_4975) ;  /* 0x0000000c00187947 */ /* 0x000fea0003800000 */
.L_x_4986:
[----:B--2---:R-:W-:Y:S02]  /*54f0*/  IMAD.U32 R3, R3, 0x10000, RZ ;  /* 0x0001000003037824 */ /* 0x004fe400078e00ff */
[----:B------:R-:W-:-:S03]  /*5500*/  IMAD.MOV.U32 R25, RZ, RZ, R23 ;  /* 0x000000ffff197224 */ /* 0x000fc600078e0017 */
[----:B------:R-:W-:-:S04]  /*5510*/  F2FP.F16.F32.PACK_AB R3, RZ, R3 ;  /* 0x00000003ff03723e */ /* 0x000fc800000000ff */
[----:B------:R-:W-:-:S05]  /*5520*/  PRMT R3, R3, 0x5410, RZ ;  /* 0x0000541003037816 */ /* 0x000fca00000000ff */
[----:B------:R2:W-:Y:S01]  /*5530*/  STG.E desc[UR36][R8.64], R3 ;  /* 0x0000000308007986 */ /* 0x0005e2000c101924 */
[----:B------:R-:W-:Y:S05]  /*5540*/  BRA `(.L_x_4975) ;  /* 0x0000000c00007947 */ /* 0x000fea0003800000 */
.L_x_4985:
[----:B--2---:R-:W-:Y:S02]  /*5550*/  IMAD.U32 R4, R3, 0x10000, RZ ;  /* 0x0001000003047824 */ /* 0x004fe400078e00ff */
[----:B------:R-:W-:Y:S02]  /*5560*/  IMAD.MOV.U32 R25, RZ, RZ, R23 ;  /* 0x000000ffff197224 */ /* 0x000fe400078e0017 */
[----:B------:R-:W-:-:S06]  /*5570*/  FMUL.FTZ R4, R4, 1 ;  /* 0x3f80000004047820 */ /* 0x000fcc0000410000 */
[----:B------:R-:W2:Y:S02]  /*5580*/  F2F.F64.F32 R4, R4 ;  /* 0x0000000400047310 */ /* 0x000ea40000201800 */
[----:B--2---:R2:W-:Y:S01]  /*5590*/  STG.E.64 desc[UR36][R8.64], R4 ;  /* 0x0000000408007986 */ /* 0x0045e2000c101b24 */
[----:B------:R-:W-:Y:S05]  /*55a0*/  BRA `(.L_x_4975) ;  /* 0x0000000800e87947 */ /* 0x000fea0003800000 */
.L_x_4976:
        /* <DEDUP_REMOVED lines=10> */
[----:B------:R-:W-:-:S04]  /*5650*/  FSETP.NEU.FTZ.AND P0, PT, R3, RZ, PT ;  /* 0x000000ff0300720b */ /* 0x000fc80003f1d000 */
[----:B------:R-:W-:-:S05]  /*5660*/  SEL R3, RZ, 0x1, !P0 ;  /* 0x00000001ff037807 */ /* 0x000fca0004000000 */
[----:B------:R2:W-:Y:S01]  /*5670*/  STG.E.U8 desc[UR36][R8.64], R3 ;  /* 0x0000000308007986 */ /* 0x0005e2000c101124 */
[----:B------:R-:W-:Y:S05]  /*5680*/  BRA `(.L_x_4975) ;  /* 0x0000000800b07947 */ /* 0x000fea0003800000 */
.L_x_4989:
[----:B--2---:R-:W-:Y:S01]  /*5690*/  IMAD.U32 R3, R3, 0x10000, RZ ;  /* 0x0001000003037824 */ /* 0x004fe200078e00ff */
[----:B------:R-:W-:Y:S01]  /*56a0*/  CS2R R6, SRZ ;  /* 0x0000000000067805 */ /* 0x000fe2000001ff00 */
[----:B------:R-:W-:Y:S02]  /*56b0*/  IMAD.MOV.U32 R25, RZ, RZ, R23 ;  /* 0x000000ffff197224 */ /* 0x000fe400078e0017 */
[----:B------:R-:W-:-:S04]  /*56c0*/  FMUL.FTZ R3, R3, 1 ;  /* 0x3f80000003037820 */ /* 0x000fc80000410000 */
[----:B------:R-:W2:Y:S02]  /*56d0*/  F2F.F64.F32 R4, R3 ;  /* 0x0000000300047310 */ /* 0x000ea40000201800 */
[----:B--2---:R2:W-:Y:S01]  /*56e0*/  STG.E.128 desc[UR36][R8.64], R4 ;  /* 0x0000000408007986 */ /* 0x0045e2000c101d24 */
[----:B------:R-:W-:Y:S05]  /*56f0*/  BRA `(.L_x_4975) ;  /* 0x0000000800947947 */ /* 0x000fea0003800000 */
.L_x_4988:
[----:B------:R-:W-:-:S13]  /*5700*/  ISETP.NE.AND P0, PT, R0, 0xf, PT ;  /* 0x0000000f0000780c */ /* 0x000fda0003f05270 */
[----:B------:R-:W-:Y:S05]  /*5710*/  @!P0 BRA `(.L_x_4990) ;  /* 0x0000000000bc8947 */ /* 0x000fea0003800000 */
[----:B------:R-:W-:-:S13]  /*5720*/  ISETP.NE.AND P0, PT, R0, 0x17, PT ;  /* 0x000000170000780c */ /* 0x000fda0003f05270 */
[----:B------:R-:W-:Y:S05]  /*5730*/  @!P0 BRA `(.L_x_4991) ;  /* 0x0000000000588947 */ /* 0x000fea0003800000 */
[----:B------:R-:W-:-:S13]  /*5740*/  ISETP.NE.AND P0, PT, R0, 0x18, PT ;  /* 0x000000180000780c */ /* 0x000fda0003f05270 */
[----:B------:R-:W-:Y:S05]  /*5750*/  @P0 BRA `(.L_x_4980) ;  /* 0x0000000800100947 */ /* 0x000fea0003800000 */
[----:B--2---:R-:W-:Y:S01]  /*5760*/  IMAD.U32 R7, R3, 0x10000, RZ ;  /* 0x0001000003077824 */ /* 0x004fe200078e00ff */
        /* <DEDUP_REMOVED lines=14> */
.L_x_4993:
[----:B------:R-:W-:Y:S05]  /*5850*/  BSYNC B0 ;  /* 0x0000000000007941 */ /* 0x000fea0003800000 */
.L_x_4992:
[----:B------:R-:W-:Y:S01]  /*5860*/  LOP3.LUT R5, R0, R5, RZ, 0xfc, !PT ;  /* 0x0000000500057212 */ /* 0x000fe200078efcff */
[----:B------:R-:W-:-:S04]  /*5870*/  IMAD.MOV.U32 R25, RZ, RZ, R23 ;  /* 0x000000ffff197224 */ /* 0x000fc800078e0017 */
[----:B------:R2:W-:Y:S01]  /*5880*/  STG.E.U8 desc[UR36][R8.64], R5 ;  /* 0x0000000508007986 */ /* 0x0005e2000c101124 */
[----:B------:R-:W-:Y:S05]  /*5890*/  BRA `(.L_x_4975) ;  /* 0x00000008002c7947 */ /* 0x000fea0003800000 */
.L_x_4991:
[----:B--2---:R-:W-:Y:S01]  /*58a0*/  IMAD.U32 R5, R3, 0x10000, RZ ;  /* 0x0001000003057824 */ /* 0x004fe200078e00ff */
        /* <DEDUP_REMOVED lines=12> */
.L_x_4995:
[----:B------:R-:W-:Y:S01]  /*5970*/  IMAD.MOV.U32 R0, RZ, RZ, 0x7f ;  /* 0x0000007fff007424 */ /* 0x000fe200078e00ff */
[----:B------:R-:W-:-:S04]  /*5980*/  ISETP.GT.U32.AND P0, PT, R3, 0x7f800000, PT ;  /* 0x7f8000000300780c */ /* 0x000fc80003f04070 */
[----:B------:R-:W-:-:S09]  /*5990*/  SEL R0, R0, 0x7c, P0 ;  /* 0x0000007c00007807 */ /* 0x000fd20000000000 */
.L_x_4996:
[----:B------:R-:W-:Y:S05]  /*59a0*/  BSYNC B0 ;  /* 0x0000000000007941 */ /* 0x000fea0003800000 */
.L_x_4994:
[----:B------:R-:W-:Y:S01]  /*59b0*/  LOP3.LUT R3, R5, 0x80000000, RZ, 0xc0, !PT ;  /* 0x8000000005037812 */ /* 0x000fe200078ec0ff */
[----:B------:R-:W-:-:S03]  /*59c0*/  IMAD.MOV.U32 R25, RZ, RZ, R23 ;  /* 0x000000ffff197224 */ /* 0x000fc600078e0017 */
[----:B------:R-:W-:-:S04]  /*59d0*/  SHF.R.U32.HI R3, RZ, 0x18, R3 ;  /* 0x00000018ff037819 */ /* 0x000fc80000011603 */
[----:B------:R-:W-:-:S05]  /*59e0*/  LOP3.LUT R3, R0, R3, RZ, 0xfc, !PT ;  /* 0x0000000300037212 */ /* 0x000fca00078efcff */
[----:B------:R2:W-:Y:S01]  /*59f0*/  STG.E.U8 desc[UR36][R8.64], R3 ;  /* 0x0000000308007986 */ /* 0x0005e2000c101124 */
[----:B------:R-:W-:Y:S05]  /*5a00*/  BRA `(.L_x_4975) ;  /* 0x0000000400d07947 */ /* 0x000fea0003800000 */
.L_x_4990:
[----:B--2---:R2:W-:Y:S01]  /*5a10*/  STG.E.U16 desc[UR36][R8.64], R3 ;  /* 0x0000000308007986 */ /* 0x0045e2000c101524 */
[----:B------:R-:W-:Y:S01]  /*5a20*/  IMAD.MOV.U32 R25, RZ, RZ, R23 ;  /* 0x000000ffff197224 */ /* 0x000fe200078e0017 */
[----:B------:R-:W-:Y:S06]  /*5a30*/  BRA `(.L_x_4975) ;  /* 0x0000000400c47947 */ /* 0x000fec0003800000 */
.L_x_4987:
        /* <DEDUP_REMOVED lines=10> */
[----:B------:R-:W2:Y:S02]  /*5ae0*/  F2I.FTZ.U32.TRUNC.NTZ R3, R3 ;  /* 0x0000000300037305 */ /* 0x000ea4000021f000 */
[----:B--2---:R2:W-:Y:S01]  /*5af0*/  STG.E.U16 desc[UR36][R8.64], R3 ;  /* 0x0000000308007986 */ /* 0x0045e2000c101524 */
[----:B------:R-:W-:Y:S05]  /*5b00*/  BRA `(.L_x_4975) ;  /* 0x0000000400907947 */ /* 0x000fea0003800000 */
.L_x_4999:
[----:B--2---:R-:W-:Y:S01]  /*5b10*/  IMAD.U32 R5, R3, 0x10000, RZ ;  /* 0x0001000003057824 */ /* 0x004fe200078e00ff */
        /* <DEDUP_REMOVED lines=16> */
.L_x_5002:
[----:B------:R-:W-:-:S04]  /*5c20*/  LOP3.LUT R3, R5, 0x80000000, RZ, 0xc0, !PT ;  /* 0x8000000005037812 */ /* 0x000fc800078ec0ff */
[----:B------:R-:W-:-:S04]  /*5c30*/  SHF.R.U32.HI R3, RZ, 0x18, R3 ;  /* 0x00000018ff037819 */ /* 0x000fc80000011603 */
[----:B------:R-:W-:-:S04]  /*5c40*/  LOP3.LUT R0, R0, R3, RZ, 0xfc, !PT ;  /* 0x0000000300007212 */ /* 0x000fc800078efcff */
[----:B------:R-:W-:-:S07]  /*5c50*/  PRMT R4, R0, 0x7610, R4 ;  /* 0x0000761000047816 */ /* 0x000fce0000000004 */
.L_x_5001:
[----:B------:R-:W-:Y:S05]  /*5c60*/  BSYNC B0 ;  /* 0x0000000000007941 */ /* 0x000fea0003800000 */
.L_x_5000:
[----:B------:R2:W-:Y:S01]  /*5c70*/  STG.E.U8 desc[UR36][R8.64], R4 ;  /* 0x0000000408007986 */ /* 0x0005e2000c101124 */
[----:B------:R-:W-:Y:S01]  /*5c80*/  IMAD.MOV.U32 R25, RZ, RZ, R23 ;  /* 0x000000ffff197224 */ /* 0x000fe200078e0017 */
[----:B------:R-:W-:Y:S06]  /*5c90*/  BRA `(.L_x_4975) ;  /* 0x00000004002c7947 */ /* 0x000fec0003800000 */
.L_x_4998:
        /* <DEDUP_REMOVED lines=17> */
.L_x_5005:
[----:B------:R-:W-:-:S04]  /*5db0*/  LOP3.LUT R3, R5, 0x80000000, RZ, 0xc0, !PT ;  /* 0x8000000005037812 */ /* 0x000fc800078ec0ff */
[----:B------:R-:W-:-:S04]  /*5dc0*/  SHF.R.U32.HI R3, RZ, 0x18, R3 ;  /* 0x00000018ff037819 */ /* 0x000fc80000011603 */
[----:B------:R-:W-:-:S04]  /*5dd0*/  LOP3.LUT R0, R0, R3, RZ, 0xfc, !PT ;  /* 0x0000000300007212 */ /* 0x000fc800078efcff */
[----:B------:R-:W-:-:S07]  /*5de0*/  PRMT R4, R0, 0x7610, R4 ;  /* 0x0000761000047816 */ /* 0x000fce0000000004 */
.L_x_5004:
[----:B------:R-:W-:Y:S05]  /*5df0*/  BSYNC B0 ;  /* 0x0000000000007941 */ /* 0x000fea0003800000 */
.L_x_5003:
[----:B------:R2:W-:Y:S01]  /*5e00*/  STG.E.U8 desc[UR36][R8.64], R4 ;  /* 0x0000000408007986 */ /* 0x0005e2000c101124 */
[----:B------:R-:W-:Y:S01]  /*5e10*/  IMAD.MOV.U32 R25, RZ, RZ, R23 ;  /* 0x000000ffff197224 */ /* 0x000fe200078e0017 */
[----:B------:R-:W-:Y:S06]  /*5e20*/  BRA `(.L_x_4975) ;  /* 0x0000000000c87947 */ /* 0x000fec0003800000 */
.L_x_4997:
[----:B------:R-:W-:-:S13]  /*5e30*/  ISETP.NE.AND P0, PT, R0, 0x1c, PT ;  /* 0x0000001c0000780c */ /* 0x000fda0003f05270 */
[----:B------:R-:W-:Y:S05]  /*5e40*/  @!P0 BRA `(.L_x_5006) ;  /* 0x0000000000b08947 */ /* 0x000fea0003800000 */
[----:B------:R-:W-:-:S13]  /*5e50*/  ISETP.NE.AND P0, PT, R0, 0x1d, PT ;  /* 0x0000001d0000780c */ /* 0x000fda0003f05270 */
[----:B------:R-:W-:Y:S05]  /*5e60*/  @!P0 BRA `(.L_x_5007) ;  /* 0x0000000000948947 */ /* 0x000fea0003800000 */
[----:B------:R-:W-:-:S13]  /*5e70*/  ISETP.NE.AND P0, PT, R0, 0x2c, PT ;  /* 0x0000002c0000780c */ /* 0x000fda0003f05270 */
[----:B------:R-:W-:Y:S05]  /*5e80*/  @P0 BRA `(.L_x_4980) ;  /* 0x0000000000440947 */ /* 0x000fea0003800000 */
[----:B--2---:R-:W-:Y:S02]  /*5e90*/  IMAD.U32 R4, R3, 0x10000, RZ ;  /* 0x0001000003047824 */ /* 0x004fe400078e00ff */
[----:B------:R-:W-:-:S03]  /*5ea0*/  IMAD.MOV.U32 R25, RZ, RZ, R23 ;  /* 0x000000ffff197224 */ /* 0x000fc600078e0017 */
        /* <DEDUP_REMOVED lines=15> */
.L_x_4980:
[----:B------:R-:W-:Y:S01]  /*5fa0*/  MOV R14, 0x0 ;  /* 0x00000000000e7802 */ /* 0x000fe20000000f00 */
[----:B------:R-:W-:Y:S01]  /*5fb0*/  ULDC.64 UR4, c[0x4][0x128] ;  /* 0x01004a0000047ab9 */ /* 0x000fe20000000a00 */
[----:B------:R-:W-:Y:S01]  /*5fc0*/  ULDC.64 UR6, c[0x4][0x130] ;  /* 0x01004c0000067ab9 */ /* 0x000fe20000000a00 */
[----:B------:R-:W-:Y:S02]  /*5fd0*/  IMAD.U32 R4, RZ, RZ, UR4 ;  /* 0x00000004ff047e24 */ /* 0x000fe4000f8e00ff */
[----:B------:R-:W-:Y:S01]  /*5fe0*/  IMAD.U32 R5, RZ, RZ, UR5 ;  /* 0x00000005ff057e24 */ /* 0x000fe2000f8e00ff */
[----:B------:R-:W4:Y:S01]  /*5ff0*/  LDC.64 R14, c[0x4][R14] ;  /* 0x010000000e0e7b82 */ /* 0x000f220000000a00 */
        /* <DEDUP_REMOVED lines=9> */
[----:B01234-:R-:W-:Y:S05]  /*6090*/  CALL.ABS.NOINC R14 ;  /* 0x000000000e007343 */ /* 0x01ffea0003c00000 */
.L_x_5008:
[----:B------:R-:W-:Y:S01]  /*60a0*/  IMAD.MOV.U32 R25, RZ, RZ, R23 ;  /* 0x000000ffff197224 */ /* 0x000fe200078e0017 */
[----:B------:R-:W-:Y:S06]  /*60b0*/  BRA `(.L_x_4975) ;  /* 0x0000000000247947 */ /* 0x000fec0003800000 */
.L_x_5007:
[----:B--2---:R-:W-:Y:S02]  /*60c0*/  IMAD.U32 R4, R3, 0x10000, RZ ;  /* 0x0001000003047824 */ /* 0x004fe400078e00ff */
[----:B------:R-:W-:-:S04]  /*60d0*/  IMAD.MOV.U32 R25, RZ, RZ, R23 ;  /* 0x000000ffff197224 */ /* 0x000fc800078e0017 */
[----:B------:R-:W2:Y:S02]  /*60e0*/  F2I.U64.TRUNC R4, R4 ;  /* 0x0000000400047311 */ /* 0x000ea4000020d800 */
[----:B--2---:R2:W-:Y:S01]  /*60f0*/  STG.E.64 desc[UR36][R8.64], R4 ;  /* 0x0000000408007986 */ /* 0x0045e2000c101b24 */
[----:B------:R-:W-:Y:S05]  /*6100*/  BRA `(.L_x_4975) ;  /* 0x0000000000107947 */ /* 0x000fea0003800000 */
.L_x_5006:
[----:B--2---:R-:W-:Y:S02]  /*6110*/  IMAD.U32 R3, R3, 0x10000, RZ ;  /* 0x0001000003037824 */ /* 0x004fe400078e00ff */
[----:B------:R-:W-:-:S04]  /*6120*/  IMAD.MOV.U32 R25, RZ, RZ, R23 ;  /* 0x000000ffff197224 */ /* 0x000fc800078e0017 */
[----:B------:R-:W2:Y:S02]  /*6130*/  F2I.FTZ.U32.TRUNC.NTZ R3, R3 ;  /* 0x0000000300037305 */ /* 0x000ea4000021f000 */
[----:B--2---:R2:W-:Y:S02]  /*6140*/  STG.E desc[UR36][R8.64], R3 ;  /* 0x0000000308007986 */ /* 0x0045e4000c101924 */
.L_x_4975:
[----:B------:R-:W-:Y:S05]  /*6150*/  BSYNC B6 ;  /* 0x0000000000067941 */ /* 0x000fea0003800000 */
.L_x_4974:
[----:B------:R-:W-:Y:S01]  /*6160*/  ISETP.GE.AND P0, PT, R25, R16, PT ;  /* 0x000000101900720c */ /* 0x000fe20003f06270 */
[----:B------:R-:W-:-:S12]  /*6170*/  BSSY B6, `(.L_x_5009) ;  /* 0x00001fc000067945 */ /* 0x000fd80003800000 */
[----:B------:R-:W-:Y:S05]  /*6180*/  @P0 BRA `(.L_x_5010) ;  /* 0x0000001c00e80947 */ /* 0x000fea0003800000 */
[----:B--2---:R-:W2:Y:S01]  /*6190*/  LDC.64 R8, c[0x0][0x230] ;  /* 0x00008c00ff087b82 */ /* 0x004ea20000000a00 */
[----:B------:R-:W-:Y:S01]  /*61a0*/  IMAD R0, R2, 0x200, R25 ;  /* 0x0000020002007824 */ /* 0x000fe200078e0219 */
[----:B----4-:R-:W-:Y:S01]  /*61b0*/  PRMT R4, R19, 0x9910, RZ ;  /* 0x0000991013047816 */ /* 0x010fe200000000ff */
[----:B------:R-:W-:Y:S02]  /*61c0*/  ULDC UR4, c[0x0][0x250] ;  /* 0x0000940000047ab9 */ /* 0x000fe40000000800 */
[----:B------:R-:W-:Y:S02]  /*61d0*/  IMAD R3, R0, UR4, RZ ;  /* 0x0000000400037c24 */ /* 0x000fe4000f8e02ff */
[----:B------:R-:W-:-:S05]  /*61e0*/  IMAD.MOV.U32 R0, RZ, RZ, R4 ;  /* 0x000000ffff007224 */ /* 0x000fca00078e0004 */
        /* <DEDUP_REMOVED lines=12> */
[----:B---3--:R-:W-:-:S04]  /*62b0*/  IMAD.U32 R22, R22, 0x10000, RZ ;  /* 0x0001000016167824 */ /* 0x008fc800078e00ff */
[----:B------:R-:W2:Y:S02]  /*62c0*/  F2I.FTZ.TRUNC.NTZ R3, R22 ;  /* 0x0000001600037305 */ /* 0x000ea4000021f100 */
[----:B--2---:R2:W-:Y:S01]  /*62d0*/  STG.E.U8 desc[UR36][R8.64], R3 ;  /* 0x0000000308007986 */ /* 0x0045e2000c101124 */
[----:B------:R-:W-:Y:S05]  /*62e0*/  BRA `(.L_x_5016) ;  /* 0x0000000c00947947 */ /* 0x000fea0003800000 */
.L_x_5014:
[----:B---3--:R-:W-:-:S06]  /*62f0*/  IMAD.U32 R5, R22, 0x10000, RZ ;  /* 0x0001000016057824 */ /* 0x008fcc00078e00ff */
[----:B------:R-:W2:Y:S02]  /*6300*/  F2I.S64.TRUNC R4, R5 ;  /* 0x0000000500047311 */ /* 0x000ea4000020d900 */
[----:B--2---:R2:W-:Y:S01]  /*6310*/  STG.E.U8 desc[UR36][R8.64], R4 ;  /* 0x0000000408007986 */ /* 0x0045e2000c101124 */
[----:B------:R-:W-:Y:S05]  /*6320*/  BRA `(.L_x_5016) ;  /* 0x0000000c00847947 */ /* 0x000fea0003800000 */
.L_x_5013:
[----:B------:R-:W-:-:S13]  /*6330*/  ISETP.NE.AND P0, PT, R0, 0x2, PT ;  /* 0x000000020000780c */ /* 0x000fda0003f05270 */
[----:B------:R-:W-:Y:S05]  /*6340*/  @!P0 BRA `(.L_x_5017) ;  /* 0x0000000000308947 */ /* 0x000fea0003800000 */
[----:B------:R-:W-:-:S13]  /*6350*/  ISETP.NE.AND P0, PT, R0, 0x3, PT ;  /* 0x000000030000780c */ /* 0x000fda0003f05270 */
[----:B------:R-:W-:Y:S05]  /*6360*/  @!P0 BRA `(.L_x_5018) ;  /* 0x0000000000188947 */ /* 0x000fea0003800000 */
[----:B------:R-:W-:-:S13]  /*6370*/  ISETP.NE.AND P0, PT, R0, 0x4, PT ;  /* 0x000000040000780c */ /* 0x000fda0003f05270 */
[----:B------:R-:W-:Y:S05]  /*6380*/  @P0 BRA `(.L_x_5015) ;  /* 0x0000000c000c0947 */ /* 0x000fea0003800000 */
[----:B---3--:R-:W-:-:S06]  /*6390*/  IMAD.U32 R4, R22, 0x10000, RZ ;  /* 0x0001000016047824 */ /* 0x008fcc00078e00ff */
[----:B------:R-:W2:Y:S02]  /*63a0*/  F2I.S64.TRUNC R4, R4 ;  /* 0x0000000400047311 */ /* 0x000ea4000020d900 */
[----:B--2---:R3:W-:Y:S01]  /*63b0*/  STG.E.64 desc[UR36][R8.64], R4 ;  /* 0x0000000408007986 */ /* 0x0047e2000c101b24 */
[----:B------:R-:W-:Y:S05]  /*63c0*/  BRA `(.L_x_5016) ;  /* 0x0000000c005c7947 */ /* 0x000fea0003800000 */
.L_x_5018:
[----:B---3--:R-:W-:-:S04]  /*63d0*/  IMAD.U32 R22, R22, 0x10000, RZ ;  /* 0x0001000016167824 */ /* 0x008fc800078e00ff */
[----:B------:R-:W2:Y:S02]  /*63e0*/  F2I.FTZ.TRUNC.NTZ R3, R22 ;  /* 0x0000001600037305 */ /* 0x000ea4000021f100 */
[----:B--2---:R4:W-:Y:S01]  /*63f0*/  STG.E desc[UR36][R8.64], R3 ;  /* 0x0000000308007986 */ /* 0x0049e2000c101924 */
[----:B------:R-:W-:Y:S05]  /*6400*/  BRA `(.L_x_5016) ;  /* 0x0000000c004c7947 */ /* 0x000fea0003800000 */
.L_x_5017:
[----:B---3--:R-:W-:-:S04]  /*6410*/  IMAD.U32 R22, R22, 0x10000, RZ ;  /* 0x0001000016167824 */ /* 0x008fc800078e00ff */
[----:B------:R-:W2:Y:S02]  /*6420*/  F2I.FTZ.TRUNC.NTZ R3, R22 ;  /* 0x0000001600037305 */ /* 0x000ea4000021f100 */
[----:B--2---:R2:W-:Y:S01]  /*6430*/  STG.E.U16 desc[UR36][R8.64], R3 ;  /* 0x0000000308007986 */ /* 0x0045e2000c101524 */
[----:B------:R-:W-:Y:S05]  /*6440*/  BRA `(.L_x_5016) ;  /* 0x0000000c003c7947 */ /* 0x000fea0003800000 */
.L_x_5012:
[----:B------:R-:W-:-:S13]  /*6450*/  ISETP.GT.AND P0, PT, R0, 0x6, PT ;  /* 0x000000060000780c */ /* 0x000fda0003f04270 */
[----:B------:R-:W-:Y:S05]  /*6460*/  @P0 BRA `(.L_x_5019) ;  /* 0x00000000002c0947 */ /* 0x000fea0003800000 */
[----:B------:R-:W-:-:S13]  /*6470*/  ISETP.NE.AND P0, PT, R0, 0x5, PT ;  /* 0x000000050000780c */ /* 0x000fda0003f05270 */
[----:B------:R-:W-:Y:S05]  /*6480*/  @!P0 BRA `(.L_x_5020) ;  /* 0x0000000000148947 */ /* 0x000fea0003800000 */
[----:B------:R-:W-:-:S13]  /*6490*/  ISETP.NE.AND P0, PT, R0, 0x6, PT ;  /* 0x000000060000780c */ /* 0x000fda0003f05270 */
[----:B------:R-:W-:Y:S05]  /*64a0*/  @P0 BRA `(.L_x_5015) ;  /* 0x0000000800c40947 */ /* 0x000fea0003800000 */
[----:B---3--:R-:W-:-:S05]  /*64b0*/  IMAD.U32 R3, R22, 0x10000, RZ ;  /* 0x0001000016037824 */ /* 0x008fca00078e00ff */
[----:B------:R2:W-:Y:S01]  /*64c0*/  STG.E desc[UR36][R8.64], R3 ;  /* 0x0000000308007986 */ /* 0x0005e2000c101924 */
[----:B------:R-:W-:Y:S05]  /*64d0*/  BRA `(.L_x_5016) ;  /* 0x0000000c00187947 */ /* 0x000fea0003800000 */
.L_x_5020:
[----:B---3--:R-:W-:-:S05]  /*64e0*/  IMAD.U32 R0, R22, 0x10000, RZ ;  /* 0x0001000016007824 */ /* 0x008fca00078e00ff */
[----:B------:R-:W-:-:S05]  /*64f0*/  F2FP.F16.F32.PACK_AB R0, RZ, R0 ;  /* 0x00000000ff00723e */ /* 0x000fca00000000ff */
[----:B------:R2:W-:Y:S01]  /*6500*/  STG.E.U16 desc[UR36][R8.64], R0 ;  /* 0x0000000008007986 */ /* 0x0005e2000c101524 */
[----:B------:R-:W-:Y:S05]  /*6510*/  BRA `(.L_x_5016) ;  /* 0x0000000c00087947 */ /* 0x000fea0003800000 */
.L_x_5019:
[----:B------:R-:W-:-:S13]  /*6520*/  ISETP.NE.AND P0, PT, R0, 0x7, PT ;  /* 0x000000070000780c */ /* 0x000fda0003f05270 */
[----:B------:R-:W-:Y:S05]  /*6530*/  @!P0 BRA `(.L_x_5021) ;  /* 0x0000000000348947 */ /* 0x000fea0003800000 */
[----:B------:R-:W-:-:S13]  /*6540*/  ISETP.NE.AND P0, PT, R0, 0x8, PT ;  /* 0x000000080000780c */ /* 0x000fda0003f05270 */
[----:B------:R-:W-:Y:S05]  /*6550*/  @!P0 BRA `(.L_x_5022) ;  /* 0x0000000000188947 */ /* 0x000fea0003800000 */
[----:B------:R-:W-:-:S13]  /*6560*/  ISETP.NE.AND P0, PT, R0, 0x9, PT ;  /* 0x000000090000780c */ /* 0x000fda0003f05270 */
[----:B------:R-:W-:Y:S05]  /*6570*/  @P0 BRA `(.L_x_5015) ;  /* 0x0000000800900947 */ /* 0x000fea0003800000 */
[----:B---3--:R-:W-:Y:S02]  /*6580*/  IMAD.U32 R22, R22, 0x10000, RZ ;  /* 0x0001000016167824 */ /* 0x008fe400078e00ff */
[----:B------:R-:W-:-:S05]  /*6590*/  IMAD.MOV.U32 R23, RZ, RZ, RZ ;  /* 0x000000ffff177224 */ /* 0x000fca00078e00ff */
[----:B------:R2:W-:Y:S01]  /*65a0*/  STG.E.64 desc[UR36][R8.64], R22 ;  /* 0x0000001608007986 */ /* 0x0005e2000c101b24 */
[----:B------:R-:W-:Y:S05]  /*65b0*/  BRA `(.L_x_5016) ;  /* 0x0000000800e07947 */ /* 0x000fea0003800000 */
.L_x_5022:
[----:B---3--:R-:W-:-:S05]  /*65c0*/  IMAD.U32 R22, R22, 0x10000, RZ ;  /* 0x0001000016167824 */ /* 0x008fca00078e00ff */
[----:B------:R-:W-:-:S04]  /*65d0*/  F2FP.F16.F32.PACK_AB R3, RZ, R22 ;  /* 0x00000016ff03723e */ /* 0x000fc800000000ff */
[----:B------:R-:W-:-:S05]  /*65e0*/  PRMT R3, R3, 0x5410, RZ ;  /* 0x0000541003037816 */ /* 0x000fca00000000ff */
[----:B------:R2:W-:Y:S01]  /*65f0*/  STG.E desc[UR36][R8.64], R3 ;  /* 0x0000000308007986 */ /* 0x0005e2000c101924 */
[----:B------:R-:W-:Y:S05]  /*6600*/  BRA `(.L_x_5016) ;  /* 0x0000000800cc7947 */ /* 0x000fea0003800000 */
.L_x_5021:
[----:B---3--:R-:W-:-:S04]  /*6610*/  IMAD.U32 R4, R22, 0x10000, RZ ;  /* 0x0001000016047824 */ /* 0x008fc800078e00ff */
[----:B------:R-:W-:-:S06]  /*6620*/  FMUL.FTZ R4, R4, 1 ;  /* 0x3f80000004047820 */ /* 0x000fcc0000410000 */
[----:B------:R-:W2:Y:S02]  /*6630*/  F2F.F64.F32 R4, R4 ;  /* 0x0000000400047310 */ /* 0x000ea40000201800 */
[----:B--2---:R2:W-:Y:S01]  /*6640*/  STG.E.64 desc[UR36][R8.64], R4 ;  /* 0x0000000408007986 */ /* 0x0045e2000c101b24 */
[----:B------:R-:W-:Y:S05]  /*6650*/  BRA `(.L_x_5016) ;  /* 0x0000000800b87947 */ /* 0x000fea0003800000 */
.L_x_5011:
        /* <DEDUP_REMOVED lines=8> */
[----:B---3--:R-:W-:-:S05]  /*66e0*/  IMAD.U32 R22, R22, 0x10000, RZ ;  /* 0x0001000016167824 */ /* 0x008fca00078e00ff */
[----:B------:R-:W-:-:S04]  /*66f0*/  FSETP.NEU.FTZ.AND P0, PT, R22, RZ, PT ;  /* 0x000000ff1600720b */ /* 0x000fc80003f1d000 */
[----:B------:R-:W-:-:S05]  /*6700*/  SEL R3, RZ, 0x1, !P0 ;  /* 0x00000001ff037807 */ /* 0x000fca0004000000 */
[----:B------:R2:W-:Y:S01]  /*6710*/  STG.E.U8 desc[UR36][R8.64], R3 ;  /* 0x0000000308007986 */ /* 0x0005e2000c101124 */
[----:B------:R-:W-:Y:S05]  /*6720*/  BRA `(.L_x_5016) ;  /* 0x0000000800847947 */ /* 0x000fea0003800000 */
.L_x_5025:
[----:B---3--:R-:W-:Y:S01]  /*6730*/  IMAD.U32 R22, R22, 0x10000, RZ ;  /* 0x0001000016167824 */ /* 0x008fe200078e00ff */
[----:B------:R-:W-:-:S03]  /*6740*/  CS2R R6, SRZ ;  /* 0x0000000000067805 */ /* 0x000fc6000001ff00 */
[----:B------:R-:W-:-:S06]  /*6750*/  FMUL.FTZ R4, R22, 1 ;  /* 0x3f80000016047820 */ /* 0x000fcc0000410000 */
[----:B------:R-:W2:Y:S02]  /*6760*/  F2F.F64.F32 R4, R4 ;  /* 0x0000000400047310 */ /* 0x000ea40000201800 */
[----:B--2---:R2:W-:Y:S01]  /*6770*/  STG.E.128 desc[UR36][R8.64], R4 ;  /* 0x0000000408007986 */ /* 0x0045e2000c101d24 */
[----:B------:R-:W-:Y:S05]  /*6780*/  BRA `(.L_x_5016) ;  /* 0x00000008006c7947 */ /* 0x000fea0003800000 */
.L_x_5024:
[----:B------:R-:W-:-:S13]  /*6790*/  ISETP.NE.AND P0, PT, R0, 0xf, PT ;  /* 0x0000000f0000780c */ /* 0x000fda0003f05270 */
[----:B------:R-:W-:Y:S05]  /*67a0*/  @!P0 BRA `(.L_x_5026) ;  /* 0x0000000000b48947 */ /* 0x000fea0003800000 */
[----:B------:R-:W-:-:S13]  /*67b0*/  ISETP.NE.AND P0, PT, R0, 0x17, PT ;  /* 0x000000170000780c */ /* 0x000fda0003f05270 */
[----:B------:R-:W-:Y:S05]  /*67c0*/  @!P0 BRA `(.L_x_5027) ;  /* 0x0000000000548947 */ /* 0x000fea0003800000 */
[----:B------:R-:W-:-:S13]  /*67d0*/  ISETP.NE.AND P0, PT, R0, 0x18, PT ;  /* 0x000000180000780c */ /* 0x000fda0003f05270 */
[----:B------:R-:W-:Y:S05]  /*67e0*/  @P0 BRA `(.L_x_5015) ;  /* 0x0000000400f40947 */ /* 0x000fea0003800000 */
[----:B---3--:R-:W-:Y:S01]  /*67f0*/  IMAD.U32 R7, R22, 0x10000, RZ ;  /* 0x0001000016077824 */ /* 0x008fe200078e00ff */
        /* <DEDUP_REMOVED lines=14> */
.L_x_5029:
[----:B------:R-:W-:Y:S05]  /*68e0*/  BSYNC B0 ;  /* 0x0000000000007941 */ /* 0x000fea0003800000 */
.L_x_5028:
[----:B------:R-:W-:-:S05]  /*68f0*/  LOP3.LUT R5, R0, R5, RZ, 0xfc, !PT ;  /* 0x0000000500057212 */ /* 0x000fca00078efcff */
[----:B------:R2:W-:Y:S01]  /*6900*/  STG.E.U8 desc[UR36][R8.64], R5 ;  /* 0x0000000508007986 */ /* 0x0005e2000c101124 */
[----:B------:R-:W-:Y:S05]  /*6910*/  BRA `(.L_x_5016) ;  /* 0x0000000800087947 */ /* 0x000fea0003800000 */
.L_x_5027:
[----:B---3--:R-:W-:Y:S01]  /*6920*/  IMAD.U32 R5, R22, 0x10000, RZ ;  /* 0x0001000016057824 */ /* 0x008fe200078e00ff */
        /* <DEDUP_REMOVED lines=12> */
.L_x_5031:
[----:B------:R-:W-:Y:S01]  /*69f0*/  IMAD.MOV.U32 R0, RZ, RZ, 0x7f ;  /* 0x0000007fff007424 */ /* 0x000fe200078e00ff */
[----:B------:R-:W-:-:S04]  /*6a00*/  ISETP.GT.U32.AND P0, PT, R3, 0x7f800000, PT ;  /* 0x7f8000000300780c */ /* 0x000fc80003f04070 */
[----:B------:R-:W-:-:S09]  /*6a10*/  SEL R0, R0, 0x7c, P0 ;  /* 0x0000007c00007807 */ /* 0x000fd20000000000 */
.L_x_5032:
[----:B------:R-:W-:Y:S05]  /*6a20*/  BSYNC B0 ;  /* 0x0000000000007941 */ /* 0x000fea0003800000 */
.L_x_5030:
[----:B------:R-:W-:-:S04]  /*6a30*/  LOP3.LUT R3, R5, 0x80000000, RZ, 0xc0, !PT ;  /* 0x8000000005037812 */ /* 0x000fc800078ec0ff */
[----:B------:R-:W-:-:S04]  /*6a40*/  SHF.R.U32.HI R3, RZ, 0x18, R3 ;  /* 0x00000018ff037819 */ /* 0x000fc80000011603 */
[----:B------:R-:W-:-:S05]  /*6a50*/  LOP3.LUT R3, R0, R3, RZ, 0xfc, !PT ;  /* 0x0000000300037212 */ /* 0x000fca00078efcff */
[----:B------:R2:W-:Y:S01]  /*6a60*/  STG.E.U8 desc[UR36][R8.64], R3 ;  /* 0x0000000308007986 */ /* 0x0005e2000c101124 */
[----:B------:R-:W-:Y:S05]  /*6a70*/  BRA `(.L_x_5016) ;  /* 0x0000000400b07947 */ /* 0x000fea0003800000 */
.L_x_5026:
[----:B---3--:R2:W-:Y:S01]  /*6a80*/  STG.E.U16 desc[UR36][R8.64], R22 ;  /* 0x0000001608007986 */ /* 0x0085e2000c101524 */
[----:B------:R-:W-:Y:S05]  /*6a90*/  BRA `(.L_x_5016) ;  /* 0x0000000400a87947 */ /* 0x000fea0003800000 */
.L_x_5023:
        /* <DEDUP_REMOVED lines=8> */
[----:B---3--:R-:W-:-:S06]  /*6b20*/  IMAD.U32 R3, R22, 0x10000, RZ ;  /* 0x0001000016037824 */ /* 0x008fcc00078e00ff */
[----:B------:R-:W2:Y:S02]  /*6b30*/  F2I.FTZ.U32.TRUNC.NTZ R3, R3 ;  /* 0x0000000300037305 */ /* 0x000ea4000021f000 */
[----:B--2---:R2:W-:Y:S01]  /*6b40*/  STG.E.U16 desc[UR36][R8.64], R3 ;  /* 0x0000000308007986 */ /* 0x0045e2000c101524 */
[----:B------:R-:W-:Y:S05]  /*6b50*/  BRA `(.L_x_5016) ;  /* 0x0000000400787947 */ /* 0x000fea0003800000 */
.L_x_5035:
[----:B---3--:R-:W-:Y:S01]  /*6b60*/  IMAD.U32 R5, R22, 0x10000, RZ ;  /* 0x0001000016057824 */ /* 0x008fe200078e00ff */
        /* <DEDUP_REMOVED lines=16> */
.L_x_5038:
[----:B------:R-:W-:-:S04]  /*6c70*/  LOP3.LUT R3, R5, 0x80000000, RZ, 0xc0, !PT ;  /* 0x8000000005037812 */ /* 0x000fc800078ec0ff */
[----:B------:R-:W-:-:S04]  /*6c80*/  SHF.R.U32.HI R3, RZ, 0x18, R3 ;  /* 0x00000018ff037819 */ /* 0x000fc80000011603 */
[----:B------:R-:W-:-:S04]  /*6c90*/  LOP3.LUT R0, R0, R3, RZ, 0xfc, !PT ;  /* 0x0000000300007212 */ /* 0x000fc800078efcff */
[----:B------:R-:W-:-:S07]  /*6ca0*/  PRMT R4, R0, 0x7610, R4 ;  /* 0x0000761000047816 */ /* 0x000fce0000000004 */
.L_x_5037:
[----:B------:R-:W-:Y:S05]  /*6cb0*/  BSYNC B0 ;  /* 0x0000000000007941 */ /* 0x000fea0003800000 */
.L_x_5036:
[----:B------:R2:W-:Y:S01]  /*6cc0*/  STG.E.U8 desc[UR36][R8.64], R4 ;  /* 0x0000000408007986 */ /* 0x0005e2000c101124 */
[----:B------:R-:W-:Y:S05]  /*6cd0*/  BRA `(.L_x_5016) ;  /* 0x0000000400187947 */ /* 0x000fea0003800000 */
.L_x_5034:
        /* <DEDUP_REMOVED lines=17> */
.L_x_5041:
[----:B------:R-:W-:-:S04]  /*6df0*/  LOP3.LUT R3, R5, 0x80000000, RZ, 0xc0, !PT ;  /* 0x8000000005037812 */ /* 0x000fc800078ec0ff */
[----:B------:R-:W-:-:S04]  /*6e00*/  SHF.R.U32.HI R3, RZ, 0x18, R3 ;  /* 0x00000018ff037819 */ /* 0x000fc80000011603 */
[----:B------:R-:W-:-:S04]  /*6e10*/  LOP3.LUT R0, R0, R3, RZ, 0xfc, !PT ;  /* 0x0000000300007212 */ /* 0x000fc800078efcff */
[----:B------:R-:W-:-:S07]  /*6e20*/  PRMT R4, R0, 0x7610, R4 ;  /* 0x0000761000047816 */ /* 0x000fce0000000004 */
.L_x_5040:
[----:B------:R-:W-:Y:S05]  /*6e30*/  BSYNC B0 ;  /* 0x0000000000007941 */ /* 0x000fea0003800000 */
.L_x_5039:
[----:B------:R2:W-:Y:S01]  /*6e40*/  STG.E.U8 desc[UR36][R8.64], R4 ;  /* 0x0000000408007986 */ /* 0x0005e2000c101124 */
[----:B------:R-:W-:Y:S05]  /*6e50*/  BRA `(.L_x_5016) ;  /* 0x0000000000b87947 */ /* 0x000fea0003800000 */
.L_x_5033:
[----:B------:R-:W-:-:S13]  /*6e60*/  ISETP.NE.AND P0, PT, R0, 0x1c, PT ;  /* 0x0000001c0000780c */ /* 0x000fda0003f05270 */
[----:B------:R-:W-:Y:S05]  /*6e70*/  @!P0 BRA `(.L_x_5042) ;  /* 0x0000000000a48947 */ /* 0x000fea0003800000 */
[----:B------:R-:W-:-:S13]  /*6e80*/  ISETP.NE.AND P0, PT, R0, 0x1d, PT ;  /* 0x0000001d0000780c */ /* 0x000fda0003f05270 */
[----:B------:R-:W-:Y:S05]  /*6e90*/  @!P0 BRA `(.L_x_5043) ;  /* 0x00000000008c8947 */ /* 0x000fea0003800000 */
[----:B------:R-:W-:-:S13]  /*6ea0*/  ISETP.NE.AND P0, PT, R0, 0x2c, PT ;  /* 0x0000002c0000780c */ /* 0x000fda0003f05270 */
[----:B------:R-:W-:Y:S05]  /*6eb0*/  @P0 BRA `(.L_x_5015) ;  /* 0x0000000000400947 */ /* 0x000fea0003800000 */
[----:B---3--:R-:W-:-:S05]  /*6ec0*/  IMAD.U32 R22, R22, 0x10000, RZ ;  /* 0x0001000016167824 */ /* 0x008fca00078e00ff */
        /* <DEDUP_REMOVED lines=15> */
.L_x_5015:
[----:B------:R-:W-:Y:S01]  /*6fc0*/  MOV R14, 0x0 ;  /* 0x00000000000e7802 */ /* 0x000fe20000000f00 */
[----:B------:R-:W-:Y:S01]  /*6fd0*/  ULDC.64 UR4, c[0x4][0x128] ;  /* 0x01004a0000047ab9 */ /* 0x000fe20000000a00 */
[----:B------:R-:W-:Y:S01]  /*6fe0*/  ULDC.64 UR6, c[0x4][0x40] ;  /* 0x0100100000067ab9 */ /* 0x000fe20000000a00 */
[----:B------:R-:W-:Y:S02]  /*6ff0*/  IMAD.U32 R4, RZ, RZ, UR4 ;  /* 0x00000004ff047e24 */ /* 0x000fe4000f8e00ff */
[----:B------:R-:W-:Y:S01]  /*7000*/  IMAD.U32 R5, RZ, RZ, UR5 ;  /* 0x00000005ff057e24 */ /* 0x000fe2000f8e00ff */
[----:B------:R-:W2:Y:S01]  /*7010*/  LDC.64 R14, c[0x4][R14] ;  /* 0x010000000e0e7b82 */ /* 0x000ea20000000a00 */
        /* <DEDUP_REMOVED lines=9> */
[----:B0123--:R-:W-:Y:S05]  /*70b0*/  CALL.ABS.NOINC R14 ;  /* 0x000000000e007343 */ /* 0x00ffea0003c00000 */
.L_x_5044:
[----:B------:R-:W-:Y:S05]  /*70c0*/  BRA `(.L_x_5016) ;  /* 0x00000000001c7947 */ /* 0x000fea0003800000 */
.L_x_5043:
[----:B---3--:R-:W-:-:S06]  /*70d0*/  IMAD.U32 R4, R22, 0x10000, RZ ;  /* 0x0001000016047824 */ /* 0x008fcc00078e00ff */
[----:B------:R-:W2:Y:S02]  /*70e0*/  F2I.U64.TRUNC R4, R4 ;  /* 0x0000000400047311 */ /* 0x000ea4000020d800 */
[----:B--2---:R2:W-:Y:S01]  /*70f0*/  STG.E.64 desc[UR36][R8.64], R4 ;  /* 0x0000000408007986 */ /* 0x0045e2000c101b24 */
[----:B------:R-:W-:Y:S05]  /*7100*/  BRA `(.L_x_5016) ;  /* 0x00000000000c7947 */ /* 0x000fea0003800000 */
.L_x_5042:
[----:B---3--:R-:W-:-:S04]  /*7110*/  IMAD.U32 R22, R22, 0x10000, RZ ;  /* 0x0001000016167824 */ /* 0x008fc800078e00ff */
[----:B------:R-:W2:Y:S02]  /*7120*/  F2I.FTZ.U32.TRUNC.NTZ R3, R22 ;  /* 0x0000001600037305 */ /* 0x000ea4000021f000 */
[----:B--2---:R2:W-:Y:S02]  /*7130*/  STG.E desc[UR36][R8.64], R3 ;  /* 0x0000000308007986 */ /* 0x0045e4000c101924 */
.L_x_5016:
[----:B------:R-:W-:-:S05]  /*7140*/  VIADD R25, R25, 0x80 ;  /* 0x0000008019197836 */ /* 0x000fca0000000000 */
[----:B------:R-:W-:-:S13]  /*7150*/  ISETP.GE.AND P0, PT, R25, R16, PT ;  /* 0x000000101900720c */ /* 0x000fda0003f06270 */
[----:B------:R-:W-:Y:S05]  /*7160*/  @P0 BRA `(.L_x_5010) ;  /* 0x0000000c00f00947 */ /* 0x000fea0003800000 */
[----:B--234-:R-:W2:Y:S01]  /*7170*/  LDC.64 R8, c[0x0][0x230] ;  /* 0x00008c00ff087b82 */ /* 0x01cea20000000a00 */
[----:B------:R-:W-:Y:S01]  /*7180*/  IMAD R0, R2, 0x200, R25 ;  /* 0x0000020002007824 */ /* 0x000fe200078e0219 */
[----:B------:R-:W-:Y:S01]  /*7190*/  PRMT R4, R19, 0x9910, RZ ;  /* 0x0000991013047816 */ /* 0x000fe200000000ff */
        /* <DEDUP_REMOVED lines=15> */
[----:B0-----:R-:W-:-:S06]  /*7290*/  IMAD.U32 R17, R17, 0x10000, RZ ;  /* 0x0001000011117824 */ /* 0x001fcc00078e00ff */
[----:B------:R-:W0:Y:S02]  /*72a0*/  F2I.FTZ.TRUNC.NTZ R17, R17 ;  /* 0x0000001100117305 */ /* 0x000e24000021f100 */
[----:B0-----:R0:W-:Y:S01]  /*72b0*/  STG.E.U8 desc[UR36][R8.64], R17 ;  /* 0x0000001108007986 */ /* 0x0011e2000c101124 */
[----:B------:R-:W-:Y:S05]  /*72c0*/  BRA `(.L_x_5050) ;  /* 0x0000000c00947947 */ /* 0x000fea0003800000 */
.L_x_5048:
[----:B0-----:R-:W-:-:S06]  /*72d0*/  IMAD.U32 R5, R17, 0x10000, RZ ;  /* 0x0001000011057824 */ /* 0x001fcc00078e00ff */
[----:B------:R-:W0:Y:S02]  /*72e0*/  F2I.S64.TRUNC R4, R5 ;  /* 0x0000000500047311 */ /* 0x000e24000020d900 */
[----:B0-----:R0:W-:Y:S01]  /*72f0*/  STG.E.U8 desc[UR36][R8.64], R4 ;  /* 0x0000000408007986 */ /* 0x0011e2000c101124 */
[----:B------:R-:W-:Y:S05]  /*7300*/  BRA `(.L_x_5050) ;  /* 0x0000000c00847947 */ /* 0x000fea0003800000 */
.L_x_5047:
[----:B------:R-:W-:-:S13]  /*7310*/  ISETP.NE.AND P0, PT, R0, 0x2, PT ;  /* 0x000000020000780c */ /* 0x000fda0003f05270 */
[----:B------:R-:W-:Y:S05]  /*7320*/  @!P0 BRA `(.L_x_5051) ;  /* 0x0000000000308947 */ /* 0x000fea0003800000 */
[----:B------:R-:W-:-:S13]  /*7330*/  ISETP.NE.AND P0, PT, R0, 0x3, PT ;  /* 0x000000030000780c */ /* 0x000fda0003f05270 */
[----:B------:R-:W-:Y:S05]  /*7340*/  @!P0 BRA `(.L_x_5052) ;  /* 0x0000000000188947 */ /* 0x000fea0003800000 */
[----:B------:R-:W-:-:S13]  /*7350*/  ISETP.NE.AND P0, PT, R0, 0x4, PT ;  /* 0x000000040000780c */ /* 0x000fda0003f05270 */
[----:B------:R-:W-:Y:S05]  /*7360*/  @P0 BRA `(.L_x_5049) ;  /* 0x0000000c000c0947 */ /* 0x000fea0003800000 */
[----:B0-----:R-:W-:-:S06]  /*7370*/  IMAD.U32 R4, R17, 0x10000, RZ ;  /* 0x0001000011047824 */ /* 0x001fcc00078e00ff */
[----:B------:R-:W0:Y:S02]  /*7380*/  F2I.S64.TRUNC R4, R4 ;  /* 0x0000000400047311 */ /* 0x000e24000020d900 */
[----:B0-----:R0:W-:Y:S01]  /*7390*/  STG.E.64 desc[UR36][R8.64], R4 ;  /* 0x0000000408007986 */ /* 0x0011e2000c101b24 */
[----:B------:R-:W-:Y:S05]  /*73a0*/  BRA `(.L_x_5050) ;  /* 0x0000000c005c7947 */ /* 0x000fea0003800000 */
.L_x_5052:
[----:B0-----:R-:W-:-:S06]  /*73b0*/  IMAD.U32 R17, R17, 0x10000, RZ ;  /* 0x0001000011117824 */ /* 0x001fcc00078e00ff */
[----:B------:R-:W0:Y:S02]  /*73c0*/  F2I.FTZ.TRUNC.NTZ R17, R17 ;  /* 0x0000001100117305 */ /* 0x000e24000021f100 */
[----:B0-----:R0:W-:Y:S01]  /*73d0*/  STG.E desc[UR36][R8.64], R17 ;  /* 0x0000001108007986 */ /* 0x0011e2000c101924 */
[----:B------:R-:W-:Y:S05]  /*73e0*/  BRA `(.L_x_5050) ;  /* 0x0000000c004c7947 */ /* 0x000fea0003800000 */
.L_x_5051:
[----:B0-----:R-:W-:-:S06]  /*73f0*/  IMAD.U32 R17, R17, 0x10000, RZ ;  /* 0x0001000011117824 */ /* 0x001fcc00078e00ff */
[----:B------:R-:W0:Y:S02]  /*7400*/  F2I.FTZ.TRUNC.NTZ R17, R17 ;  /* 0x0000001100117305 */ /* 0x000e24000021f100 */
[----:B0-----:R0:W-:Y:S01]  /*7410*/  STG.E.U16 desc[UR36][R8.64], R17 ;  /* 0x0000001108007986 */ /* 0x0011e2000c101524 */
[----:B------:R-:W-:Y:S05]  /*7420*/  BRA `(.L_x_5050) ;  /* 0x0000000c003c7947 */ /* 0x000fea0003800000 */
.L_x_5046:
[----:B------:R-:W-:-:S13]  /*7430*/  ISETP.GT.AND P0, PT, R0, 0x6, PT ;  /* 0x000000060000780c */ /* 0x000fda0003f04270 */
[----:B------:R-:W-:Y:S05]  /*7440*/  @P0 BRA `(.L_x_5053) ;  /* 0x00000000002c0947 */ /* 0x000fea0003800000 */
[----:B------:R-:W-:-:S13]  /*7450*/  ISETP.NE.AND P0, PT, R0, 0x5, PT ;  /* 0x000000050000780c */ /* 0x000fda0003f05270 */
[----:B------:R-:W-:Y:S05]  /*7460*/  @!P0 BRA `(.L_x_5054) ;  /* 0x0000000000148947 */ /* 0x000fea0003800000 */
[----:B------:R-:W-:-:S13]  /*7470*/  ISETP.NE.AND P0, PT, R0, 0x6, PT ;  /* 0x000000060000780c */ /* 0x000fda0003f05270 */
[----:B------:R-:W-:Y:S05]  /*7480*/  @P0 BRA `(.L_x_5049) ;  /* 0x0000000800c40947 */ /* 0x000fea0003800000 */
[----:B0-----:R-:W-:-:S05]  /*7490*/  IMAD.U32 R17, R17, 0x10000, RZ ;  /* 0x0001000011117824 */ /* 0x001fca00078e00ff */
[----:B------:R0:W-:Y:S01]  /*74a0*/  STG.E desc[UR36][R8.64], R17 ;  /* 0x0000001108007986 */ /* 0x0001e2000c101924 */
[----:B------:R-:W-:Y:S05]  /*74b0*/  BRA `(.L_x_5050) ;  /* 0x0000000c00187947 */ /* 0x000fea0003800000 */
.L_x_5054:
[----:B0-----:R-:W-:-:S05]  /*74c0*/  IMAD.U32 R0, R17, 0x10000, RZ ;  /* 0x0001000011007824 */ /* 0x001fca00078e00ff */
[----:B------:R-:W-:-:S05]  /*74d0*/  F2FP.F16.F32.PACK_AB R0, RZ, R0 ;  /* 0x00000000ff00723e */ /* 0x000fca00000000ff */
[----:B------:R0:W-:Y:S01]  /*74e0*/  STG.E.U16 desc[UR36][R8.64], R0 ;  /* 0x0000000008007986 */ /* 0x0001e2000c101524 */
[----:B------:R-:W-:Y:S05]  /*74f0*/  BRA `(.L_x_5050) ;  /* 0x0000000c00087947 */ /* 0x000fea0003800000 */
.L_x_5053:
[----:B------:R-:W-:-:S13]  /*7500*/  ISETP.NE.AND P0, PT, R0, 0x7, PT ;  /* 0x000000070000780c */ /* 0x000fda0003f05270 */
[----:B------:R-:W-:Y:S05]  /*7510*/  @!P0 BRA `(.L_x_5055) ;  /* 0x0000000000348947 */ /* 0x000fea0003800000 */
[----:B------:R-:W-:-:S13]  /*7520*/  ISETP.NE.AND P0, PT, R0, 0x8, PT ;  /* 0x000000080000780c */ /* 0x000fda0003f05270 */
[----:B------:R-:W-:Y:S05]  /*7530*/  @!P0 BRA `(.L_x_5056) ;  /* 0x0000000000188947 */ /* 0x000fea0003800000 */
[----:B------:R-:W-:-:S13]  /*7540*/  ISETP.NE.AND P0, PT, R0, 0x9, PT ;  /* 0x000000090000780c */ /* 0x000fda0003f05270 */
[----:B------:R-:W-:Y:S05]  /*7550*/  @P0 BRA `(.L_x_5049) ;  /* 0x0000000800900947 */ /* 0x000fea0003800000 */
[----:B0-----:R-:W-:Y:S02]  /*7560*/  IMAD.U32 R4, R17, 0x10000, RZ ;  /* 0x0001000011047824 */ /* 0x001fe400078e00ff */
[----:B------:R-:W-:-:S05]  /*7570*/  IMAD.MOV.U32 R5, RZ, RZ, RZ ;  /* 0x000000ffff057224 */ /* 0x000fca00078e00ff */
[----:B------:R0:W-:Y:S01]  /*7580*/  STG.E.64 desc[UR36][R8.64], R4 ;  /* 0x0000000408007986 */ /* 0x0001e2000c101b24 */
[----:B------:R-:W-:Y:S05]  /*7590*/  BRA `(.L_x_5050) ;  /* 0x0000000800e07947 */ /* 0x000fea0003800000 */
.L_x_5056:
[----:B0-----:R-:W-:-:S05]  /*75a0*/  IMAD.U32 R17, R17, 0x10000, RZ ;  /* 0x0001000011117824 */ /* 0x001fca00078e00ff */
[----:B------:R-:W-:-:S04]  /*75b0*/  F2FP.F16.F32.PACK_AB R3, RZ, R17 ;  /* 0x00000011ff03723e */ /* 0x000fc800000000ff */
[----:B------:R-:W-:-:S05]  /*75c0*/  PRMT R3, R3, 0x5410, RZ ;  /* 0x0000541003037816 */ /* 0x000fca00000000ff */
[----:B------:R0:W-:Y:S01]  /*75d0*/  STG.E desc[UR36][R8.64], R3 ;  /* 0x0000000308007986 */ /* 0x0001e2000c101924 */
[----:B------:R-:W-:Y:S05]  /*75e0*/  BRA `(.L_x_5050) ;  /* 0x0000000800cc7947 */ /* 0x000fea0003800000 */
.L_x_5055:
[----:B0-----:R-:W-:-:S04]  /*75f0*/  IMAD.U32 R4, R17, 0x10000, RZ ;  /* 0x0001000011047824 */ /* 0x001fc800078e00ff */
[----:B------:R-:W-:-:S06]  /*7600*/  FMUL.FTZ R4, R4, 1 ;  /* 0x3f80000004047820 */ /* 0x000fcc0000410000 */
[----:B------:R-:W0:Y:S02]  /*7610*/  F2F.F64.F32 R4, R4 ;  /* 0x0000000400047310 */ /* 0x000e240000201800 */
[----:B0-----:R0:W-:Y:S01]  /*7620*/  STG.E.64 desc[UR36][R8.64], R4 ;  /* 0x0000000408007986 */ /* 0x0011e2000c101b24 */
[----:B------:R-:W-:Y:S05]  /*7630*/  BRA `(.L_x_5050) ;  /* 0x0000000800b87947 */ /* 0x000fea0003800000 */
.L_x_5045:
        /* <DEDUP_REMOVED lines=8> */
[----:B0-----:R-:W-:-:S05]  /*76c0*/  IMAD.U32 R17, R17, 0x10000, RZ ;  /* 0x0001000011117824 */ /* 0x001fca00078e00ff */
[----:B------:R-:W-:-:S04]  /*76d0*/  FSETP.NEU.FTZ.AND P0, PT, R17, RZ, PT ;  /* 0x000000ff1100720b */ /* 0x000fc80003f1d000 */
[----:B------:R-:W-:-:S05]  /*76e0*/  SEL R3, RZ, 0x1, !P0 ;  /* 0x00000001ff037807 */ /* 0x000fca0004000000 */
[----:B------:R0:W-:Y:S01]  /*76f0*/  STG.E.U8 desc[UR36][R8.64], R3 ;  /* 0x0000000308007986 */ /* 0x0001e2000c101124 */
[----:B------:R-:W-:Y:S05]  /*7700*/  BRA `(.L_x_5050) ;  /* 0x0000000800847947 */ /* 0x000fea0003800000 */
.L_x_5059:
[----:B0-----:R-:W-:Y:S01]  /*7710*/  IMAD.U32 R17, R17, 0x10000, RZ ;  /* 0x0001000011117824 */ /* 0x001fe200078e00ff */
[----:B------:R-:W-:-:S03]  /*7720*/  CS2R R6, SRZ ;  /* 0x0000000000067805 */ /* 0x000fc6000001ff00 */
[----:B------:R-:W-:-:S06]  /*7730*/  FMUL.FTZ R4, R17, 1 ;  /* 0x3f80000011047820 */ /* 0x000fcc0000410000 */
[----:B------:R-:W0:Y:S02]  /*7740*/  F2F.F64.F32 R4, R4 ;  /* 0x0000000400047310 */ /* 0x000e240000201800 */
[----:B0-----:R0:W-:Y:S01]  /*7750*/  STG.E.128 desc[UR36][R8.64], R4 ;  /* 0x0000000408007986 */ /* 0x0011e2000c101d24 */
[----:B------:R-:W-:Y:S05]  /*7760*/  BRA `(.L_x_5050) ;  /* 0x00000008006c7947 */ /* 0x000fea0003800000 */
.L_x_5058:
[----:B------:R-:W-:-:S13]  /*7770*/  ISETP.NE.AND P0, PT, R0, 0xf, PT ;  /* 0x0000000f0000780c */ /* 0x000fda0003f05270 */
[----:B------:R-:W-:Y:S05]  /*7780*/  @!P0 BRA `(.L_x_5060) ;  /* 0x0000000000b48947 */ /* 0x000fea0003800000 */
[----:B------:R-:W-:-:S13]  /*7790*/  ISETP.NE.AND P0, PT, R0, 0x17, PT ;  /* 0x000000170000780c */ /* 0x000fda0003f05270 */
[----:B------:R-:W-:Y:S05]  /*77a0*/  @!P0 BRA `(.L_x_5061) ;  /* 0x0000000000548947 */ /* 0x000fea0003800000 */
[----:B------:R-:W-:-:S13]  /*77b0*/  ISETP.NE.AND P0, PT, R0, 0x18, PT ;  /* 0x000000180000780c */ /* 0x000fda0003f05270 */
[----:B------:R-:W-:Y:S05]  /*77c0*/  @P0 BRA `(.L_x_5049) ;  /* 0x0000000400f40947 */ /* 0x000fea0003800000 */
[----:B0-----:R-:W-:Y:S01]  /*77d0*/  IMAD.U32 R17, R17, 0x10000, RZ ;  /* 0x0001000011117824 */ /* 0x001fe200078e00ff */
        /* <DEDUP_REMOVED lines=14> */
.L_x_5063:
[----:B------:R-:W-:Y:S05]  /*78c0*/  BSYNC B0 ;  /* 0x0000000000007941 */ /* 0x000fea0003800000 */
.L_x_5062:
[----:B------:R-:W-:-:S05]  /*78d0*/  LOP3.LUT R5, R0, R5, RZ, 0xfc, !PT ;  /* 0x0000000500057212 */ /* 0x000fca00078efcff */
[----:B------:R0:W-:Y:S01]  /*78e0*/  STG.E.U8 desc[UR36][R8.64], R5 ;  /* 0x0000000508007986 */ /* 0x0001e2000c101124 */
[----:B------:R-:W-:Y:S05]  /*78f0*/  BRA `(.L_x_5050) ;  /* 0x0000000800087947 */ /* 0x000fea0003800000 */
.L_x_5061:
[----:B0-----:R-:W-:Y:S01]  /*7900*/  IMAD.U32 R17, R17, 0x10000, RZ ;  /* 0x0001000011117824 */ /* 0x001fe200078e00ff */
        /* <DEDUP_REMOVED lines=12> */
.L_x_5065:
[----:B------:R-:W-:Y:S01]  /*79d0*/  IMAD.MOV.U32 R0, RZ, RZ, 0x7f ;  /* 0x0000007fff007424 */ /* 0x000fe200078e00ff */
[----:B------:R-:W-:-:S04]  /*79e0*/  ISETP.GT.U32.AND P0, PT, R3, 0x7f800000, PT ;  /* 0x7f8000000300780c */ /* 0x000fc80003f04070 */
[----:B------:R-:W-:-:S09]  /*79f0*/  SEL R0, R0, 0x7c, P0 ;  /* 0x0000007c00007807 */ /* 0x000fd20000000000 */
.L_x_5066:
[----:B------:R-:W-:Y:S05]  /*7a00*/  BSYNC B0 ;  /* 0x0000000000007941 */ /* 0x000fea0003800000 */
.L_x_5064:
[----:B------:R-:W-:-:S04]  /*7a10*/  LOP3.LUT R3, R17, 0x80000000, RZ, 0xc0, !PT ;  /* 0x8000000011037812 */ /* 0x000fc800078ec0ff */
[----:B------:R-:W-:-:S04]  /*7a20*/  SHF.R.U32.HI R3, RZ, 0x18, R3 ;  /* 0x00000018ff037819 */ /* 0x000fc80000011603 */
[----:B------:R-:W-:-:S05]  /*7a30*/  LOP3.LUT R3, R0, R3, RZ, 0xfc, !PT ;  /* 0x0000000300037212 */ /* 0x000fca00078efcff */
[----:B------:R0:W-:Y:S01]  /*7a40*/  STG.E.U8 desc[UR36][R8.64], R3 ;  /* 0x0000000308007986 */ /* 0x0001e2000c101124 */
[----:B------:R-:W-:Y:S05]  /*7a50*/  BRA `(.L_x_5050) ;  /* 0x0000000400b07947 */ /* 0x000fea0003800000 */
.L_x_5060:
[----:B0-----:R0:W-:Y:S01]  /*7a60*/  STG.E.U16 desc[UR36][R8.64], R17 ;  /* 0x0000001108007986 */ /* 0x0011e2000c101524 */
[----:B------:R-:W-:Y:S05]  /*7a70*/  BRA `(.L_x_5050) ;  /* 0x0000000400a87947 */ /* 0x000fea0003800000 */
.L_x_5057:
        /* <DEDUP_REMOVED lines=8> */
[----:B0-----:R-:W-:-:S06]  /*7b00*/  IMAD.U32 R3, R17, 0x10000, RZ ;  /* 0x0001000011037824 */ /* 0x001fcc00078e00ff */
[----:B------:R-:W0:Y:S02]  /*7b10*/  F2I.FTZ.U32.TRUNC.NTZ R3, R3 ;  /* 0x0000000300037305 */ /* 0x000e24000021f000 */
[----:B0-----:R3:W-:Y:S01]  /*7b20*/  STG.E.U16 desc[UR36][R8.64], R3 ;  /* 0x0000000308007986 */ /* 0x0017e2000c101524 */
[----:B------:R-:W-:Y:S05]  /*7b30*/  BRA `(.L_x_5050) ;  /* 0x0000000400787947 */ /* 0x000fea0003800000 */
.L_x_5069:
[----:B0-----:R-:W-:Y:S01]  /*7b40*/  IMAD.U32 R17, R17, 0x10000, RZ ;  /* 0x0001000011117824 */ /* 0x001fe200078e00ff */
        /* <DEDUP_REMOVED lines=16> */
.L_x_5072:
[----:B------:R-:W-:-:S04]  /*7c50*/  LOP3.LUT R3, R17, 0x80000000, RZ, 0xc0, !PT ;  /* 0x8000000011037812 */ /* 0x000fc800078ec0ff */
[----:B------:R-:W-:-:S04]  /*7c60*/  SHF.R.U32.HI R3, RZ, 0x18, R3 ;  /* 0x00000018ff037819 */ /* 0x000fc80000011603 */
[----:B------:R-:W-:-:S04]  /*7c70*/  LOP3.LUT R0, R0, R3, RZ, 0xfc, !PT ;  /* 0x0000000300007212 */ /* 0x000fc800078efcff */
[----:B------:R-:W-:-:S07]  /*7c80*/  PRMT R4, R0, 0x7610, R4 ;  /* 0x0000761000047816 */ /* 0x000fce0000000004 */
.L_x_5071:
[----:B------:R-:W-:Y:S05]  /*7c90*/  BSYNC B0 ;  /* 0x0000000000007941 */ /* 0x000fea0003800000 */
.L_x_5070:
[----:B------:R2:W-:Y:S01]  /*7ca0*/  STG.E.U8 desc[UR36][R8.64], R4 ;  /* 0x0000000408007986 */ /* 0x0005e2000c101124 */
[----:B------:R-:W-:Y:S05]  /*7cb0*/  BRA `(.L_x_5050) ;  /* 0x0000000400187947 */ /* 0x000fea0003800000 */
.L_x_5068:
        /* <DEDUP_REMOVED lines=17> */
.L_x_5075:
[----:B------:R-:W-:-:S04]  /*7dd0*/  LOP3.LUT R3, R17, 0x80000000, RZ, 0xc0, !PT ;  /* 0x8000000011037812 */ /* 0x000fc800078ec0ff */
[----:B------:R-:W-:-:S04]  /*7de0*/  SHF.R.U32.HI R3, RZ, 0x18, R3 ;  /* 0x00000018ff037819 */ /* 0x000fc80000011603 */
[----:B------:R-:W-:-:S04]  /*7df0*/  LOP3.LUT R0, R0, R3, RZ, 0xfc, !PT ;  /* 0x0000000300007212 */ /* 0x000fc800078efcff */
[----:B------:R-:W-:-:S07]  /*7e00*/  PRMT R4, R0, 0x7610, R4 ;  /* 0x0000761000047816 */ /* 0x000fce0000000004 */
.L_x_5074:
[----:B------:R-:W-:Y:S05]  /*7e10*/  BSYNC B0 ;  /* 0x0000000000007941 */ /* 0x000fea0003800000 */
.L_x_5073:
[----:B------:R0:W-:Y:S01]  /*7e20*/  STG.E.U8 desc[UR36][R8.64], R4 ;  /* 0x0000000408007986 */ /* 0x0001e2000c101124 */
[----:B------:R-:W-:Y:S05]  /*7e30*/  BRA `(.L_x_5050) ;  /* 0x0000000000b87947 */ /* 0x000fea0003800000 */
.L_x_5067:
[----:B------:R-:W-:-:S13]  /*7e40*/  ISETP.NE.AND P0, PT, R0, 0x1c, PT ;  /* 0x0000001c0000780c */ /* 0x000fda0003f05270 */
[----:B------:R-:W-:Y:S05]  /*7e50*/  @!P0 BRA `(.L_x_5076) ;  /* 0x0000000000a48947 */ /* 0x000fea0003800000 */
[----:B------:R-:W-:-:S13]  /*7e60*/  ISETP.NE.AND P0, PT, R0, 0x1d, PT ;  /* 0x0000001d0000780c */ /* 0x000fda0003f05270 */
[----:B------:R-:W-:Y:S05]  /*7e70*/  @!P0 BRA `(.L_x_5077) ;  /* 0x00000000008c8947 */ /* 0x000fea0003800000 */
[----:B------:R-:W-:-:S13]  /*7e80*/  ISETP.NE.AND P0, PT, R0, 0x2c, PT ;  /* 0x0000002c0000780c */ /* 0x000fda0003f05270 */
[----:B------:R-:W-:Y:S05]  /*7e90*/  @P0 BRA `(.L_x_5049) ;  /* 0x0000000000400947 */ /* 0x000fea0003800000 */
[----:B0-----:R-:W-:-:S05]  /*7ea0*/  IMAD.U32 R4, R17, 0x10000, RZ ;  /* 0x0001000011047824 */ /* 0x001fca00078e00ff */
        /* <DEDUP_REMOVED lines=15> */
.L_x_5049:
        /* <DEDUP_REMOVED lines=15> */
[----:B012---:R-:W-:Y:S05]  /*8090*/  CALL.ABS.NOINC R14 ;  /* 0x000000000e007343 */ /* 0x007fea0003c00000 */
.L_x_5078:
[----:B------:R-:W-:Y:S05]  /*80a0*/  BRA `(.L_x_5050) ;  /* 0x00000000001c7947 */ /* 0x000fea0003800000 */
.L_x_5077:
[----:B0-----:R-:W-:-:S06]  /*80b0*/  IMAD.U32 R4, R17, 0x10000, RZ ;  /* 0x0001000011047824 */ /* 0x001fcc00078e00ff */
[----:B------:R-:W0:Y:S02]  /*80c0*/  F2I.U64.TRUNC R4, R4 ;  /* 0x0000000400047311 */ /* 0x000e24000020d800 */
[----:B0-----:R0:W-:Y:S01]  /*80d0*/  STG.E.64 desc[UR36][R8.64], R4 ;  /* 0x0000000408007986 */ /* 0x0011e2000c101b24 */
[----:B------:R-:W-:Y:S05]  /*80e0*/  BRA `(.L_x_5050) ;  /* 0x00000000000c7947 */ /* 0x000fea0003800000 */
.L_x_5076:
[----:B0-----:R-:W-:-:S06]  /*80f0*/  IMAD.U32 R17, R17, 0x10000, RZ ;  /* 0x0001000011117824 */ /* 0x001fcc00078e00ff */
[----:B------:R-:W0:Y:S02]  /*8100*/  F2I.FTZ.U32.TRUNC.NTZ R17, R17 ;  /* 0x0000001100117305 */ /* 0x000e24000021f000 */
[----:B0-----:R4:W-:Y:S02]  /*8110*/  STG.E desc[UR36][R8.64], R17 ;  /* 0x0000001108007986 */ /* 0x0019e4000c101924 */
.L_x_5050:
[----:B------:R-:W-:-:S07]  /*8120*/  VIADD R25, R25, 0x80 ;  /* 0x0000008019197836 */ /* 0x000fce0000000000 */
.L_x_5010:
[----:B------:R-:W-:Y:S05]  /*8130*/  BSYNC B6 ;  /* 0x0000000000067941 */ /* 0x000fea0003800000 */
.L_x_5009:
[----:B------:R-:W-:-:S13]  /*8140*/  ISETP.GE.AND P0, PT, R25, R16, PT ;  /* 0x000000101900720c */ /* 0x000fda0003f06270 */
[----:B------:R-:W-:Y:S05]  /*8150*/  @P0 EXIT ;  /* 0x000000000000094d */ /* 0x000fea0003800000 */
[----:B0-23--:R-:W0:Y:S01]  /*8160*/  LDC.64 R4, c[0x0][0x230] ;  /* 0x00008c00ff047b82 */ /* 0x00de220000000a00 */
[----:B----4-:R-:W-:Y:S01]  /*8170*/  PRMT R0, R19, 0x9910, RZ ;  /* 0x0000991013007816 */ /* 0x010fe200000000ff */
        /* <DEDUP_REMOVED lines=15> */
[----:B-1----:R-:W-:-:S04]  /*8270*/  IMAD.U32 R18, R18, 0x10000, RZ ;  /* 0x0001000012127824 */ /* 0x002fc800078e00ff */
[----:B------:R-:W0:Y:S02]  /*8280*/  F2I.FTZ.TRUNC.NTZ R5, R18 ;  /* 0x0000001200057305 */ /* 0x000e24000021f100 */
[----:B0-----:R-:W-:Y:S01]  /*8290*/  STG.E.U8 desc[UR36][R2.64], R5 ;  /* 0x0000000502007986 */ /* 0x001fe2000c101124 */
[----:B------:R-:W-:Y:S05]  /*82a0*/  EXIT ;  /* 0x000000000000794d */ /* 0x000fea0003800000 */
.L_x_5082:
[----:B-1----:R-:W-:-:S06]  /*82b0*/  IMAD.U32 R5, R18, 0x10000, RZ ;  /* 0x0001000012057824 */ /* 0x002fcc00078e00ff */
[----:B------:R-:W0:Y:S02]  /*82c0*/  F2I.S64.TRUNC R4, R5 ;  /* 0x0000000500047311 */ /* 0x000e24000020d900 */
[----:B0-----:R-:W-:Y:S01]  /*82d0*/  STG.E.U8 desc[UR36][R2.64], R4 ;  /* 0x0000000402007986 */ /* 0x001fe2000c101124 */
[----:B------:R-:W-:Y:S05]  /*82e0*/  EXIT ;  /* 0x000000000000794d */ /* 0x000fea0003800000 */
.L_x_5081:
[----:B------:R-:W-:-:S13]  /*82f0*/  ISETP.NE.AND P0, PT, R0, 0x2, PT ;  /* 0x000000020000780c */ /* 0x000fda0003f05270 */
[----:B------:R-:W-:Y:S05]  /*8300*/  @!P0 BRA `(.L_x_5084) ;  /* 0x0000000000308947 */ /* 0x000fea0003800000 */
[----:B------:R-:W-:-:S13]  /*8310*/  ISETP.NE.AND P0, PT, R0, 0x3, PT ;  /* 0x000000030000780c */ /* 0x000fda0003f05270 */
[----:B------:R-:W-:Y:S05]  /*8320*/  @!P0 BRA `(.L_x_5085) ;  /* 0x0000000000188947 */ /* 0x000fea0003800000 */
[----:B------:R-:W-:-:S13]  /*8330*/  ISETP.NE.AND P0, PT, R0, 0x4, PT ;  /* 0x000000040000780c */ /* 0x000fda0003f05270 */
[----:B------:R-:W-:Y:S05]  /*8340*/  @P0 BRA `(.L_x_5083) ;  /* 0x0000000c000c0947 */ /* 0x000fea0003800000 */
[----:B-1----:R-:W-:-:S06]  /*8350*/  IMAD.U32 R4, R18, 0x10000, RZ ;  /* 0x0001000012047824 */ /* 0x002fcc00078e00ff */
[----:B------:R-:W0:Y:S02]  /*8360*/  F2I.S64.TRUNC R4, R4 ;  /* 0x0000000400047311 */ /* 0x000e24000020d900 */
[----:B0-----:R-:W-:Y:S01]  /*8370*/  STG.E.64 desc[UR36][R2.64], R4 ;  /* 0x0000000402007986 */ /* 0x001fe2000c101b24 */
[----:B------:R-:W-:Y:S05]  /*8380*/  EXIT ;  /* 0x000000000000794d */ /* 0x000fea0003800000 */
.L_x_5085:
[----:B-1----:R-:W-:-:S04]  /*8390*/  IMAD.U32 R18, R18, 0x10000, RZ ;  /* 0x0001000012127824 */ /* 0x002fc800078e00ff */
[----:B------:R-:W0:Y:S02]  /*83a0*/  F2I.FTZ.TRUNC.NTZ R5, R18 ;  /* 0x0000001200057305 */ /* 0x000e24000021f100 */
[----:B0-----:R-:W-:Y:S01]  /*83b0*/  STG.E desc[UR36][R2.64], R5 ;  /* 0x0000000502007986 */ /* 0x001fe2000c101924 */
[----:B------:R-:W-:Y:S05]  /*83c0*/  EXIT ;  /* 0x000000000000794d */ /* 0x000fea0003800000 */
.L_x_5084:
[----:B-1----:R-:W-:-:S04]  /*83d0*/  IMAD.U32 R18, R18, 0x10000, RZ ;  /* 0x0001000012127824 */ /* 0x002fc800078e00ff */
[----:B------:R-:W0:Y:S02]  /*83e0*/  F2I.FTZ.TRUNC.NTZ R5, R18 ;  /* 0x0000001200057305 */ /* 0x000e24000021f100 */
[----:B0-----:R-:W-:Y:S01]  /*83f0*/  STG.E.U16 desc[UR36][R2.64], R5 ;  /* 0x0000000502007986 */ /* 0x001fe2000c101524 */
[----:B------:R-:W-:Y:S05]  /*8400*/  EXIT ;  /* 0x000000000000794d */ /* 0x000fea0003800000 */
.L_x_5080:
[----:B------:R-:W-:-:S13]  /*8410*/  ISETP.GT.AND P0, PT, R0, 0x6, PT ;  /* 0x000000060000780c */ /* 0x000fda0003f04270 */
[----:B------:R-:W-:Y:S05]  /*8420*/  @P0 BRA `(.L_x_5086) ;  /* 0x00000000002c0947 */ /* 0x000fea0003800000 */
[----:B------:R-:W-:-:S13]  /*8430*/  ISETP.NE.AND P0, PT, R0, 0x5, PT ;  /* 0x000000050000780c */ /* 0x000fda0003f05270 */
[----:B------:R-:W-:Y:S05]  /*8440*/  @!P0 BRA `(.L_x_5087) ;  /* 0x0000000000148947 */ /* 0x000fea0003800000 */
[----:B------:R-:W-:-:S13]  /*8450*/  ISETP.NE.AND P0, PT, R0, 0x6, PT ;  /* 0x000000060000780c */ /* 0x000fda0003f05270 */
[----:B------:R-:W-:Y:S05]  /*8460*/  @P0 BRA `(.L_x_5083) ;  /* 0x0000000800c40947 */ /* 0x000fea0003800000 */
[----:B-1----:R-:W-:-:S05]  /*8470*/  IMAD.U32 R5, R18, 0x10000, RZ ;  /* 0x0001000012057824 */ /* 0x002fca00078e00ff */
[----:B------:R-:W-:Y:S01]  /*8480*/  STG.E desc[UR36][R2.64], R5 ;  /* 0x0000000502007986 */ /* 0x000fe2000c101924 */
[----:B------:R-:W-:Y:S05]  /*8490*/  EXIT ;  /* 0x000000000000794d */ /* 0x000fea0003800000 */
.L_x_5087:
[----:B-1----:R-:W-:-:S05]  /*84a0*/  IMAD.U32 R0, R18, 0x10000, RZ ;  /* 0x0001000012007824 */ /* 0x002fca00078e00ff */
[----:B------:R-:W-:-:S05]  /*84b0*/  F2FP.F16.F32.PACK_AB R0, RZ, R0 ;  /* 0x00000000ff00723e */ /* 0x000fca00000000ff */
[----:B------:R-:W-:Y:S01]  /*84c0*/  STG.E.U16 desc[UR36][R2.64], R0 ;  /* 0x0000000002007986 */ /* 0x000fe2000c101524 */
[----:B------:R-:W-:Y:S05]  /*84d0*/  EXIT ;  /* 0x000000000000794d */ /* 0x000fea0003800000 */
.L_x_5086:
[----:B------:R-:W-:-:S13]  /*84e0*/  ISETP.NE.AND P0, PT, R0, 0x7, PT ;  /* 0x000000070000780c */ /* 0x000fda0003f05270 */
[----:B------:R-:W-:Y:S05]  /*84f0*/  @!P0 BRA `(.L_x_5088) ;  /* 0x0000000000348947 */ /* 0x000fea0003800000 */
[----:B------:R-:W-:-:S13]  /*8500*/  ISETP.NE.AND P0, PT, R0, 0x8, PT ;  /* 0x000000080000780c */ /* 0x000fda0003f05270 */
[----:B------:R-:W-:Y:S05]  /*8510*/  @!P0 BRA `(.L_x_5089) ;  /* 0x0000000000188947 */ /* 0x000fea0003800000 */
[----:B------:R-:W-:-:S13]  /*8520*/  ISETP.NE.AND P0, PT, R0, 0x9, PT ;  /* 0x000000090000780c */ /* 0x000fda0003f05270 */
[----:B------:R-:W-:Y:S05]  /*8530*/  @P0 BRA `(.L_x_5083) ;  /* 0x0000000800900947 */ /* 0x000fea0003800000 */
[----:B-1----:R-:W-:Y:S02]  /*8540*/  IMAD.U32 R18, R18, 0x10000, RZ ;  /* 0x0001000012127824 */ /* 0x002fe400078e00ff */
[----:B------:R-:W-:-:S05]  /*8550*/  IMAD.MOV.U32 R19, RZ, RZ, RZ ;  /* 0x000000ffff137224 */ /* 0x000fca00078e00ff */
[----:B------:R-:W-:Y:S01]  /*8560*/  STG.E.64 desc[UR36][R2.64], R18 ;  /* 0x0000001202007986 */ /* 0x000fe2000c101b24 */
[----:B------:R-:W-:Y:S05]  /*8570*/  EXIT ;  /* 0x000000000000794d */ /* 0x000fea0003800000 */
.L_x_5089:
[----:B-1----:R-:W-:-:S05]  /*8580*/  IMAD.U32 R18, R18, 0x10000, RZ ;  /* 0x0001000012127824 */ /* 0x002fca00078e00ff */
[----:B------:R-:W-:-:S04]  /*8590*/  F2FP.F16.F32.PACK_AB R5, RZ, R18 ;  /* 0x00000012ff05723e */ /* 0x000fc800000000ff */
[----:B------:R-:W-:-:S05]  /*85a0*/  PRMT R5, R5, 0x5410, RZ ;  /* 0x0000541005057816 */ /* 0x000fca00000000ff */
[----:B------:R-:W-:Y:S01]  /*85b0*/  STG.E desc[UR36][R2.64], R5 ;  /* 0x0000000502007986 */ /* 0x000fe2000c101924 */
[----:B------:R-:W-:Y:S05]  /*85c0*/  EXIT ;  /* 0x000000000000794d */ /* 0x000fea0003800000 */
.L_x_5088:
[----:B-1----:R-:W-:-:S04]  /*85d0*/  IMAD.U32 R4, R18, 0x10000, RZ ;  /* 0x0001000012047824 */ /* 0x002fc800078e00ff */
[----:B------:R-:W-:-:S06]  /*85e0*/  FMUL.FTZ R4, R4, 1 ;  /* 0x3f80000004047820 */ /* 0x000fcc0000410000 */
[----:B------:R-:W0:Y:S02]  /*85f0*/  F2F.F64.F32 R4, R4 ;  /* 0x0000000400047310 */ /* 0x000e240000201800 */
[----:B0-----:R-:W-:Y:S01]  /*8600*/  STG.E.64 desc[UR36][R2.64], R4 ;  /* 0x0000000402007986 */ /* 0x001fe2000c101b24 */
[----:B------:R-:W-:Y:S05]  /*8610*/  EXIT ;  /* 0x000000000000794d */ /* 0x000fea0003800000 */
.L_x_5079:
        /* <DEDUP_REMOVED lines=8> */
[----:B-1----:R-:W-:-:S05]  /*86a0*/  IMAD.U32 R18, R18, 0x10000, RZ ;  /* 0x0001000012127824 */ /* 0x002fca00078e00ff */
[----:B------:R-:W-:-:S04]  /*86b0*/  FSETP.NEU.FTZ.AND P0, PT, R18, RZ, PT ;  /* 0x000000ff1200720b */ /* 0x000fc80003f1d000 */
[----:B------:R-:W-:-:S05]  /*86c0*/  SEL R5, RZ, 0x1, !P0 ;  /* 0x00000001ff057807 */ /* 0x000fca0004000000 */
[----:B------:R-:W-:Y:S01]  /*86d0*/  STG.E.U8 desc[UR36][R2.64], R5 ;  /* 0x0000000502007986 */ /* 0x000fe2000c101124 */
[----:B------:R-:W-:Y:S05]  /*86e0*/  EXIT ;  /* 0x000000000000794d */ /* 0x000fea0003800000 */
.L_x_5092:
[----:B-1----:R-:W-:Y:S01]  /*86f0*/  IMAD.U32 R18, R18, 0x10000, RZ ;  /* 0x0001000012127824 */ /* 0x002fe200078e00ff */
[----:B------:R-:W-:-:S03]  /*8700*/  CS2R R6, SRZ ;  /* 0x0000000000067805 */ /* 0x000fc6000001ff00 */
[----:B------:R-:W-:-:S06]  /*8710*/  FMUL.FTZ R4, R18, 1 ;  /* 0x3f80000012047820 */ /* 0x000fcc0000410000 */
[----:B------:R-:W0:Y:S02]  /*8720*/  F2F.F64.F32 R4, R4 ;  /* 0x0000000400047310 */ /* 0x000e240000201800 */
[----:B0-----:R-:W-:Y:S01]  /*8730*/  STG.E.128 desc[UR36][R2.64], R4 ;  /* 0x0000000402007986 */ /* 0x001fe2000c101d24 */
[----:B------:R-:W-:Y:S05]  /*8740*/  EXIT ;  /* 0x000000000000794d */ /* 0x000fea0003800000 */
.L_x_5091:
[----:B------:R-:W-:-:S13]  /*8750*/  ISETP.NE.AND P0, PT, R0, 0xf, PT ;  /* 0x0000000f0000780c */ /* 0x000fda0003f05270 */
[----:B------:R-:W-:Y:S05]  /*8760*/  @!P0 BRA `(.L_x_5093) ;  /* 0x0000000000b48947 */ /* 0x000fea0003800000 */
[----:B------:R-:W-:-:S13]  /*8770*/  ISETP.NE.AND P0, PT, R0, 0x17, PT ;  /* 0x000000170000780c */ /* 0x000fda0003f05270 */
[----:B------:R-:W-:Y:S05]  /*8780*/  @!P0 BRA `(.L_x_5094) ;  /* 0x0000000000548947 */ /* 0x000fea0003800000 */
[----:B------:R-:W-:-:S13]  /*8790*/  ISETP.NE.AND P0, PT, R0, 0x18, PT ;  /* 0x000000180000780c */ /* 0x000fda0003f05270 */
[----:B------:R-:W-:Y:S05]  /*87a0*/  @P0 BRA `(.L_x_5083) ;  /* 0x0000000400f40947 */ /* 0x000fea0003800000 */
[----:B-1----:R-:W-:Y:S01]  /*87b0*/  IMAD.U32 R7, R18, 0x10000, RZ ;  /* 0x0001000012077824 */ /* 0x002fe200078e00ff */
        /* <DEDUP_REMOVED lines=14> */
.L_x_5096:
[----:B------:R-:W-:Y:S05]  /*88a0*/  BSYNC B0 ;  /* 0x0000000000007941 */ /* 0x000fea0003800000 */
.L_x_5095:
[----:B------:R-:W-:-:S05]  /*88b0*/  LOP3.LUT R5, R0, R5, RZ, 0xfc, !PT ;  /* 0x0000000500057212 */ /* 0x000fca00078efcff */
[----:B------:R-:W-:Y:S01]  /*88c0*/  STG.E.U8 desc[UR36][R2.64], R5 ;  /* 0x0000000502007986 */ /* 0x000fe2000c101124 */
[----:B------:R-:W-:Y:S05]  /*88d0*/  EXIT ;  /* 0x000000000000794d */ /* 0x000fea0003800000 */
.L_x_5094:
[----:B-1----:R-:W-:Y:S01]  /*88e0*/  IMAD.U32 R5, R18, 0x10000, RZ ;  /* 0x0001000012057824 */ /* 0x002fe200078e00ff */
        /* <DEDUP_REMOVED lines=12> */
.L_x_5098:
[----:B------:R-:W-:Y:S01]  /*89b0*/  IMAD.MOV.U32 R0, RZ, RZ, 0x7f ;  /* 0x0000007fff007424 */ /* 0x000fe200078e00ff */
[----:B------:R-:W-:-:S04]  /*89c0*/  ISETP.GT.U32.AND P0, PT, R4, 0x7f800000, PT ;  /* 0x7f8000000400780c */ /* 0x000fc80003f04070 */
[----:B------:R-:W-:-:S09]  /*89d0*/  SEL R0, R0, 0x7c, P0 ;  /* 0x0000007c00007807 */ /* 0x000fd20000000000 */
.L_x_5099:
[----:B------:R-:W-:Y:S05]  /*89e0*/  BSYNC B0 ;  /* 0x0000000000007941 */ /* 0x000fea0003800000 */
.L_x_5097:
[----:B------:R-:W-:-:S04]  /*89f0*/  LOP3.LUT R4, R5, 0x80000000, RZ, 0xc0, !PT ;  /* 0x8000000005047812 */ /* 0x000fc800078ec0ff */
[----:B------:R-:W-:-:S04]  /*8a00*/  SHF.R.U32.HI R5, RZ, 0x18, R4 ;  /* 0x00000018ff057819 */ /* 0x000fc80000011604 */
[----:B------:R-:W-:-:S05]  /*8a10*/  LOP3.LUT R5, R0, R5, RZ, 0xfc, !PT ;  /* 0x0000000500057212 */ /* 0x000fca00078efcff */
[----:B------:R-:W-:Y:S01]  /*8a20*/  STG.E.U8 desc[UR36][R2.64], R5 ;  /* 0x0000000502007986 */ /* 0x000fe2000c101124 */
[----:B------:R-:W-:Y:S05]  /*8a30*/  EXIT ;  /* 0x000000000000794d */ /* 0x000fea0003800000 */
.L_x_5093:
[----:B-1----:R-:W-:Y:S01]  /*8a40*/  STG.E.U16 desc[UR36][R2.64], R18 ;  /* 0x0000001202007986 */ /* 0x002fe2000c101524 */
[----:B------:R-:W-:Y:S05]  /*8a50*/  EXIT ;  /* 0x000000000000794d */ /* 0x000fea0003800000 */
.L_x_5090:
        /* <DEDUP_REMOVED lines=8> */
[----:B-1----:R-:W-:-:S06]  /*8ae0*/  IMAD.U32 R5, R18, 0x10000, RZ ;  /* 0x0001000012057824 */ /* 0x002fcc00078e00ff */
[----:B------:R-:W0:Y:S02]  /*8af0*/  F2I.FTZ.U32.TRUNC.NTZ R5, R5 ;  /* 0x0000000500057305 */ /* 0x000e24000021f000 */
[----:B0-----:R-:W-:Y:S01]  /*8b00*/  STG.E.U16 desc[UR36][R2.64], R5 ;  /* 0x0000000502007986 */ /* 0x001fe2000c101524 */
[----:B------:R-:W-:Y:S05]  /*8b10*/  EXIT ;  /* 0x000000000000794d */ /* 0x000fea0003800000 */
.L_x_5102:
[----:B-1----:R-:W-:Y:S01]  /*8b20*/  IMAD.U32 R7, R18, 0x10000, RZ ;  /* 0x0001000012077824 */ /* 0x002fe200078e00ff */
        /* <DEDUP_REMOVED lines=16> */
.L_x_5105:
[----:B------:R-:W-:-:S04]  /*8c30*/  LOP3.LUT R0, R7, 0x80000000, RZ, 0xc0, !PT ;  /* 0x8000000007007812 */ /* 0x000fc800078ec0ff */
[----:B------:R-:W-:-:S04]  /*8c40*/  SHF.R.U32.HI R5, RZ, 0x18, R0 ;  /* 0x00000018ff057819 */ /* 0x000fc80000011600 */
[----:B------:R-:W-:-:S04]  /*8c50*/  LOP3.LUT R4, R4, R5, RZ, 0xfc, !PT ;  /* 0x0000000504047212 */ /* 0x000fc800078efcff */
[----:B------:R-:W-:-:S07]  /*8c60*/  PRMT R0, R4, 0x7610, R0 ;  /* 0x0000761004007816 */ /* 0x000fce0000000000 */
.L_x_5104:
[----:B------:R-:W-:Y:S05]  /*8c70*/  BSYNC B0 ;  /* 0x0000000000007941 */ /* 0x000fea0003800000 */
.L_x_5103:
[----:B------:R-:W-:Y:S01]  /*8c80*/  STG.E.U8 desc[UR36][R2.64], R0 ;  /* 0x0000000002007986 */ /* 0x000fe2000c101124 */
[----:B------:R-:W-:Y:S05]  /*8c90*/  EXIT ;  /* 0x000000000000794d */ /* 0x000fea0003800000 */
.L_x_5101:
        /* <DEDUP_REMOVED lines=17> */
.L_x_5108:
[----:B------:R-:W-:-:S04]  /*8db0*/  LOP3.LUT R0, R7, 0x80000000, RZ, 0xc0, !PT ;  /* 0x8000000007007812 */ /* 0x000fc800078ec0ff */
[----:B------:R-:W-:-:S04]  /*8dc0*/  SHF.R.U32.HI R5, RZ, 0x18, R0 ;  /* 0x00000018ff057819 */ /* 0x000fc80000011600 */
[----:B------:R-:W-:-:S04]  /*8dd0*/  LOP3.LUT R4, R4, R5, RZ, 0xfc, !PT ;  /* 0x0000000504047212 */ /* 0x000fc800078efcff */
[----:B------:R-:W-:-:S07]  /*8de0*/  PRMT R0, R4, 0x7610, R0 ;  /* 0x0000761004007816 */ /* 0x000fce0000000000 */
.L_x_5107:
[----:B------:R-:W-:Y:S05]  /*8df0*/  BSYNC B0 ;  /* 0x0000000000007941 */ /* 0x000fea0003800000 */
.L_x_5106:
[----:B------:R-:W-:Y:S01]  /*8e00*/  STG.E.U8 desc[UR36][R2.64], R0 ;  /* 0x0000000002007986 */ /* 0x000fe2000c101124 */
[----:B------:R-:W-:Y:S05]  /*8e10*/  EXIT ;  /* 0x000000000000794d */ /* 0x000fea0003800000 */
.L_x_5100:
[----:B------:R-:W-:-:S13]  /*8e20*/  ISETP.NE.AND P0, PT, R0, 0x1c, PT ;  /* 0x0000001c0000780c */ /* 0x000fda0003f05270 */
[----:B------:R-:W-:Y:S05]  /*8e30*/  @!P0 BRA `(.L_x_5109) ;  /* 0x0000000000a48947 */ /* 0x000fea0003800000 */
[----:B------:R-:W-:-:S13]  /*8e40*/  ISETP.NE.AND P0, PT, R0, 0x1d, PT ;  /* 0x0000001d0000780c */ /* 0x000fda0003f05270 */
[----:B------:R-:W-:Y:S05]  /*8e50*/  @!P0 BRA `(.L_x_5110) ;  /* 0x00000000008c8947 */ /* 0x000fea0003800000 */
[----:B------:R-:W-:-:S13]  /*8e60*/  ISETP.NE.AND P0, PT, R0, 0x2c, PT ;  /* 0x0000002c0000780c */ /* 0x000fda0003f05270 */
[----:B------:R-:W-:Y:S05]  /*8e70*/  @P0 BRA `(.L_x_5083) ;  /* 0x0000000000400947 */ /* 0x000fea0003800000 */
[----:B-1----:R-:W-:-:S05]  /*8e80*/  IMAD.U32 R5, R18, 0x10000, RZ ;  /* 0x0001000012057824 */ /* 0x002fca00078e00ff */
        /* <DEDUP_REMOVED lines=15> */
.L_x_5083:
[----:B------:R-:W-:Y:S01]  /*8f80*/  MOV R0, 0x0 ;  /* 0x0000000000007802 */ /* 0x000fe20000000f00 */
[----:B------:R-:W-:Y:S01]  /*8f90*/  ULDC.64 UR4, c[0x4][0x128] ;  /* 0x01004a0000047ab9 */ /* 0x000fe20000000a00 */
[----:B------:R-:W-:Y:S01]  /*8fa0*/  ULDC.64 UR6, c[0x4][0x40] ;  /* 0x0100100000067ab9 */ /* 0x000fe20000000a00 */
[----:B------:R-:W-:Y:S01]  /*8fb0*/  IMAD.U32 R4, RZ, RZ, UR4 ;  /* 0x00000004ff047e24 */ /* 0x000fe2000f8e00ff */
[----:B------:R0:W2:Y:S01]  /*8fc0*/  LDC.64 R2, c[0x4][R0] ;  /* 0x0100000000027b82 */ /* 0x0000a20000000a00 */
        /* <DEDUP_REMOVED lines=10> */
[----:B-12---:R-:W-:Y:S05]  /*9070*/  CALL.ABS.NOINC R2 ;  /* 0x0000000002007343 */ /* 0x006fea0003c00000 */
.L_x_5111:
[----:B------:R-:W-:Y:S05]  /*9080*/  EXIT ;  /* 0x000000000000794d */ /* 0x000fea0003800000 */
.L_x_5110:
[----:B-1----:R-:W-:-:S06]  /*9090*/  IMAD.U32 R4, R18, 0x10000, RZ ;  /* 0x0001000012047824 */ /* 0x002fcc00078e00ff */
[----:B------:R-:W0:Y:S02]  /*90a0*/  F2I.U64.TRUNC R4, R4 ;  /* 0x0000000400047311 */ /* 0x000e24000020d800 */
[----:B0-----:R-:W-:Y:S01]  /*90b0*/  STG.E.64 desc[UR36][R2.64], R4 ;  /* 0x0000000402007986 */ /* 0x001fe2000c101b24 */
[----:B------:R-:W-:Y:S05]  /*90c0*/  EXIT ;  /* 0x000000000000794d */ /* 0x000fea0003800000 */
.L_x_5109:
[----:B-1----:R-:W-:-:S04]  /*90d0*/  IMAD.U32 R18, R18, 0x10000, RZ ;  /* 0x0001000012127824 */ /* 0x002fc800078e00ff */
[----:B------:R-:W0:Y:S02]  /*90e0*/  F2I.FTZ.U32.TRUNC.NTZ R5, R18 ;  /* 0x0000001200057305 */ /* 0x000e24000021f000 */
[----:B0-----:R-:W-:Y:S01]  /*90f0*/  STG.E desc[UR36][R2.64], R5 ;  /* 0x0000000502007986 */ /* 0x001fe2000c101924 */
[----:B------:R-:W-:Y:S05]  /*9100*/  EXIT ;  /* 0x000000000000794d */ /* 0x000fea0003800000 */
.L_x_5112:
        /* <DEDUP_REMOVED lines=15> */
.L_x_7854:


//--------------------- .text._ZN2at6native18elementwise_kernelILi128ELi4EZNS0_22gpu_kernel_impl_nocastIZZZNS0_60_GLOBAL__N__171e0b9f_22_ActivationEluKernel_cu_f5210f67_353810elu_kernelERNS_18TensorIteratorBaseERKN3c106ScalarES9_S9_ENKUlvE_clEvENKUlvE2_clEvEUlNS6_8BFloat16EE_EEvS5_RKT_EUliE_EEviT1_ --------------------------
	.section	.text._ZN2at6native18elementwise_kernelILi128ELi4EZNS0_22gpu_kernel_impl_nocastIZZZNS0_60_GLOBAL__N__171e0b9f_22_ActivationEluKernel_cu_f5210f67_353810elu_kernelERNS_18TensorIteratorBaseERKN3c106ScalarES9_S9_ENKUlvE_clEvENKUlvE2_clEvEUlNS6_8BFloat16EE_EEvS5_RKT_EUliE_EEviT1_,"ax",@progbits
	.align	128
        .global         _ZN2at6native18elementwise_kernelILi128ELi4EZNS0_22gpu_kernel_impl_nocastIZZZNS0_60_GLOBAL__N__171e0b9f_22_ActivationEluKernel_cu_f5210f67_353810elu_kernelERNS_18TensorIteratorBaseERKN3c106ScalarES9_S9_ENKUlvE_clEvENKUlvE2_clEvEUlNS6_8BFloat16EE_EEvS5_RKT_EUliE_EEviT1_
        .type           _ZN2at6native18elementwise_kernelILi128ELi4EZNS0_22gpu_kernel_impl_nocastIZZZNS0_60_GLOBAL__N__171e0b9f_22_ActivationEluKernel_cu_f5210f67_353810elu_kernelERNS_18TensorIteratorBaseERKN3c106ScalarES9_S9_ENKUlvE_clEvENKUlvE2_clEvEUlNS6_8BFloat16EE_EEvS5_RKT_EUliE_EEviT1_,@function
        .size           _ZN2at6native18elementwise_kernelILi128ELi4EZNS0_22gpu_kernel_impl_nocastIZZZNS0_60_GLOBAL__N__171e0b9f_22_ActivationEluKernel_cu_f5210f67_353810elu_kernelERNS_18TensorIteratorBaseERKN3c106ScalarES9_S9_ENKUlvE_clEvENKUlvE2_clEvEUlNS6_8BFloat16EE_EEvS5_RKT_EUliE_EEviT1_,(.L_x_7855 - _ZN2at6native18elementwise_kernelILi128ELi4EZNS0_22gpu_kernel_impl_nocastIZZZNS0_60_GLOBAL__N__171e0b9f_22_ActivationEluKernel_cu_f5210f67_353810elu_kernelERNS_18TensorIteratorBaseERKN3c106ScalarES9_S9_ENKUlvE_clEvENKUlvE2_clEvEUlNS6_8BFloat16EE_EEvS5_RKT_EUliE_EEviT1_)
        .other          _ZN2at6native18elementwise_kernelILi128ELi4EZNS0_22gpu_kernel_impl_nocastIZZZNS0_60_GLOBAL__N__171e0b9f_22_ActivationEluKernel_cu_f5210f67_353810elu_kernelERNS_18TensorIteratorBaseERKN3c106ScalarES9_S9_ENKUlvE_clEvENKUlvE2_clEvEUlNS6_8BFloat16EE_EEvS5_RKT_EUliE_EEviT1_,@"STO_CUDA_ENTRY STV_DEFAULT"
_ZN2at6native18elementwise_kernelILi128ELi4EZNS0_22gpu_kernel_impl_nocastIZZZNS0_60_GLOBAL__N__171e0b9f_22_ActivationEluKernel_cu_f5210f67_353810elu_kernelERNS_18TensorIteratorBaseERKN3c106ScalarES9_S9_ENKUlvE_clEvENKUlvE2_clEvEUlNS6_8BFloat16EE_EEvS5_RKT_EUliE_EEviT1_:
.text._ZN2at6native18elementwise_kernelILi128ELi4EZNS0_22gpu_kernel_impl_nocastIZZZNS0_60_GLOBAL__N__171e0b9f_22_ActivationEluKernel_cu_f5210f67_353810elu_kernelERNS_18TensorIteratorBaseERKN3c106ScalarES9_S9_ENKUlvE_clEvENKUlvE2_clEvEUlNS6_8BFloat16EE_EEvS5_RKT_EUliE_EEviT1_:
        /* <DEDUP_REMOVED lines=11> */
[----:B------:R-:W-:Y:S02]  /*00b0*/  MOV R5, RZ ;  /* 0x000000ff00057202 */ /* 0x000fe40000000f00 */
        /* <DEDUP_REMOVED lines=10> */
[----:B------:R-:W-:-:S04]  /*0160*/  IMAD R0, R0, UR7, R3 ;  /* 0x0000000700007c24 */ /* 0x000fc8000f8e0203 */
[C---:B------:R-:W-:Y:S02]  /*0170*/  IMAD R5, R0.reuse, UR8, RZ ;  /* 0x0000000800057c24 */ /* 0x040fe4000f8e02ff */
[----:B------:R-:W-:Y:S01]  /*0180*/  IMAD R0, R0, UR9, RZ ;  /* 0x0000000900007c24 */ /* 0x000fe2000f8e02ff */
[----:B------:R-:W-:Y:S06]  /*0190*/  @!P0 BRA `(.L_x_5115) ;  /* 0x0000001000748947 */ /* 0x000fec0003800000 */
[----:B------:R-:W-:Y:S01]  /*01a0*/  HFMA2.MMA R6, -RZ, RZ, 0, 0 ;  /* 0x00000000ff067435 */ /* 0x000fe200000001ff */
[----:B------:R-:W-:Y:S01]  /*01b0*/  ULDC.64 UR8, c[0x0][0x228] ;  /* 0x00008a0000087ab9 */ /* 0x000fe20000000a00 */
[----:B------:R-:W-:Y:S01]  /*01c0*/  ULDC UR7, c[0x0][0x230] ;  /* 0x00008c0000077ab9 */ /* 0x000fe20000000800 */
[----:B------:R-:W-:-:S07]  /*01d0*/  ISETP.NE.AND P0, PT, R4, 0x2, PT ;  /* 0x000000020400780c */ /* 0x000fce0003f05270 */
[----:B------:R-:W-:-:S05]  /*01e0*/  IMAD.HI.U32 R8, R7, UR9, R6 ;  /* 0x0000000907087c27 */ /* 0x000fca000f8e0006 */
[----:B------:R-:W-:-:S04]  /*01f0*/  SHF.R.U32.HI R9, RZ, UR7, R8 ;  /* 0x00000007ff097c19 */ /* 0x000fc80008011608 */
[----:B------:R-:W-:-:S05]  /*0200*/  IADD3 R6, -R9, RZ, RZ ;  /* 0x000000ff09067210 */ /* 0x000fca0007ffe1ff */
[----:B------:R-:W-:Y:S01]  /*0210*/  IMAD R6, R6, UR8, R7 ;  /* 0x0000000806067c24 */ /* 0x000fe2000f8e0207 */
[----:B------:R-:W-:-:S03]  /*0220*/  ULDC.64 UR8, c[0x0][0x350] ;  /* 0x0000d40000087ab9 */ /* 0x000fc60000000a00 */
        /* <DEDUP_REMOVED lines=262> */
[----:B------:R-:W-:Y:S02]  /*1290*/  @P0 MOV R10, RZ ;  /* 0x000000ff000a0202 */ /* 0x000fe40000000f00 */
[----:B------:R-:W-:-:S05]  /*12a0*/  IADD3 R6, -R11, RZ, RZ ;  /* 0x000000ff0b067210 */ /* 0x000fca0007ffe1ff */
[----:B------:R-:W1:Y:S01]  /*12b0*/  @P0 LDC R15, c[0x0][0x33c] ;  /* 0x0000cf00ff0f0b82 */ /* 0x000e620000000800 */
[----:B------:R-:W-:Y:S01]  /*12c0*/  IMAD R6, R6, UR8, R7 ;  /* 0x0000000806067c24 */ /* 0x000fe2000f8e0207 */
[----:B------:R-:W-:-:S03]  /*12d0*/  ULDC.64 UR8, c[0x0][0x400] ;  /* 0x0001000000087ab9 */ /* 0x000fc60000000a00 */
[C---:B------:R-:W-:Y:S02]  /*12e0*/  IMAD R5, R6.reuse, UR8, R5 ;  /* 0x0000000806057c24 */ /* 0x040fe4000f8e0205 */
[----:B------:R-:W-:Y:S01]  /*12f0*/  IMAD R0, R6, UR9, R0 ;  /* 0x0000000906007c24 */ /* 0x000fe2000f8e0200 */
[----:B------:R-:W2:Y:S01]  /*1300*/  @P0 LDC.64 R8, c[0x0][0x408] ;  /* 0x00010200ff080b82 */ /* 0x000ea20000000a00 */
[----:B0-----:R-:W-:-:S05]  /*1310*/  @P0 IMAD.HI.U32 R2, R11, R12, R10 ;  /* 0x0000000c0b020227 */ /* 0x001fca00078e000a */
[----:B------:R-:W-:-:S04]  /*1320*/  @P0 SHF.R.U32.HI R2, RZ, R13, R2 ;  /* 0x0000000dff020219 */ /* 0x000fc80000011602 */
[----:B------:R-:W-:-:S05]  /*1330*/  @P0 IADD3 R10, -R2, RZ, RZ ;  /* 0x000000ff020a0210 */ /* 0x000fca0007ffe1ff */
[----:B-1----:R-:W-:-:S04]  /*1340*/  @P0 IMAD R10, R10, R15, R11 ;  /* 0x0000000f0a0a0224 */ /* 0x002fc800078e020b */
[C---:B--2---:R-:W-:Y:S02]  /*1350*/  @P0 IMAD R5, R10.reuse, R8, R5 ;  /* 0x000000080a050224 */ /* 0x044fe400078e0205 */
[----:B------:R-:W-:-:S07]  /*1360*/  @P0 IMAD R0, R10, R9, R0 ;  /* 0x000000090a000224 */ /* 0x000fce00078e0200 */
.L_x_5115:
[----:B------:R-:W-:Y:S02]  /*1370*/  ULDC.64 UR8, c[0x0][0x418] ;  /* 0x0001060000087ab9 */ /* 0x000fe40000000a00 */
[----:B------:R-:W-:-:S04]  /*1380*/  IADD3 R6, P0, R0, UR8, RZ ;  /* 0x0000000800067c10 */ /* 0x000fc8000ff1e0ff */
[----:B------:R-:W-:Y:S01]  /*1390*/  IADD3.X R7, RZ, UR9, RZ, P0, !PT ;  /* 0x00000009ff077c10 */ /* 0x000fe200087fe4ff */
[----:B------:R-:W-:-:S04]  /*13a0*/  ULDC.64 UR8, c[0x0][0x410] ;  /* 0x0001040000087ab9 */ /* 0x000fc80000000a00 */
[----:B------:R-:W2:Y:S01]  /*13b0*/  LDG.E.U16 R6, desc[UR4][R6.64] ;  /* 0x0000000406067981 */ /* 0x000ea2000c1e1500 */
[----:B------:R-:W-:Y:S01]  /*13c0*/  IADD3 R4, P1, R5, UR8, RZ ;  /* 0x0000000805047c10 */ /* 0x000fe2000ff3e0ff */
[----:B------:R-:W-:Y:S03]  /*13d0*/  BSSY B1, `(.L_x_5116) ;  /* 0x0000025000017945 */ /* 0x000fe60003800000 */
[----:B------:R-:W-:Y:S02]  /*13e0*/  IADD3.X R5, RZ, UR9, RZ, P1, !PT ;  /* 0x00000009ff057c10 */ /* 0x000fe40008ffe4ff */
[----:B--2---:R-:W-:-:S04]  /*13f0*/  SHF.L.U32 R0, R6, 0x10, RZ ;  /* 0x0000001006007819 */ /* 0x004fc800000006ff */
[----:B------:R-:W-:-:S13]  /*1400*/  FSETP.GT.FTZ.AND P0, PT, R0, RZ, PT ;  /* 0x000000ff0000720b */ /* 0x000fda0003f14000 */
[----:B------:R-:W-:Y:S05]  /*1410*/  @P0 BRA `(.L_x_5117) ;  /* 0x0000000000780947 */ /* 0x000fea0003800000 */
[----:B------:R-:W-:Y:S01]  /*1420*/  ULDC UR7, c[0x0][0x428] ;  /* 0x00010a0000077ab9 */ /* 0x000fe20000000800 */
[----:B------:R-:W-:Y:S01]  /*1430*/  MOV R9, 0x3ab5ebe6 ;  /* 0x3ab5ebe600097802 */ /* 0x000fe20000000f00 */
        /* <DEDUP_REMOVED lines=28> */
.L_x_5117:
[----:B------:R-:W-:Y:S02]  /*1600*/  ULDC UR7, c[0x0][0x424] ;  /* 0x0001090000077ab9 */ /* 0x000fe40000000800 */
[----:B------:R-:W-:-:S07]  /*1610*/  FMUL.FTZ R0, R0, UR7 ;  /* 0x0000000700007c20 */ /* 0x000fce0008410000 */
.L_x_5118:
[----:B------:R-:W-:Y:S05]  /*1620*/  BSYNC B1 ;  /* 0x0000000000017941 */ /* 0x000fea0003800000 */
.L_x_5116:
[----:B------:R-:W-:Y:S02]  /*1630*/  F2FP.BF16.F32.PACK_AB R0, RZ, R0 ;  /* 0x00000000ff00723e */ /* 0x000fe400000010ff */
[----:B------:R-:W-:-:S03]  /*1640*/  IADD3 R3, R3, 0x80, RZ ;  /* 0x0000008003037810 */ /* 0x000fc60007ffe0ff */
[----:B------:R0:W-:Y:S04]  /*1650*/  STG.E.U16 desc[UR4][R4.64], R0 ;  /* 0x0000000004007986 */ /* 0x0001e8000c101504 */
.L_x_5114:
[----:B------:R-:W-:Y:S05]  /*1660*/  BSYNC B0 ;  /* 0x0000000000007941 */ /* 0x000fea0003800000 */
.L_x_5113:
[----:B------:R-:W-:Y:S01]  /*1670*/  ISETP.GE.AND P0, PT, R3, UR6, PT ;  /* 0x0000000603007c0c */ /* 0x000fe2000bf06270 */
[----:B------:R-:W-:-:S12]  /*1680*/  BSSY B0, `(.L_x_5119) ;  /* 0x00002be000007945 */ /* 0x000fd80003800000 */
[----:B------:R-:W-:Y:S05]  /*1690*/  @P0 BRA `(.L_x_5120) ;  /* 0x0000002800f00947 */ /* 0x000fea0003800000 */
[----:B0-----:R-:W0:Y:S01]  /*16a0*/  LDC R4, c[0x0][0x218] ;  /* 0x00008600ff047b82 */ /* 0x001e220000000800 */
        /* <DEDUP_REMOVED lines=52> */
[----:B------:R-:W-:Y:S01]  /*19f0*/  IMAD.MOV.U32 R8, RZ, RZ, RZ ;  /* 0x000000ffff087224 */ /* 0x000fe200078e00ff */
[----:B------:R-:W-:Y:S01]  /*1a00*/  ULDC.64 UR8, c[0x0][0x250] ;  /* 0x0000940000087ab9 */ /* 0x000fe20000000a00 */
[----:B------:R-:W-:Y:S01]  /*1a10*/  ISETP.NE.AND P0, PT, R4, 0x5, PT ;  /* 0x000000050400780c */ /* 0x000fe20003f05270 */
[----:B------:R-:W-:Y:S01]  /*1a20*/  ULDC UR7, c[0x0][0x24c] ;  /* 0x0000930000077ab9 */ /* 0x000fe20000000800 */
        /* <DEDUP_REMOVED lines=245> */
.L_x_5121:
        /* <DEDUP_REMOVED lines=12> */
[----:B------:R-:W-:Y:S01]  /*2a40*/  HFMA2.MMA R9, -RZ, RZ, 0.83837890625, -4044 ;  /* 0x3ab5ebe6ff097435 */ /* 0x000fe200000001ff */
        /* <DEDUP_REMOVED lines=28> */
.L_x_5123:
[----:B------:R-:W-:Y:S02]  /*2c10*/  ULDC UR7, c[0x0][0x424] ;  /* 0x0001090000077ab9 */ /* 0x000fe40000000800 */
[----:B------:R-:W-:-:S07]  /*2c20*/  FMUL.FTZ R0, R0, UR7 ;  /* 0x0000000700007c20 */ /* 0x000fce0008410000 */
.L_x_5124:
[----:B------:R-:W-:Y:S05]  /*2c30*/  BSYNC B1 ;  /* 0x0000000000017941 */ /* 0x000fea0003800000 */
.L_x_5122:
[----:B------:R-:W-:Y:S02]  /*2c40*/  F2FP.BF16.F32.PACK_AB R0, RZ, R0 ;  /* 0x00000000ff00723e */ /* 0x000fe400000010ff */
[----:B------:R-:W-:-:S03]  /*2c50*/  IADD3 R3, R3, 0x80, RZ ;  /* 0x0000008003037810 */ /* 0x000fc60007ffe0ff */
[----:B------:R1:W-:Y:S01]  /*2c60*/  STG.E.U16 desc[UR4][R4.64], R0 ;  /* 0x0000000004007986 */ /* 0x0003e2000c101504 */
[----:B------:R-:W-:-:S13]  /*2c70*/  ISETP.GE.AND P0, PT, R3, UR6, PT ;  /* 0x0000000603007c0c */ /* 0x000fda000bf06270 */
[----:B-1----:R-:W-:Y:S05]  /*2c80*/  @P0 BRA `(.L_x_5120) ;  /* 0x0000001400740947 */ /* 0x002fea0003800000 */
        /* <DEDUP_REMOVED lines=94> */
[----:B------:R-:W-:-:S05]  /*3270*/  SHF.R.U32.HI R9, RZ, UR7, R8 ;  /* 0x00000007ff097c19 */ /* 0x000fca0008011608 */
[----:B------:R-:W-:-:S04]  /*3280*/  IMAD.MOV R6, RZ, RZ, -R9 ;  /* 0x000000ffff067224 */ /* 0x000fc800078e0a09 */
        /* <DEDUP_REMOVED lines=192> */
[----:B------:R-:W-:-:S03]  /*3e90*/  @P0 IMAD.MOV.U32 R10, RZ, RZ, RZ ;  /* 0x000000ffff0a0224 */ /* 0x000fc600078e00ff */
[----:B------:R-:W-:Y:S01]  /*3ea0*/  IADD3 R6, -R11, RZ, RZ ;  /* 0x000000ff0b067210 */ /* 0x000fe20007ffe1ff */
[----:B------:R-:W1:Y:S04]  /*3eb0*/  @P0 LDC R15, c[0x0][0x33c] ;  /* 0x0000cf00ff0f0b82 */ /* 0x000e680000000800 */
[----:B------:R-:W-:Y:S01]  /*3ec0*/  IMAD R6, R6, UR8, R7 ;  /* 0x0000000806067c24 */ /* 0x000fe2000f8e0207 */
[----:B------:R-:W-:-:S03]  /*3ed0*/  ULDC.64 UR8, c[0x0][0x400] ;  /* 0x0001000000087ab9 */ /* 0x000fc60000000a00 */
[----:B------:R-:W2:Y:S01]  /*3ee0*/  @P0 LDC.64 R8, c[0x0][0x408] ;  /* 0x00010200ff080b82 */ /* 0x000ea20000000a00 */
[C---:B------:R-:W-:Y:S02]  /*3ef0*/  IMAD R5, R6.reuse, UR8, R5 ;  /* 0x0000000806057c24 */ /* 0x040fe4000f8e0205 */
[----:B------:R-:W-:Y:S02]  /*3f00*/  IMAD R0, R6, UR9, R0 ;  /* 0x0000000906007c24 */ /* 0x000fe4000f8e0200 */
[----:B0-----:R-:W-:-:S05]  /*3f10*/  @P0 IMAD.HI.U32 R2, R11, R12, R10 ;  /* 0x0000000c0b020227 */ /* 0x001fca00078e000a */
[----:B------:R-:W-:-:S04]  /*3f20*/  @P0 SHF.R.U32.HI R2, RZ, R13, R2 ;  /* 0x0000000dff020219 */ /* 0x000fc80000011602 */
[----:B------:R-:W-:-:S05]  /*3f30*/  @P0 IADD3 R10, -R2, RZ, RZ ;  /* 0x000000ff020a0210 */ /* 0x000fca0007ffe1ff */
[----:B-1----:R-:W-:-:S04]  /*3f40*/  @P0 IMAD R10, R15, R10, R11 ;  /* 0x0000000a0f0a0224 */ /* 0x002fc800078e020b */
[C---:B--2---:R-:W-:Y:S02]  /*3f50*/  @P0 IMAD R5, R10.reuse, R8, R5 ;  /* 0x000000080a050224 */ /* 0x044fe400078e0205 */
[----:B------:R-:W-:-:S07]  /*3f60*/  @P0 IMAD R0, R10, R9, R0 ;  /* 0x000000090a000224 */ /* 0x000fce00078e0200 */
.L_x_5125:
        /* <DEDUP_REMOVED lines=41> */
.L_x_5127:
[----:B------:R-:W-:Y:S02]  /*4200*/  ULDC UR7, c[0x0][0x424] ;  /* 0x0001090000077ab9 */ /* 0x000fe40000000800 */
[----:B------:R-:W-:-:S07]  /*4210*/  FMUL.FTZ R0, R0, UR7 ;  /* 0x0000000700007c20 */ /* 0x000fce0008410000 */
.L_x_5128:
[----:B------:R-:W-:Y:S05]  /*4220*/  BSYNC B1 ;  /* 0x0000000000017941 */ /* 0x000fea0003800000 */
.L_x_5126:
[----:B------:R-:W-:Y:S02]  /*4230*/  F2FP.BF16.F32.PACK_AB R0, RZ, R0 ;  /* 0x00000000ff00723e */ /* 0x000fe400000010ff */
[----:B------:R-:W-:-:S03]  /*4240*/  IADD3 R3, R3, 0x80, RZ ;  /* 0x0000008003037810 */ /* 0x000fc60007ffe0ff */
[----:B------:R1:W-:Y:S04]  /*4250*/  STG.E.U16 desc[UR4][R4.64], R0 ;  /* 0x0000000004007986 */ /* 0x0003e8000c101504 */
.L_x_5120:
[----:B------:R-:W-:Y:S05]  /*4260*/  BSYNC B0 ;  /* 0x0000000000007941 */ /* 0x000fea0003800000 */
.L_x_5119:
[----:B------:R-:W-:-:S13]  /*4270*/  ISETP.GE.AND P0, PT, R3, UR6, PT ;  /* 0x0000000603007c0c */ /* 0x000fda000bf06270 */
[----:B------:R-:W-:Y:S05]  /*4280*/  @P0 EXIT ;  /* 0x000000000000094d */ /* 0x000fea0003800000 */
[----:B01----:R-:W0:Y:S01]  /*4290*/  LDC R4, c[0x0][0x218] ;  /* 0x00008600ff047b82 */ /* 0x003e220000000800 */
[----:B------:R-:W-:Y:S01]  /*42a0*/  HFMA2.MMA R0, -RZ, RZ, 0, 0 ;  /* 0x00000000ff007435 */ /* 0x000fe200000001ff */
[----:B------:R-:W-:Y:S02]  /*42b0*/  MOV R5, RZ ;  /* 0x000000ff00057202 */ /* 0x000fe40000000f00 */
[----:B0-----:R-:W-:-:S13]  /*42c0*/  ISETP.NE.AND P0, PT, R4, RZ, PT ;  /* 0x000000ff0400720c */ /* 0x001fda0003f05270 */
[----:B------:R-:W-:Y:S05]  /*42d0*/  @!P0 BRA `(.L_x_5129) ;  /* 0x0000001000a48947 */ /* 0x000fea0003800000 */
[----:B------:R-:W-:Y:S01]  /*42e0*/  MOV R2, RZ ;  /* 0x000000ff00027202 */ /* 0x000fe20000000f00 */
[----:B------:R-:W-:Y:S01]  /*42f0*/  ULDC.64 UR6, c[0x0][0x220] ;  /* 0x0000880000067ab9 */ /* 0x000fe20000000a00 */
[----:B------:R-:W-:-:S03]  /*4300*/  ISETP.NE.AND P0, PT, R4, 0x1, PT ;  /* 0x000000010400780c */ /* 0x000fc60003f05270 */
[----:B------:R-:W-:Y:S01]  /*4310*/  IMAD.HI.U32 R6, R3, UR6, R2 ;  /* 0x0000000603067c27 */ /* 0x000fe2000f8e0002 */
[----:B------:R-:W-:-:S04]  /*4320*/  ULDC UR6, c[0x0][0x21c] ;  /* 0x0000870000067ab9 */ /* 0x000fc80000000800 */
[----:B------:R-:W-:-:S04]  /*4330*/  SHF.R.U32.HI R7, RZ, UR7, R6 ;  /* 0x00000007ff077c19 */ /* 0x000fc80008011606 */
[----:B------:R-:W-:-:S05]  /*4340*/  IADD3 R0, -R7, RZ, RZ ;  /* 0x000000ff07007210 */ /* 0x000fca0007ffe1ff */
[----:B------:R-:W-:Y:S01]  /*4350*/  IMAD R0, R0, UR6, R3 ;  /* 0x0000000600007c24 */ /* 0x000fe2000f8e0203 */
[----:B------:R-:W-:-:S03]  /*4360*/  ULDC.64 UR6, c[0x0][0x348] ;  /* 0x0000d20000067ab9 */ /* 0x000fc60000000a00 */
        /* <DEDUP_REMOVED lines=41> */
[----:B------:R-:W-:-:S08]  /*4600*/  ISETP.NE.AND P0, PT, R4, 0x5, PT ;  /* 0x000000050400780c */ /* 0x000fd00003f05270 */
        /* <DEDUP_REMOVED lines=233> */
[----:B------:R-:W-:Y:S01]  /*54a0*/  ULDC.64 UR6, c[0x0][0x400] ;  /* 0x0001000000067ab9 */ /* 0x000fe20000000a00 */
[----:B------:R-:W-:-:S05]  /*54b0*/  IADD3 R9, -R7, RZ, RZ ;  /* 0x000000ff07097210 */ /* 0x000fca0007ffe1ff */
[----:B------:R-:W1:Y:S08]  /*54c0*/  @P0 LDC R13, c[0x0][0x33c] ;  /* 0x0000cf00ff0d0b82 */ /* 0x000e700000000800 */
[----:B------:R-:W2:Y:S01]  /*54d0*/  @P0 LDC.64 R14, c[0x0][0x408] ;  /* 0x00010200ff0e0b82 */ /* 0x000ea20000000a00 */
[----:B0-----:R-:W-:-:S05]  /*54e0*/  @P0 IMAD.HI.U32 R2, R7, R10, R6 ;  /* 0x0000000a07020227 */ /* 0x001fca00078e0006 */
[----:B------:R-:W-:Y:S01]  /*54f0*/  @P0 SHF.R.U32.HI R4, RZ, R11, R2 ;  /* 0x0000000bff040219 */ /* 0x000fe20000011602 */
[----:B------:R-:W-:-:S03]  /*5500*/  IMAD R2, R9, UR8, R3 ;  /* 0x0000000809027c24 */ /* 0x000fc6000f8e0203 */
[----:B------:R-:W-:Y:S01]  /*5510*/  @P0 IADD3 R6, -R4, RZ, RZ ;  /* 0x000000ff04060210 */ /* 0x000fe20007ffe1ff */
[C---:B------:R-:W-:Y:S02]  /*5520*/  IMAD R5, R2.reuse, UR6, R5 ;  /* 0x0000000602057c24 */ /* 0x040fe4000f8e0205 */
[----:B------:R-:W-:Y:S02]  /*5530*/  IMAD R0, R2, UR7, R0 ;  /* 0x0000000702007c24 */ /* 0x000fe4000f8e0200 */
[----:B-1----:R-:W-:-:S04]  /*5540*/  @P0 IMAD R6, R13, R6, R7 ;  /* 0x000000060d060224 */ /* 0x002fc800078e0207 */
[C---:B--2---:R-:W-:Y:S02]  /*5550*/  @P0 IMAD R5, R6.reuse, R14, R5 ;  /* 0x0000000e06050224 */ /* 0x044fe400078e0205 */
[----:B------:R-:W-:-:S07]  /*5560*/  @P0 IMAD R0, R6, R15, R0 ;  /* 0x0000000f06000224 */ /* 0x000fce00078e0200 */
.L_x_5129:
        /* <DEDUP_REMOVED lines=41> */
.L_x_5131:
[----:B------:R-:W-:Y:S02]  /*5800*/  ULDC UR6, c[0x0][0x424] ;  /* 0x0001090000067ab9 */ /* 0x000fe40000000800 */
[----:B------:R-:W-:-:S07]  /*5810*/  FMUL.FTZ R0, R0, UR6 ;  /* 0x0000000600007c20 */ /* 0x000fce0008410000 */
.L_x_5132:
[----:B------:R-:W-:Y:S05]  /*5820*/  BSYNC B0 ;  /* 0x0000000000007941 */ /* 0x000fea0003800000 */
.L_x_5130:
[----:B------:R-:W-:-:S05]  /*5830*/  F2FP.BF16.F32.PACK_AB R0, RZ, R0 ;  /* 0x00000000ff00723e */ /* 0x000fca00000010ff */
[----:B------:R-:W-:Y:S01]  /*5840*/  STG.E.U16 desc[UR4][R2.64], R0 ;  /* 0x0000000002007986 */ /* 0x000fe2000c101504 */
[----:B------:R-:W-:Y:S05]  /*5850*/  EXIT ;  /* 0x000000000000794d */ /* 0x000fea0003800000 */
.L_x_5133:
        /* <DEDUP_REMOVED lines=10> */
.L_x_7855:


//--------------------- .text._ZN2at6native27unrolled_elementwise_kernelIZZZNS0_60_GLOBAL__N__171e0b9f_22_ActivationEluKernel_cu_f5210f67_353810elu_kernelERNS_18TensorIteratorBaseERKN3c106ScalarES8_S8_ENKUlvE_clEvENKUlvE2_clEvEUlNS5_8BFloat16EE_St5arrayIPcLm2EELi4E23TrivialOffsetCalculatorILi1EjESH_NS0_6memory15LoadWithoutCastENSI_16StoreWithoutCastEEEviT_T0_T2_T3_T4_T5_ --------------------------
	.section	.text._ZN2at6native27unrolled_elementwise_kernelIZZZNS0_60_GLOBAL__N__171e0b9f_22_ActivationEluKernel_cu_f5210f67_353810elu_kernelERNS_18TensorIteratorBaseERKN3c106ScalarES8_S8_ENKUlvE_clEvENKUlvE2_clEvEUlNS5_8BFloat16EE_St5arrayIPcLm2EELi4E23TrivialOffsetCalculatorILi1EjESH_NS0_6memory15LoadWithoutCastENSI_16StoreWithoutCastEEEviT_T0_T2_T3_T4_T5_,"ax",@progbits
	.align	128
        .global         _ZN2at6native27unrolled_elementwise_kernelIZZZNS0_60_GLOBAL__N__171e0b9f_22_ActivationEluKernel_cu_f5210f67_353810elu_kernelERNS_18TensorIteratorBaseERKN3c106ScalarES8_S8_ENKUlvE_clEvENKUlvE2_clEvEUlNS5_8BFloat16EE_St5arrayIPcLm2EELi4E23TrivialOffsetCalculatorILi1EjESH_NS0_6memory15LoadWithoutCastENSI_16StoreWithoutCastEEEviT_T0_T2_T3_T4_T5_
        .type           _ZN2at6native27unrolled_elementwise_kernelIZZZNS0_60_GLOBAL__N__171e0b9f_22_ActivationEluKernel_cu_f5210f67_353810elu_kernelERNS_18TensorIteratorBaseERKN3c106ScalarES8_S8_ENKUlvE_clEvENKUlvE2_clEvEUlNS5_8BFloat16EE_St5arrayIPcLm2EELi4E23TrivialOffsetCalculatorILi1EjESH_NS0_6memory15LoadWithoutCastENSI_16StoreWithoutCastEEEviT_T0_T2_T3_T4_T5_,@function
        .size           _ZN2at6native27unrolled_elementwise_kernelIZZZNS0_60_GLOBAL__N__171e0b9f_22_ActivationEluKernel_cu_f5210f67_353810elu_kernelERNS_18TensorIteratorBaseERKN3c106ScalarES8_S8_ENKUlvE_clEvENKUlvE2_clEvEUlNS5_8BFloat16EE_St5arrayIPcLm2EELi4E23TrivialOffsetCalculatorILi1EjESH_NS0_6memory15LoadWithoutCastENSI_16StoreWithoutCastEEEviT_T0_T2_T3_T4_T5_,(.L_x_7856 - _ZN2at6native27unrolled_elementwise_kernelIZZZNS0_60_GLOBAL__N__171e0b9f_22_ActivationEluKernel_cu_f5210f67_353810elu_kernelERNS_18TensorIteratorBaseERKN3c106ScalarES8_S8_ENKUlvE_clEvENKUlvE2_clEvEUlNS5_8BFloat16EE_St5arrayIPcLm2EELi4E23TrivialOffsetCalculatorILi1EjESH_NS0_6memory15LoadWithoutCastENSI_16StoreWithoutCastEEEviT_T0_T2_T3_T4_T5_)
        .other          _ZN2at6native27unrolled_elementwise_kernelIZZZNS0_60_GLOBAL__N__171e0b9f_22_ActivationEluKernel_cu_f5210f67_353810elu_kernelERNS_18TensorIteratorBaseERKN3c106ScalarES8_S8_ENKUlvE_clEvENKUlvE2_clEvEUlNS5_8BFloat16EE_St5arrayIPcLm2EELi4E23TrivialOffsetCalculatorILi1EjESH_NS0_6memory15LoadWithoutCastENSI_16StoreWithoutCastEEEviT_T0_T2_T3_T4_T5_,@"STO_CUDA_ENTRY STV_DEFAULT"
_ZN2at6native27unrolled_elementwise_kernelIZZZNS0_60_GLOBAL__N__171e0b9f_22_ActivationEluKernel_cu_f5210f67_353810elu_kernelERNS_18TensorIteratorBaseERKN3c106ScalarES8_S8_ENKUlvE_clEvENKUlvE2_clEvEUlNS5_8BFloat16EE_St5arrayIPcLm2EELi4E23TrivialOffsetCalculatorILi1EjESH_NS0_6memory15LoadWithoutCastENSI_16StoreWithoutCastEEEviT_T0_T2_T3_T4_T5_:
.text._ZN2at6native27unrolled_elementwise_kernelIZZZNS0_60_GLOBAL__N__171e0b9f_22_ActivationEluKernel_cu_f5210f67_353810elu_kernelERNS_18TensorIteratorBaseERKN3c106ScalarES8_S8_ENKUlvE_clEvENKUlvE2_clEvEUlNS5_8BFloat16EE_St5arrayIPcLm2EELi4E23TrivialOffsetCalculatorILi1EjESH_NS0_6memory15LoadWithoutCastENSI_16StoreWithoutCastEEEviT_T0_T2_T3_T4_T5_:
[----:B------:R-:W-:Y:S01]  /*0000*/  LDC R1, c[0x0][0x28] ;  /* 0x00000a00ff017b82 */ /* 0x000fe20000000800 */
[----:B------:R-:W0:Y:S07]  /*0010*/  S2R R0, SR_CTAID.X ;  /* 0x0000000000007919 */ /* 0x000e2e0000002500 */
[----:B------:R-:W0:Y:S01]  /*0020*/  LDC R5, c[0x0][0x210] ;  /* 0x00008400ff057b82 */ /* 0x000e220000000800 */
[----:B------:R-:W-:Y:S01]  /*0030*/  ULDC.64 UR4, c[0x0][0x208] ;  /* 0x0000820000047ab9 */ /* 0x000fe20000000a00 */
[----:B------:R-:W1:Y:S01]  /*0040*/  S2R R3, SR_TID.X ;  /* 0x0000000000037919 */ /* 0x000e620000002100 */
[----:B0-----:R-:W-:Y:S01]  /*0050*/  IMAD R2, R0, -0x200, R5 ;  /* 0xfffffe0000027824 */ /* 0x001fe200078e0205 */
[----:B-1----:R-:W-:-:S04]  /*0060*/  MOV R13, R3 ;  /* 0x00000003000d7202 */ /* 0x002fc80000000f00 */
[----:B------:R-:W-:-:S13]  /*0070*/  ISETP.GE.AND P2, PT, R3, R2, PT ;  /* 0x000000020300720c */ /* 0x000fda0003f46270 */
[----:B------:R-:W-:Y:S01]  /*0080*/  @!P2 LEA R15, R0, R13, 0x9 ;  /* 0x0000000d000fa211 */ /* 0x000fe200078e48ff */
[----:B------:R-:W0:Y:S01]  /*0090*/  @!P2 LDC.64 R4, c[0x0][0x238] ;  /* 0x00008e00ff04ab82 */ /* 0x000e220000000a00 */
[----:B------:R-:W-:-:S04]  /*00a0*/  @!P2 IADD3 R13, R13, 0x80, RZ ;  /* 0x000000800d0da810 */ /* 0x000fc80007ffe0ff */
[----:B------:R-:W-:-:S13]  /*00b0*/  ISETP.GE.AND P0, PT, R13, R2, PT ;  /* 0x000000020d00720c */ /* 0x000fda0003f06270 */
[----:B------:R-:W-:Y:S01]  /*00c0*/  @!P0 LEA R17, R0, R13, 0x9 ;  /* 0x0000000d00118211 */ /* 0x000fe200078e48ff */
[----:B------:R-:W1:Y:S01]  /*00d0*/  @!P0 LDC.64 R10, c[0x0][0x238] ;  /* 0x00008e00ff0a8b82 */ /* 0x000e620000000a00 */
[----:B------:R-:W-:-:S04]  /*00e0*/  @!P0 IADD3 R13, R13, 0x80, RZ ;  /* 0x000000800d0d8810 */ /* 0x000fc80007ffe0ff */
[----:B------:R-:W-:Y:S01]  /*00f0*/  ISETP.GE.AND P3, PT, R13, R2, PT ;  /* 0x000000020d00720c */ /* 0x000fe20003f66270 */
[----:B0-----:R-:W-:-:S12]  /*0100*/  @!P2 IMAD.WIDE.U32 R4, R15, 0x2, R4 ;  /* 0x000000020f04a825 */ /* 0x001fd800078e0004 */
[----:B------:R-:W-:Y:S01]  /*0110*/  @!P3 LEA R19, R0, R13, 0x9 ;  /* 0x0000000d0013b211 */ /* 0x000fe200078e48ff */
[----:B------:R-:W0:Y:S01]  /*0120*/  @!P3 LDC.64 R8, c[0x0][0x238] ;  /* 0x00008e00ff08bb82 */ /* 0x000e220000000a00 */
[----:B------:R-:W-:-:S04]  /*0130*/  @!P3 IADD3 R13, R13, 0x80, RZ ;  /* 0x000000800d0db810 */ /* 0x000fc80007ffe0ff */
[----:B------:R-:W-:Y:S01]  /*0140*/  ISETP.GE.AND P1, PT, R13, R2, PT ;  /* 0x000000020d00720c */ /* 0x000fe20003f26270 */
[----:B-1----:R-:W-:-:S12]  /*0150*/  @!P0 IMAD.WIDE.U32 R10, R17, 0x2, R10 ;  /* 0x00000002110a8825 */ /* 0x002fd800078e000a */
[----:B------:R-:W1:Y:S01]  /*0160*/  @!P1 LDC.64 R6, c[0x0][0x238] ;  /* 0x00008e00ff069b82 */ /* 0x000e620000000a00 */
[----:B------:R-:W-:Y:S01]  /*0170*/  @!P1 LEA R13, R0, R13, 0x9 ;  /* 0x0000000d000d9211 */ /* 0x000fe200078e48ff */
[--C-:B0-----:R-:W-:Y:S01]  /*0180*/  @!P3 IMAD.WIDE.U32 R14, R19, 0x2, R8.reuse ;  /* 0x00000002130eb825 */ /* 0x101fe200078e0008 */
[----:B------:R-:W-:Y:S02]  /*0190*/  PRMT R9, RZ, 0x7610, R9 ;  /* 0x00007610ff097816 */ /* 0x000fe40000000009 */
[----:B------:R-:W-:-:S04]  /*01a0*/  PRMT R8, RZ, 0x7610, R8 ;  /* 0x00007610ff087816 */ /* 0x000fc80000000008 */
[----:B------:R0:W5:Y:S04]  /*01b0*/  @!P2 LDG.E.U16 R9, desc[UR4][R4.64] ;  /* 0x000000040409a981 */ /* 0x000168000c1e1500 */
[----:B------:R0:W5:Y:S01]  /*01c0*/  @!P0 LDG.E.U16 R8, desc[UR4][R10.64] ;  /* 0x000000040a088981 */ /* 0x000162000c1e1500 */
[--C-:B-1----:R-:W-:Y:S01]  /*01d0*/  @!P1 IMAD.WIDE.U32 R12, R13, 0x2, R6.reuse ;  /* 0x000000020d0c9825 */ /* 0x102fe200078e0006 */
[----:B------:R-:W-:Y:S02]  /*01e0*/  PRMT R7, RZ, 0x7610, R7 ;  /* 0x00007610ff077816 */ /* 0x000fe40000000007 */
[----:B------:R-:W-:-:S04]  /*01f0*/  PRMT R6, RZ, 0x7610, R6 ;  /* 0x00007610ff067816 */ /* 0x000fc80000000006 */
[----:B------:R0:W5:Y:S04]  /*0200*/  @!P3 LDG.E.U16 R7, desc[UR4][R14.64] ;  /* 0x000000040e07b981 */ /* 0x000168000c1e1500 */
[----:B------:R0:W5:Y:S01]  /*0210*/  @!P1 LDG.E.U16 R6, desc[UR4][R12.64] ;  /* 0x000000040c069981 */ /* 0x000162000c1e1500 */
[----:B------:R-:W-:Y:S04]  /*0220*/  BSSY B0, `(.L_x_5134) ;  /* 0x0000028000007945 */ /* 0x000fe80003800000 */
[----:B------:R-:W-:Y:S05]  /*0230*/  @P2 BRA `(.L_x_5135) ;  /* 0x0000000000982947 */ /* 0x000fea0003800000 */
[----:B0----5:R-:W-:Y:S01]  /*0240*/  SHF.L.U32 R4, R9, 0x10, RZ ;  /* 0x0000001009047819 */ /* 0x021fe200000006ff */
[----:B------:R-:W-:Y:S03]  /*0250*/  BSSY B1, `(.L_x_5136) ;  /* 0x0000023000017945 */ /* 0x000fe60003800000 */
[----:B------:R-:W-:-:S13]  /*0260*/  FSETP.GT.FTZ.AND P0, PT, R4, RZ, PT ;  /* 0x000000ff0400720b */ /* 0x000fda0003f14000 */
[----:B------:R-:W-:Y:S05]  /*0270*/  @P0 BRA `(.L_x_5137) ;  /* 0x0000000000780947 */ /* 0x000fea0003800000 */
[----:B------:R-:W-:Y:S01]  /*0280*/  ULDC UR6, c[0x0][0x220] ;  /* 0x0000880000067ab9 */ /* 0x000fe20000000800 */
[----:B------:R-:W-:Y:S01]  /*0290*/  HFMA2.MMA R11, -RZ, RZ, 0.83837890625, -4044 ;  /* 0x3ab5ebe6ff0b7435 */ /* 0x000fe200000001ff */
[----:B------:R-:W-:Y:S01]  /*02a0*/  FMUL.FTZ R4, R4, UR6 ;  /* 0x0000000604047c20 */ /* 0x000fe20008410000 */
[----:B------:R-:W-:-:S03]  /*02b0*/  ULDC UR6, c[0x0][0x218] ;  /* 0x0000860000067ab9 */ /* 0x000fc60000000800 */
[C---:B------:R-:W-:Y:S01]  /*02c0*/  FMUL.FTZ R5, R4.reuse, 1.4426950216293334961 ;  /* 0x3fb8aa3b04057820 */ /* 0x040fe20000410000 */
[C---:B------:R-:W-:Y:S02]  /*02d0*/  FSETP.GEU.FTZ.AND P0, PT, |R4|.reuse, 0.40999999642372131348, PT ;  /* 0x3ed1eb850400780b */ /* 0x040fe40003f1e200 */
[----:B------:R-:W-:-:S03]  /*02e0*/  FSETP.NEU.FTZ.AND P2, PT, R4, RZ, PT ;  /* 0x000000ff0400720b */ /* 0x000fc60003f5d000 */
[----:B------:R-:W0:Y:S02]  /*02f0*/  FRND R5, R5 ;  /* 0x0000000500057307 */ /* 0x000e240000201000 */
[----:B0-----:R-:W-:-:S04]  /*0300*/  FSEL R9, R5, RZ, P0 ;  /* 0x000000ff05097208 */ /* 0x001fc80000000000 */
        /* <DEDUP_REMOVED lines=21> */
.L_x_5137:
[----:B------:R-:W-:Y:S02]  /*0460*/  ULDC UR6, c[0x0][0x21c] ;  /* 0x0000870000067ab9 */ /* 0x000fe40000000800 */
[----:B------:R-:W-:-:S07]  /*0470*/  FMUL.FTZ R4, R4, UR6 ;  /* 0x0000000604047c20 */ /* 0x000fce0008410000 */
.L_x_5138:
[----:B------:R-:W-:Y:S05]  /*0480*/  BSYNC B1 ;  /* 0x0000000000017941 */ /* 0x000fea0003800000 */
.L_x_5136:
[----:B------:R-:W-:-:S07]  /*0490*/  F2FP.BF16.F32.PACK_AB R4, RZ, R4 ;  /* 0x00000004ff04723e */ /* 0x000fce00000010ff */
.L_x_5135:
[----:B------:R-:W-:Y:S05]  /*04a0*/  BSYNC B0 ;  /* 0x0000000000007941 */ /* 0x000fea0003800000 */
.L_x_5134:
[----:B0-----:R-:W-:Y:S01]  /*04b0*/  IADD3 R5, R3, 0x80, RZ ;  /* 0x0000008003057810 */ /* 0x001fe20007ffe0ff */
[----:B------:R-:W-:Y:S03]  /*04c0*/  BSSY B0, `(.L_x_5139) ;  /* 0x0000029000007945 */ /* 0x000fe60003800000 */
[----:B------:R-:W-:-:S13]  /*04d0*/  ISETP.GE.AND P0, PT, R5, R2, PT ;  /* 0x000000020500720c */ /* 0x000fda0003f06270 */
[----:B------:R-:W-:Y:S05]  /*04e0*/  @P0 BRA `(.L_x_5140) ;  /* 0x0000000000980947 */ /* 0x000fea0003800000 */
[----:B-----5:R-:W-:Y:S01]  /*04f0*/  SHF.L.U32 R8, R8, 0x10, RZ ;  /* 0x0000001008087819 */ /* 0x020fe200000006ff */
[----:B------:R-:W-:Y:S03]  /*0500*/  BSSY B1, `(.L_x_5141) ;  /* 0x0000023000017945 */ /* 0x000fe60003800000 */
[----:B------:R-:W-:-:S13]  /*0510*/  FSETP.GT.FTZ.AND P0, PT, R8, RZ, PT ;  /* 0x000000ff0800720b */ /* 0x000fda0003f14000 */
[----:B------:R-:W-:Y:S05]  /*0520*/  @P0 BRA `(.L_x_5142) ;  /* 0x0000000000780947 */ /* 0x000fea0003800000 */
[----:B------:R-:W-:Y:S01]  /*0530*/  ULDC UR6, c[0x0][0x220] ;  /* 0x0000880000067ab9 */ /* 0x000fe20000000800 */
[----:B------:R-:W-:Y:S02]  /*0540*/  IMAD.MOV.U32 R13, RZ, RZ, 0x3ab5ebe6 ;  /* 0x3ab5ebe6ff0d7424 */ /* 0x000fe400078e00ff */
        /* <DEDUP_REMOVED lines=28> */
.L_x_5142:
[----:B------:R-:W-:Y:S02]  /*0710*/  ULDC UR6, c[0x0][0x21c] ;  /* 0x0000870000067ab9 */ /* 0x000fe40000000800 */
[----:B------:R-:W-:-:S07]  /*0720*/  FMUL.FTZ R8, R8, UR6 ;  /* 0x0000000608087c20 */ /* 0x000fce0008410000 */
.L_x_5143:
[----:B------:R-:W-:Y:S05]  /*0730*/  BSYNC B1 ;  /* 0x0000000000017941 */ /* 0x000fea0003800000 */
.L_x_5141:
[----:B------:R-:W-:-:S07]  /*0740*/  F2FP.BF16.F32.PACK_AB R8, RZ, R8 ;  /* 0x00000008ff08723e */ /* 0x000fce00000010ff */
.L_x_5140:
[----:B------:R-:W-:Y:S05]  /*0750*/  BSYNC B0 ;  /* 0x0000000000007941 */ /* 0x000fea0003800000 */
.L_x_5139:
[----:B-----5:R-:W-:Y:S01]  /*0760*/  IADD3 R9, R3, 0x100, RZ ;  /* 0x0000010003097810 */ /* 0x020fe20007ffe0ff */
[----:B------:R-:W-:Y:S03]  /*0770*/  BSSY B0, `(.L_x_5144) ;  /* 0x0000029000007945 */ /* 0x000fe60003800000 */
[----:B------:R-:W-:-:S13]  /*0780*/  ISETP.GE.AND P0, PT, R9, R2, PT ;  /* 0x000000020900720c */ /* 0x000fda0003f06270 */
[----:B------:R-:W-:Y:S05]  /*0790*/  @P0 BRA `(.L_x_5145) ;  /* 0x0000000000980947 */ /* 0x000fea0003800000 */
[----:B------:R-:W-:Y:S01]  /*07a0*/  SHF.L.U32 R7, R7, 0x10, RZ ;  /* 0x0000001007077819 */ /* 0x000fe200000006ff */
[----:B------:R-:W-:Y:S03]  /*07b0*/  BSSY B1, `(.L_x_5146) ;  /* 0x0000023000017945 */ /* 0x000fe60003800000 */
[----:B------:R-:W-:-:S13]  /*07c0*/  FSETP.GT.FTZ.AND P0, PT, R7, RZ, PT ;  /* 0x000000ff0700720b */ /* 0x000fda0003f14000 */
[----:B------:R-:W-:Y:S05]  /*07d0*/  @P0 BRA `(.L_x_5147) ;  /* 0x0000000000780947 */ /* 0x000fea0003800000 */
[----:B------:R-:W-:Y:S01]  /*07e0*/  ULDC UR6, c[0x0][0x220] ;  /* 0x0000880000067ab9 */ /* 0x000fe20000000800 */
[----:B------:R-:W-:Y:S01]  /*07f0*/  MOV R12, 0x3ab5ebe6 ;  /* 0x3ab5ebe6000c7802 */ /* 0x000fe20000000f00 */
        /* <DEDUP_REMOVED lines=28> */
.L_x_5147:
[----:B------:R-:W-:Y:S02]  /*09c0*/  ULDC UR6, c[0x0][0x21c] ;  /* 0x0000870000067ab9 */ /* 0x000fe40000000800 */
[----:B------:R-:W-:-:S07]  /*09d0*/  FMUL.FTZ R7, R7, UR6 ;  /* 0x0000000607077c20 */ /* 0x000fce0008410000 */
.L_x_5148:
[----:B------:R-:W-:Y:S05]  /*09e0*/  BSYNC B1 ;  /* 0x0000000000017941 */ /* 0x000fea0003800000 */
.L_x_5146:
[----:B------:R-:W-:-:S07]  /*09f0*/  F2FP.BF16.F32.PACK_AB R7, RZ, R7 ;  /* 0x00000007ff07723e */ /* 0x000fce00000010ff */
.L_x_5145:
[----:B------:R-:W-:Y:S05]  /*0a00*/  BSYNC B0 ;  /* 0x0000000000007941 */ /* 0x000fea0003800000 */
.L_x_5144:
[----:B------:R-:W-:Y:S01]  /*0a10*/  IADD3 R9, R3, 0x180, RZ ;  /* 0x0000018003097810 */ /* 0x000fe20007ffe0ff */
        /* <DEDUP_REMOVED lines=37> */
.L_x_5152:
[----:B------:R-:W-:Y:S02]  /*0c70*/  ULDC UR6, c[0x0][0x21c] ;  /* 0x0000870000067ab9 */ /* 0x000fe40000000800 */
[----:B------:R-:W-:-:S07]  /*0c80*/  FMUL.FTZ R6, R6, UR6 ;  /* 0x0000000606067c20 */ /* 0x000fce0008410000 */
.L_x_5153:
[----:B------:R-:W-:Y:S05]  /*0c90*/  BSYNC B1 ;  /* 0x0000000000017941 */ /* 0x000fea0003800000 */
.L_x_5151:
[----:B------:R-:W-:-:S07]  /*0ca0*/  F2FP.BF16.F32.PACK_AB R6, RZ, R6 ;  /* 0x00000006ff06723e */ /* 0x000fce00000010ff */
.L_x_5150:
[----:B------:R-:W-:Y:S05]  /*0cb0*/  BSYNC B0 ;  /* 0x0000000000007941 */ /* 0x000fea0003800000 */
.L_x_5149:
[----:B------:R-:W-:Y:S01]  /*0cc0*/  ISETP.GE.AND P0, PT, R3, R2, PT ;  /* 0x000000020300720c */ /* 0x000fe20003f06270 */
[----:B------:R-:W-:Y:S04]  /*0cd0*/  BSSY B0, `(.L_x_5154) ;  /* 0x0000017000007945 */ /* 0x000fe80003800000 */
[----:B------:R-:W-:Y:S08]  /*0ce0*/  BSSY B1, `(.L_x_5155) ;  /* 0x000000f000017945 */ /* 0x000ff00003800000 */
[----:B------:R-:W-:Y:S05]  /*0cf0*/  @P0 BRA `(.L_x_5156) ;  /* 0x0000000000340947 */ /* 0x000fea0003800000 */
[----:B------:R-:W0:Y:S01]  /*0d00*/  LDC.64 R10, c[0x0][0x230] ;  /* 0x00008c00ff0a7b82 */ /* 0x000e220000000a00 */
[----:B------:R-:W-:-:S04]  /*0d10*/  IMAD R3, R0, 0x200, R3 ;  /* 0x0000020000037824 */ /* 0x000fc800078e0203 */
[----:B0-----:R-:W-:Y:S01]  /*0d20*/  IMAD.WIDE.U32 R10, R3, 0x2, R10 ;  /* 0x00000002030a7825 */ /* 0x001fe200078e000a */
[----:B------:R-:W-:-:S04]  /*0d30*/  MOV R3, R5 ;  /* 0x0000000500037202 */ /* 0x000fc80000000f00 */
[----:B------:R0:W-:Y:S01]  /*0d40*/  STG.E.U16 desc[UR4][R10.64], R4 ;  /* 0x000000040a007986 */ /* 0x0001e2000c101504 */
[----:B------:R-:W-:-:S13]  /*0d50*/  ISETP.GE.AND P0, PT, R3, R2, PT ;  /* 0x000000020300720c */ /* 0x000fda0003f06270 */
[----:B------:R-:W-:Y:S05]  /*0d60*/  @P0 BREAK B1 ;  /* 0x0000000000010942 */ /* 0x000fea0003800000 */
[----:B0-----:R-:W-:Y:S05]  /*0d70*/  @P0 BRA `(.L_x_5157) ;  /* 0x0000000000300947 */ /* 0x001fea0003800000 */
[----:B------:R-:W0:Y:S01]  /*0d80*/  LDC.64 R4, c[0x0][0x230] ;  /* 0x00008c00ff047b82 */ /* 0x000e220000000a00 */
[----:B------:R-:W-:Y:S02]  /*0d90*/  LEA R9, R0, R3, 0x9 ;  /* 0x0000000300097211 */ /* 0x000fe400078e48ff */
[----:B------:R-:W-:-:S03]  /*0da0*/  IADD3 R3, R3, 0x80, RZ ;  /* 0x0000008003037810 */ /* 0x000fc60007ffe0ff */
[----:B0-----:R-:W-:-:S05]  /*0db0*/  IMAD.WIDE.U32 R4, R9, 0x2, R4 ;  /* 0x0000000209047825 */ /* 0x001fca00078e0004 */
[----:B------:R0:W-:Y:S02]  /*0dc0*/  STG.E.U16 desc[UR4][R4.64], R8 ;  /* 0x0000000804007986 */ /* 0x0001e4000c101504 */
.L_x_5156:
[----:B------:R-:W-:Y:S05]  /*0dd0*/  BSYNC B1 ;  /* 0x0000000000017941 */ /* 0x000fea0003800000 */
.L_x_5155:
[----:B------:R-:W-:-:S13]  /*0de0*/  ISETP.GE.AND P0, PT, R3, R2, PT ;  /* 0x000000020300720c */ /* 0x000fda0003f06270 */
[----:B0-----:R-:W0:Y:S01]  /*0df0*/  @!P0 LDC.64 R4, c[0x0][0x230] ;  /* 0x00008c00ff048b82 */ /* 0x001e220000000a00 */
[----:B------:R-:W-:Y:S02]  /*0e00*/  @!P0 LEA R9, R0, R3, 0x9 ;  /* 0x0000000300098211 */ /* 0x000fe400078e48ff */
[----:B------:R-:W-:-:S03]  /*0e10*/  @!P0 IADD3 R3, R3, 0x80, RZ ;  /* 0x0000008003038810 */ /* 0x000fc60007ffe0ff */
[----:B0-----:R-:W-:-:S05]  /*0e20*/  @!P0 IMAD.WIDE.U32 R4, R9, 0x2, R4 ;  /* 0x0000000209048825 */ /* 0x001fca00078e0004 */
[----:B------:R0:W-:Y:S02]  /*0e30*/  @!P0 STG.E.U16 desc[UR4][R4.64], R7 ;  /* 0x0000000704008986 */ /* 0x0001e4000c101504 */
.L_x_5157:
[----:B------:R-:W-:Y:S05]  /*0e40*/  BSYNC B0 ;  /* 0x0000000000007941 */ /* 0x000fea0003800000 */
.L_x_5154:
[----:B------:R-:W-:Y:S05]  /*0e50*/  WARPSYNC.ALL ;  /* 0x0000000000007948 */ /* 0x000fea0003800000 */
[----:B------:R-:W-:-:S13]  /*0e60*/  ISETP.GE.AND P0, PT, R3, R2, PT ;  /* 0x000000020300720c */ /* 0x000fda0003f06270 */
[----:B------:R-:W-:Y:S05]  /*0e70*/  @P0 EXIT ;  /* 0x000000000000094d */ /* 0x000fea0003800000 */
[----:B0-----:R-:W0:Y:S01]  /*0e80*/  LDC.64 R4, c[0x0][0x230] ;  /* 0x00008c00ff047b82 */ /* 0x001e220000000a00 */
[----:B------:R-:W-:-:S05]  /*0e90*/  LEA R3, R0, R3, 0x9 ;  /* 0x0000000300037211 */ /* 0x000fca00078e48ff */
[----:B0-----:R-:W-:-:S05]  /*0ea0*/  IMAD.WIDE.U32 R2, R3, 0x2, R4 ;  /* 0x0000000203027825 */ /* 0x001fca00078e0004 */
[----:B------:R-:W-:Y:S01]  /*0eb0*/  STG.E.U16 desc[UR4][R2.64], R6 ;  /* 0x0000000602007986 */ /* 0x000fe2000c101504 */
[----:B------:R-:W-:Y:S05]  /*0ec0*/  EXIT ;  /* 0x000000000000794d */ /* 0x000fea0003800000 */
.L_x_5158:
        /* <DEDUP_REMOVED lines=11> */
.L_x_7856:


//--------------------- .text._ZN2at6native29vectorized_elementwise_kernelILi2EZZZNS0_60_GLOBAL__N__171e0b9f_22_ActivationEluKernel_cu_f5210f67_353810elu_kernelERNS_18TensorIteratorBaseERKN3c106ScalarES8_S8_ENKUlvE_clEvENKUlvE2_clEvEUlNS5_8BFloat16EE_St5arrayIPcLm2EEEEviT0_T1_ --------------------------
	.section	.text._ZN2at6native29vectorized_elementwise_kernelILi2EZZZNS0_60_GLOBAL__N__171e0b9f_22_ActivationEluKernel_cu_f5210f67_353810elu_kernelERNS_18TensorIteratorBaseERKN3c106ScalarES8_S8_ENKUlvE_clEvENKUlvE2_clEvEUlNS5_8BFloat16EE_St5arrayIPcLm2EEEEviT0_T1_,"ax",@progbits
	.align	128
        .global         _ZN2at6native29vectorized_elementwise_kernelILi2EZZZNS0_60_GLOBAL__N__171e0b9f_22_ActivationEluKernel_cu_f5210f67_353810elu_kernelERNS_18TensorIteratorBaseERKN3c106ScalarES8_S8_ENKUlvE_clEvENKUlvE2_clEvEUlNS5_8BFloat16EE_St5arrayIPcLm2EEEEviT0_T1_
        .type           _ZN2at6native29vectorized_elementwise_kernelILi2EZZZNS0_60_GLOBAL__N__171e0b9f_22_ActivationEluKernel_cu_f5210f67_353810elu_kernelERNS_18TensorIteratorBaseERKN3c106ScalarES8_S8_ENKUlvE_clEvENKUlvE2_clEvEUlNS5_8BFloat16EE_St5arrayIPcLm2EEEEviT0_T1_,@function
        .size           _ZN2at6native29vectorized_elementwise_kernelILi2EZZZNS0_60_GLOBAL__N__171e0b9f_22_ActivationEluKernel_cu_f5210f67_353810elu_kernelERNS_18TensorIteratorBaseERKN3c106ScalarES8_S8_ENKUlvE_clEvENKUlvE2_clEvEUlNS5_8BFloat16EE_St5arrayIPcLm2EEEEviT0_T1_,(.L_x_7857 - _ZN2at6native29vectorized_elementwise_kernelILi2EZZZNS0_60_GLOBAL__N__171e0b9f_22_ActivationEluKernel_cu_f5210f67_353810elu_kernelERNS_18TensorIteratorBaseERKN3c106ScalarES8_S8_ENKUlvE_clEvENKUlvE2_clEvEUlNS5_8BFloat16EE_St5arrayIPcLm2EEEEviT0_T1_)
        .other          _ZN2at6native29vectorized_elementwise_kernelILi2EZZZNS0_60_GLOBAL__N__171e0b9f_22_ActivationEluKernel_cu_f5210f67_353810elu_kernelERNS_18TensorIteratorBaseERKN3c106ScalarES8_S8_ENKUlvE_clEvENKUlvE2_clEvEUlNS5_8BFloat16EE_St5arrayIPcLm2EEEEviT0_T1_,@"STO_CUDA_ENTRY STV_DEFAULT"
_ZN2at6native29vectorized_elementwise_kernelILi2EZZZNS0_60_GLOBAL__N__171e0b9f_22_ActivationEluKernel_cu_f5210f67_353810elu_kernelERNS_18TensorIteratorBaseERKN3c106ScalarES8_S8_ENKUlvE_clEvENKUlvE2_clEvEUlNS5_8BFloat16EE_St5arrayIPcLm2EEEEviT0_T1_:
.text._ZN2at6native29vectorized_elementwise_kernelILi2EZZZNS0_60_GLOBAL__N__171e0b9f_22_ActivationEluKernel_cu_f5210f67_353810elu_kernelERNS_18TensorIteratorBaseERKN3c106ScalarES8_S8_ENKUlvE_clEvENKUlvE2_clEvEUlNS5_8BFloat16EE_St5arrayIPcLm2EEEEviT0_T1_:
[----:B------:R-:W-:Y:S01]  /*0000*/  LDC R1, c[0x0][0x28] ;  /* 0x00000a00ff017b82 */ /* 0x000fe20000000800 */
[----:B------:R-:W0:Y:S01]  /*0010*/  S2R R16, SR_CTAID.X ;  /* 0x0000000000107919 */ /* 0x000e220000002500 */
[----:B------:R-:W-:Y:S01]  /*0020*/  ULDC UR4, c[0x0][0x210] ;  /* 0x0000840000047ab9 */ /* 0x000fe20000000800 */
[----:B0-----:R-:W-:-:S04]  /*0030*/  SHF.L.U32 R16, R16, 0xa, RZ ;  /* 0x0000000a10107819 */ /* 0x001fc800000006ff */
[----:B------:R-:W-:Y:S01]  /*0040*/  IADD3 R17, -R16, UR4, RZ ;  /* 0x0000000410117c10 */ /* 0x000fe2000fffe1ff */
[----:B------:R-:W-:-:S03]  /*0050*/  ULDC.64 UR4, c[0x0][0x208] ;  /* 0x0000820000047ab9 */ /* 0x000fc60000000a00 */
[----:B------:R-:W-:-:S13]  /*0060*/  ISETP.GE.U32.AND P0, PT, R17, 0x400, PT ;  /* 0x000004001100780c */ /* 0x000fda0003f06070 */
[----:B------:R-:W-:Y:S05]  /*0070*/  @!P0 BRA `(.L_x_5159) ;  /* 0x0000001400008947 */ /* 0x000fea0003800000 */
[----:B------:R-:W0:Y:S01]  /*0080*/  S2R R0, SR_TID.X ;  /* 0x0000000000007919 */ /* 0x000e220000002100 */
[----:B------:R-:W1:Y:S02]  /*0090*/  LDC.64 R2, c[0x0][0x238] ;  /* 0x00008e00ff027b82 */ /* 0x000e640000000a00 */
[----:B-1----:R-:W-:-:S04]  /*00a0*/  IMAD.WIDE R2, R16, 0x2, R2 ;  /* 0x0000000210027825 */ /* 0x002fc800078e0202 */
[----:B0-----:R-:W-:-:S05]  /*00b0*/  IMAD.WIDE.U32 R6, R0, 0x4, R2 ;  /* 0x0000000400067825 */ /* 0x001fca00078e0002 */
[----:B------:R-:W2:Y:S04]  /*00c0*/  LDG.E R8, desc[UR4][R6.64] ;  /* 0x0000000406087981 */ /* 0x000ea8000c1e1900 */
[----:B------:R0:W5:Y:S04]  /*00d0*/  LDG.E R4, desc[UR4][R6.64+0x200] ;  /* 0x0002000406047981 */ /* 0x000168000c1e1900 */
[----:B------:R0:W5:Y:S04]  /*00e0*/  LDG.E R2, desc[UR4][R6.64+0x400] ;  /* 0x0004000406027981 */ /* 0x000168000c1e1900 */
[----:B------:R0:W5:Y:S01]  /*00f0*/  LDG.E R3, desc[UR4][R6.64+0x600] ;  /* 0x0006000406037981 */ /* 0x000162000c1e1900 */
[----:B------:R-:W-:Y:S01]  /*0100*/  BSSY B0, `(.L_x_5160) ;  /* 0x0000025000007945 */ /* 0x000fe20003800000 */
[----:B--2---:R-:W-:-:S02]  /*0110*/  SHF.L.U32 R5, R8, 0x10, RZ ;  /* 0x0000001008057819 */ /* 0x004fc400000006ff */
[----:B------:R-:W-:Y:S02]  /*0120*/  PRMT R8, R8, 0x7632, R8 ;  /* 0x0000763208087816 */ /* 0x000fe40000000008 */
[----:B------:R-:W-:-:S13]  /*0130*/  FSETP.GT.FTZ.AND P0, PT, R5, RZ, PT ;  /* 0x000000ff0500720b */ /* 0x000fda0003f14000 */
[----:B0-----:R-:W-:Y:S05]  /*0140*/  @P0 BRA `(.L_x_5161) ;  /* 0x0000000000780947 */ /* 0x001fea0003800000 */
        /* <DEDUP_REMOVED lines=30> */
.L_x_5161:
[----:B------:R-:W-:Y:S02]  /*0330*/  ULDC UR6, c[0x0][0x21c] ;  /* 0x0000870000067ab9 */ /* 0x000fe40000000800 */
[----:B------:R-:W-:-:S07]  /*0340*/  FMUL.FTZ R5, R5, UR6 ;  /* 0x0000000605057c20 */ /* 0x000fce0008410000 */
.L_x_5162:
[----:B------:R-:W-:Y:S05]  /*0350*/  BSYNC B0 ;  /* 0x0000000000007941 */ /* 0x000fea0003800000 */
.L_x_5160:
        /* <DEDUP_REMOVED lines=34> */
.L_x_5164:
[----:B------:R-:W-:Y:S02]  /*0580*/  ULDC UR6, c[0x0][0x21c] ;  /* 0x0000870000067ab9 */ /* 0x000fe40000000800 */
[----:B------:R-:W-:-:S07]  /*0590*/  FMUL.FTZ R6, R8, UR6 ;  /* 0x0000000608067c20 */ /* 0x000fce0008410000 */
.L_x_5165:
[----:B------:R-:W-:Y:S05]  /*05a0*/  BSYNC B0 ;  /* 0x0000000000007941 */ /* 0x000fea0003800000 */
.L_x_5163:
[C---:B-----5:R-:W-:Y:S01]  /*05b0*/  SHF.L.U32 R7, R4.reuse, 0x10, RZ ;  /* 0x0000001004077819 */ /* 0x060fe200000006ff */
[----:B------:R-:W-:Y:S01]  /*05c0*/  BSSY B0, `(.L_x_5166) ;  /* 0x0000024000007945 */ /* 0x000fe20003800000 */
[----:B------:R-:W-:Y:S02]  /*05d0*/  PRMT R12, R4, 0x7632, R12 ;  /* 0x00007632040c7816 */ /* 0x000fe4000000000c */
        /* <DEDUP_REMOVED lines=32> */
.L_x_5167:
[----:B------:R-:W-:Y:S02]  /*07e0*/  ULDC UR6, c[0x0][0x21c] ;  /* 0x0000870000067ab9 */ /* 0x000fe40000000800 */
[----:B------:R-:W-:-:S07]  /*07f0*/  FMUL.FTZ R4, R7, UR6 ;  /* 0x0000000607047c20 */ /* 0x000fce0008410000 */
.L_x_5168:
[----:B------:R-:W-:Y:S05]  /*0800*/  BSYNC B0 ;  /* 0x0000000000007941 */ /* 0x000fea0003800000 */
.L_x_5166:
        /* <DEDUP_REMOVED lines=34> */
.L_x_5170:
[----:B------:R-:W-:Y:S02]  /*0a30*/  ULDC UR6, c[0x0][0x21c] ;  /* 0x0000870000067ab9 */ /* 0x000fe40000000800 */
[----:B------:R-:W-:-:S07]  /*0a40*/  FMUL.FTZ R7, R7, UR6 ;  /* 0x0000000607077c20 */ /* 0x000fce0008410000 */
.L_x_5171:
[----:B------:R-:W-:Y:S05]  /*0a50*/  BSYNC B0 ;  /* 0x0000000000007941 */ /* 0x000fea0003800000 */
.L_x_5169:
[C---:B------:R-:W-:Y:S01]  /*0a60*/  SHF.L.U32 R8, R2.reuse, 0x10, RZ ;  /* 0x0000001002087819 */ /* 0x040fe200000006ff */
        /* <DEDUP_REMOVED lines=34> */
.L_x_5173:
[----:B------:R-:W-:Y:S02]  /*0c90*/  ULDC UR6, c[0x0][0x21c] ;  /* 0x0000870000067ab9 */ /* 0x000fe40000000800 */
[----:B------:R-:W-:-:S07]  /*0ca0*/  FMUL.FTZ R2, R8, UR6 ;  /* 0x0000000608027c20 */ /* 0x000fce0008410000 */
.L_x_5174:
[----:B------:R-:W-:Y:S05]  /*0cb0*/  BSYNC B0 ;  /* 0x0000000000007941 */ /* 0x000fea0003800000 */
.L_x_5172:
        /* <DEDUP_REMOVED lines=34> */
.L_x_5176:
[----:B------:R-:W-:Y:S02]  /*0ee0*/  ULDC UR6, c[0x0][0x21c] ;  /* 0x0000870000067ab9 */ /* 0x000fe40000000800 */
[----:B------:R-:W-:-:S07]  /*0ef0*/  FMUL.FTZ R9, R9, UR6 ;  /* 0x0000000609097c20 */ /* 0x000fce0008410000 */
.L_x_5177:
[----:B------:R-:W-:Y:S05]  /*0f00*/  BSYNC B0 ;  /* 0x0000000000007941 */ /* 0x000fea0003800000 */
.L_x_5175:
        /* <DEDUP_REMOVED lines=35> */
.L_x_5179:
[----:B------:R-:W-:Y:S02]  /*1140*/  ULDC UR6, c[0x0][0x21c] ;  /* 0x0000870000067ab9 */ /* 0x000fe40000000800 */
[----:B------:R-:W-:-:S07]  /*1150*/  FMUL.FTZ R3, R8, UR6 ;  /* 0x0000000608037c20 */ /* 0x000fce0008410000 */
.L_x_5180:
[----:B------:R-:W-:Y:S05]  /*1160*/  BSYNC B0 ;  /* 0x0000000000007941 */ /* 0x000fea0003800000 */
.L_x_5178:
        /* <DEDUP_REMOVED lines=34> */
.L_x_5182:
[----:B------:R-:W-:Y:S02]  /*1390*/  ULDC UR6, c[0x0][0x21c] ;  /* 0x0000870000067ab9 */ /* 0x000fe40000000800 */
[----:B------:R-:W-:-:S07]  /*13a0*/  FMUL.FTZ R8, R8, UR6 ;  /* 0x0000000608087c20 */ /* 0x000fce0008410000 */
.L_x_5183:
[----:B------:R-:W-:Y:S05]  /*13b0*/  BSYNC B0 ;  /* 0x0000000000007941 */ /* 0x000fea0003800000 */
.L_x_5181:
[----:B------:R-:W0:Y:S01]  /*13c0*/  LDC.64 R10, c[0x0][0x230] ;  /* 0x00008c00ff0a7b82 */ /* 0x000e220000000a00 */
[----:B------:R-:W-:Y:S02]  /*13d0*/  F2FP.BF16.F32.PACK_AB R5, R6, R5 ;  /* 0x000000050605723e */ /* 0x000fe400000010ff */
[----:B------:R-:W-:Y:S02]  /*13e0*/  F2FP.BF16.F32.PACK_AB R7, R7, R4 ;  /* 0x000000040707723e */ /* 0x000fe400000010ff */
[----:B------:R-:W-:Y:S02]  /*13f0*/  F2FP.BF16.F32.PACK_AB R9, R9, R2 ;  /* 0x000000020909723e */ /* 0x000fe400000010ff */
[----:B------:R-:W-:Y:S01]  /*1400*/  F2FP.BF16.F32.PACK_AB R3, R8, R3 ;  /* 0x000000030803723e */ /* 0x000fe200000010ff */
[----:B0-----:R-:W-:-:S04]  /*1410*/  IMAD.WIDE.U32 R16, R16, 0x2, R10 ;  /* 0x0000000210107825 */ /* 0x001fc800078e000a */
[----:B------:R-:W-:-:S05]  /*1420*/  IMAD.WIDE R16, R0, 0x4, R16 ;  /* 0x0000000400107825 */ /* 0x000fca00078e0210 */
[----:B------:R-:W-:Y:S04]  /*1430*/  STG.E desc[UR4][R16.64], R5 ;  /* 0x0000000510007986 */ /* 0x000fe8000c101904 */
[----:B------:R-:W-:Y:S04]  /*1440*/  STG.E desc[UR4][R16.64+0x200], R7 ;  /* 0x0002000710007986 */ /* 0x000fe8000c101904 */
[----:B------:R-:W-:Y:S04]  /*1450*/  STG.E desc[UR4][R16.64+0x400], R9 ;  /* 0x0004000910007986 */ /* 0x000fe8000c101904 */
[----:B------:R-:W-:Y:S01]  /*1460*/  STG.E desc[UR4][R16.64+0x600], R3 ;  /* 0x0006000310007986 */ /* 0x000fe2000c101904 */
[----:B------:R-:W-:Y:S05]  /*1470*/  EXIT ;  /* 0x000000000000794d */ /* 0x000fea0003800000 */
.L_x_5159:
[----:B------:R-:W0:Y:S01]  /*1480*/  S2R R18, SR_TID.X ;  /* 0x0000000000127919 */ /* 0x000e220000002100 */
[----:B------:R-:W-:Y:S02]  /*1490*/  PRMT R0, RZ, 0x7610, R0 ;  /* 0x00007610ff007816 */ /* 0x000fe40000000000 */
[----:B0-----:R-:W-:Y:S02]  /*14a0*/  ISETP.GE.AND P0, PT, R18, R17, PT ;  /* 0x000000111200720c */ /* 0x001fe40003f06270 */
[----:B------:R-:W-:-:S11]  /*14b0*/  MOV R25, R18 ;  /* 0x0000001200197202 */ /* 0x000fd60000000f00 */
[----:B------:R-:W-:Y:S01]  /*14c0*/  @!P0 IADD3 R20, R16, R25, RZ ;  /* 0x0000001910148210 */ /* 0x000fe20007ffe0ff */
[----:B------:R-:W0:Y:S01]  /*14d0*/  @!P0 LDC.64 R12, c[0x0][0x238] ;  /* 0x00008e00ff0c8b82 */ /* 0x000e220000000a00 */
[----:B------:R-:W-:-:S04]  /*14e0*/  @!P0 IADD3 R25, R25, 0x80, RZ ;  /* 0x0000008019198810 */ /* 0x000fc80007ffe0ff */
[----:B------:R-:W-:-:S13]  /*14f0*/  ISETP.GE.AND P6, PT, R25, R17, PT ;  /* 0x000000111900720c */ /* 0x000fda0003fc6270 */
[----:B------:R-:W-:Y:S01]  /*1500*/  @!P6 IADD3 R5, R16, R25, RZ ;  /* 0x000000191005e210 */ /* 0x000fe20007ffe0ff */
[----:B------:R-:W1:Y:S01]  /*1510*/  @!P6 LDC.64 R2, c[0x0][0x238] ;  /* 0x00008e00ff02eb82 */ /* 0x000e620000000a00 */
[----:B------:R-:W-:-:S04]  /*1520*/  @!P6 IADD3 R25, R25, 0x80, RZ ;  /* 0x000000801919e810 */ /* 0x000fc80007ffe0ff */
[----:B------:R-:W-:-:S13]  /*1530*/  ISETP.GE.AND P5, PT, R25, R17, PT ;  /* 0x000000111900720c */ /* 0x000fda0003fa6270 */
[----:B------:R-:W-:Y:S01]  /*1540*/  @!P5 IADD3 R29, R16, R25, RZ ;  /* 0x00000019101dd210 */ /* 0x000fe20007ffe0ff */
[----:B------:R-:W2:Y:S01]  /*1550*/  @!P5 LDC.64 R14, c[0x0][0x238] ;  /* 0x00008e00ff0edb82 */ /* 0x000ea20000000a00 */
[----:B------:R-:W-:-:S04]  /*1560*/  @!P5 IADD3 R25, R25, 0x80, RZ ;  /* 0x000000801919d810 */ /* 0x000fc80007ffe0ff */
[----:B------:R-:W-:Y:S01]  /*1570*/  ISETP.GE.AND P4, PT, R25, R17, PT ;  /* 0x000000111900720c */ /* 0x000fe20003f86270 */
[----:B-1----:R-:W-:-:S05]  /*1580*/  @!P6 IMAD.WIDE.U32 R2, R5, 0x2, R2 ;  /* 0x000000020502e825 */ /* 0x002fca00078e0002 */
[----:B------:R1:W5:Y:S07]  /*1590*/  @!P6 LDG.E.U16 R0, desc[UR4][R2.64] ;  /* 0x000000040200e981 */ /* 0x00036e000c1e1500 */
[----:B------:R-:W-:Y:S01]  /*15a0*/  @!P4 IADD3 R27, R16, R25, RZ ;  /* 0x00000019101bc210 */ /* 0x000fe20007ffe0ff */
[----:B------:R-:W3:Y:S01]  /*15b0*/  @!P4 LDC.64 R10, c[0x0][0x238] ;  /* 0x00008e00ff0acb82 */ /* 0x000ee20000000a00 */
[----:B------:R-:W-:-:S04]  /*15c0*/  @!P4 IADD3 R25, R25, 0x80, RZ ;  /* 0x000000801919c810 */ /* 0x000fc80007ffe0ff */
[----:B------:R-:W-:-:S13]  /*15d0*/  ISETP.GE.AND P3, PT, R25, R17, PT ;  /* 0x000000111900720c */ /* 0x000fda0003f66270 */
[----:B------:R-:W-:Y:S01]  /*15e0*/  @!P3 IADD3 R23, R16, R25, RZ ;  /* 0x000000191017b210 */ /* 0x000fe20007ffe0ff */
[----:B-1----:R-:W1:Y:S01]  /*15f0*/  @!P3 LDC.64 R2, c[0x0][0x238] ;  /* 0x00008e00ff02bb82 */ /* 0x002e620000000a00 */
[----:B------:R-:W-:-:S04]  /*1600*/  @!P3 IADD3 R25, R25, 0x80, RZ ;  /* 0x000000801919b810 */ /* 0x000fc80007ffe0ff */
[----:B------:R-:W-:-:S13]  /*1610*/  ISETP.GE.AND P2, PT, R25, R17, PT ;  /* 0x000000111900720c */ /* 0x000fda0003f46270 */
[----:B------:R-:W-:Y:S01]  /*1620*/  @!P2 IADD3 R19, R16, R25, RZ ;  /* 0x000000191013a210 */ /* 0x000fe20007ffe0ff */
[----:B------:R-:W4:Y:S01]  /*1630*/  @!P2 LDC.64 R4, c[0x0][0x238] ;  /* 0x00008e00ff04ab82 */ /* 0x000f220000000a00 */
[----:B------:R-:W-:-:S04]  /*1640*/  @!P2 IADD3 R25, R25, 0x80, RZ ;  /* 0x000000801919a810 */ /* 0x000fc80007ffe0ff */
[----:B------:R-:W-:-:S13]  /*1650*/  ISETP.GE.AND P1, PT, R25, R17, PT ;  /* 0x000000111900720c */ /* 0x000fda0003f26270 */
[----:B------:R-:W-:Y:S01]  /*1660*/  @!P1 IADD3 R21, R16, R25, RZ ;  /* 0x0000001910159210 */ /* 0x000fe20007ffe0ff */
[----:B------:R-:W2:Y:S01]  /*1670*/  @!P1 LDC.64 R6, c[0x0][0x238] ;  /* 0x00008e00ff069b82 */ /* 0x000ea20000000a00 */
[----:B------:R-:W-:-:S04]  /*1680*/  @!P1 IADD3 R25, R25, 0x80, RZ ;  /* 0x0000008019199810 */ /* 0x000fc80007ffe0ff */
[----:B------:R-:W-:-:S13]  /*1690*/  ISETP.GE.AND P6, PT, R25, R17, PT ;  /* 0x000000111900720c */ /* 0x000fda0003fc6270 */
[----:B------:R-:W3:Y:S01]  /*16a0*/  @!P6 LDC.64 R8, c[0x0][0x238] ;  /* 0x00008e00ff08eb82 */ /* 0x000ee20000000a00 */
[----:B0-----:R-:W-:Y:S01]  /*16b0*/  @!P0 IMAD.WIDE.U32 R12, R20, 0x2, R12 ;  /* 0x00000002140c8825 */ /* 0x001fe200078e000c */
[----:B------:R-:W-:Y:S02]  /*16c0*/  PRMT R20, RZ, 0x7610, R20 ;  /* 0x00007610ff147816 */ /* 0x000fe40000000014 */
[----:B------:R-:W-:Y:S01]  /*16d0*/  @!P6 IADD3 R25, R16, R25, RZ ;  /* 0x000000191019e210 */ /* 0x000fe20007ffe0ff */
[----:B-1----:R-:W-:Y:S01]  /*16e0*/  @!P3 IMAD.WIDE.U32 R2, R23, 0x2, R2 ;  /* 0x000000021702b825 */ /* 0x002fe200078e0002 */
[----:B------:R-:W-:Y:S02]  /*16f0*/  PRMT R22, RZ, 0x7610, R22 ;  /* 0x00007610ff167816 */ /* 0x000fe40000000016 */
[----:B------:R0:W5:Y:S01]  /*1700*/  @!P0 LDG.E.U16 R20, desc[UR4][R12.64] ;  /* 0x000000040c148981 */ /* 0x000162000c1e1500 */
[----:B----4-:R-:W-:Y:S01]  /*1710*/  @!P2 IMAD.WIDE.U32 R4, R19, 0x2, R4 ;  /* 0x000000021304a825 */ /* 0x010fe200078e0004 */
[----:B------:R-:W-:-:S02]  /*1720*/  PRMT R23, RZ, 0x7610, R23 ;  /* 0x00007610ff177816 */ /* 0x000fc40000000017 */
[----:B------:R-:W-:Y:S01]  /*1730*/  PRMT R19, RZ, 0x7610, R19 ;  /* 0x00007610ff137816 */ /* 0x000fe20000000013 */
[----:B--2---:R-:W-:Y:S01]  /*1740*/  @!P1 IMAD.WIDE.U32 R6, R21, 0x2, R6 ;  /* 0x0000000215069825 */ /* 0x004fe200078e0006 */
[----:B------:R-:W-:-:S03]  /*1750*/  PRMT R21, RZ, 0x7610, R21 ;  /* 0x00007610ff157816 */ /* 0x000fc60000000015 */
[----:B------:R-:W-:Y:S01]  /*1760*/  @!P5 IMAD.WIDE.U32 R14, R29, 0x2, R14 ;  /* 0x000000021d0ed825 */ /* 0x000fe200078e000e */
[----:B0-----:R-:W-:Y:S01]  /*1770*/  PRMT R13, RZ, 0x7610, R13 ;  /* 0x00007610ff0d7816 */ /* 0x001fe2000000000d */
[----:B------:R0:W5:Y:S01]  /*1780*/  @!P2 LDG.E.U16 R19, desc[UR4][R4.64] ;  /* 0x000000040413a981 */ /* 0x000162000c1e1500 */
[----:B------:R-:W-:Y:S01]  /*1790*/  PRMT R12, RZ, 0x7610, R12 ;  /* 0x00007610ff0c7816 */ /* 0x000fe2000000000c */
[----:B---3--:R-:W-:Y:S02]  /*17a0*/  @!P4 IMAD.WIDE.U32 R10, R27, 0x2, R10 ;  /* 0x000000021b0ac825 */ /* 0x008fe400078e000a */
[----:B------:R0:W5:Y:S02]  /*17b0*/  @!P5 LDG.E.U16 R22, desc[UR4][R14.64] ;  /* 0x000000040e16d981 */ /* 0x000164000c1e1500 */
[----:B------:R-:W-:Y:S02]  /*17c0*/  @!P6 IMAD.WIDE.U32 R8, R25, 0x2, R8 ;  /* 0x000000021908e825 */ /* 0x000fe400078e0008 */
[----:B------:R0:W5:Y:S04]  /*17d0*/  @!P4 LDG.E.U16 R23, desc[UR4][R10.64] ;  /* 0x000000040a17c981 */ /* 0x000168000c1e1500 */
[----:B------:R0:W5:Y:S04]  /*17e0*/  @!P3 LDG.E.U16 R21, desc[UR4][R2.64] ;  /* 0x000000040215b981 */ /* 0x000168000c1e1500 */
[----:B------:R0:W5:Y:S04]  /*17f0*/  @!P1 LDG.E.U16 R13, desc[UR4][R6.64] ;  /* 0x00000004060d9981 */ /* 0x000168000c1e1500 */
[----:B------:R0:W5:Y:S01]  /*1800*/  @!P6 LDG.E.U16 R12, desc[UR4][R8.64] ;  /* 0x00000004080ce981 */ /* 0x000162000c1e1500 */
[----:B------:R-:W-:Y:S04]  /*1810*/  BSSY B0, `(.L_x_5184) ;  /* 0x0000028000007945 */ /* 0x000fe80003800000 */
[----:B------:R-:W-:Y:S05]  /*1820*/  @P0 BRA `(.L_x_5185) ;  /* 0x0000000000980947 */ /* 0x000fea0003800000 */
[----:B-----5:R-:W-:Y:S01]  /*1830*/  SHF.L.U32 R20, R20, 0x10, RZ ;  /* 0x0000001014147819 */ /* 0x020fe200000006ff */
[----:B------:R-:W-:Y:S03]  /*1840*/  BSSY B1, `(.L_x_5186) ;  /* 0x0000023000017945 */ /* 0x000fe60003800000 */
[----:B------:R-:W-:-:S13]  /*1850*/  FSETP.GT.FTZ.AND P0, PT, R20, RZ, PT ;  /* 0x000000ff1400720b */ /* 0x000fda0003f14000 */
[----:B------:R-:W-:Y:S05]  /*1860*/  @P0 BRA `(.L_x_5187) ;  /* 0x0000000000780947 */ /* 0x000fea0003800000 */
[----:B------:R-:W-:Y:S01]  /*1870*/  ULDC UR6, c[0x0][0x220] ;  /* 0x0000880000067ab9 */ /* 0x000fe20000000800 */
[----:B0-----:R-:W-:Y:S01]  /*1880*/  HFMA2.MMA R7, -RZ, RZ, 0.83837890625, -4044 ;  /* 0x3ab5ebe6ff077435 */ /* 0x001fe200000001ff */
        /* <DEDUP_REMOVED lines=28> */
.L_x_5187:
[----:B------:R-:W-:Y:S02]  /*1a50*/  ULDC UR6, c[0x0][0x21c] ;  /* 0x0000870000067ab9 */ /* 0x000fe40000000800 */
[----:B0-----:R-:W-:-:S07]  /*1a60*/  FMUL.FTZ R9, R20, UR6 ;  /* 0x0000000614097c20 */ /* 0x001fce0008410000 */
.L_x_5188:
[----:B------:R-:W-:Y:S05]  /*1a70*/  BSYNC B1 ;  /* 0x0000000000017941 */ /* 0x000fea0003800000 */
.L_x_5186:
[----:B------:R-:W-:-:S07]  /*1a80*/  F2FP.BF16.F32.PACK_AB R9, RZ, R9 ;  /* 0x00000009ff09723e */ /* 0x000fce00000010ff */
.L_x_5185:
[----:B------:R-:W-:Y:S05]  /*1a90*/  BSYNC B0 ;  /* 0x0000000000007941 */ /* 0x000fea0003800000 */
.L_x_5184:
        /* <DEDUP_REMOVED lines=38> */
.L_x_5192:
[----:B------:R-:W-:Y:S02]  /*1d00*/  ULDC UR6, c[0x0][0x21c] ;  /* 0x0000870000067ab9 */ /* 0x000fe40000000800 */
[----:B------:R-:W-:-:S07]  /*1d10*/  FMUL.FTZ R3, R0, UR6 ;  /* 0x0000000600037c20 */ /* 0x000fce0008410000 */
.L_x_5193:
[----:B------:R-:W-:Y:S05]  /*1d20*/  BSYNC B1 ;  /* 0x0000000000017941 */ /* 0x000fea0003800000 */
.L_x_5191:
[----:B------:R-:W-:-:S07]  /*1d30*/  F2FP.BF16.F32.PACK_AB R3, RZ, R3 ;  /* 0x00000003ff03723e */ /* 0x000fce00000010ff */
.L_x_5190:
[----:B------:R-:W-:Y:S05]  /*1d40*/  BSYNC B0 ;  /* 0x0000000000007941 */ /* 0x000fea0003800000 */
.L_x_5189:
        /* <DEDUP_REMOVED lines=38> */
.L_x_5197:
[----:B------:R-:W-:Y:S02]  /*1fb0*/  ULDC UR6, c[0x0][0x21c] ;  /* 0x0000870000067ab9 */ /* 0x000fe40000000800 */
[----:B------:R-:W-:-:S07]  /*1fc0*/  FMUL.FTZ R0, R0, UR6 ;  /* 0x0000000600007c20 */ /* 0x000fce0008410000 */
.L_x_5198:
[----:B------:R-:W-:Y:S05]  /*1fd0*/  BSYNC B1 ;  /* 0x0000000000017941 */ /* 0x000fea0003800000 */
.L_x_5196:
[----:B------:R-:W-:-:S07]  /*1fe0*/  F2FP.BF16.F32.PACK_AB R0, RZ, R0 ;  /* 0x00000000ff00723e */ /* 0x000fce00000010ff */
.L_x_5195:
[----:B------:R-:W-:Y:S05]  /*1ff0*/  BSYNC B0 ;  /* 0x0000000000007941 */ /* 0x000fea0003800000 */
.L_x_5194:
        /* <DEDUP_REMOVED lines=38> */
.L_x_5202:
[----:B------:R-:W-:Y:S02]  /*2260*/  ULDC UR6, c[0x0][0x21c] ;  /* 0x0000870000067ab9 */ /* 0x000fe40000000800 */
[----:B------:R-:W-:-:S07]  /*2270*/  FMUL.FTZ R4, R4, UR6 ;  /* 0x0000000604047c20 */ /* 0x000fce0008410000 */
.L_x_5203:
[----:B------:R-:W-:Y:S05]  /*2280*/  BSYNC B1 ;  /* 0x0000000000017941 */ /* 0x000fea0003800000 */
.L_x_5201:
[----:B------:R-:W-:-:S07]  /*2290*/  F2FP.BF16.F32.PACK_AB R4, RZ, R4 ;  /* 0x00000004ff04723e */ /* 0x000fce00000010ff */
.L_x_5200:
[----:B------:R-:W-:Y:S05]  /*22a0*/  BSYNC B0 ;  /* 0x0000000000007941 */ /* 0x000fea0003800000 */
.L_x_5199:
        /* <DEDUP_REMOVED lines=38> */
.L_x_5207:
[----:B------:R-:W-:Y:S02]  /*2510*/  ULDC UR6, c[0x0][0x21c] ;  /* 0x0000870000067ab9 */ /* 0x000fe40000000800 */
[----:B------:R-:W-:-:S07]  /*2520*/  FMUL.FTZ R5, R5, UR6 ;  /* 0x0000000605057c20 */ /* 0x000fce0008410000 */
.L_x_5208:
[----:B------:R-:W-:Y:S05]  /*2530*/  BSYNC B1 ;  /* 0x0000000000017941 */ /* 0x000fea0003800000 */
.L_x_5206:
[----:B------:R-:W-:-:S07]  /*2540*/  F2FP.BF16.F32.PACK_AB R5, RZ, R5 ;  /* 0x00000005ff05723e */ /* 0x000fce00000010ff */
.L_x_5205:
[----:B------:R-:W-:Y:S05]  /*2550*/  BSYNC B0 ;  /* 0x0000000000007941 */ /* 0x000fea0003800000 */
.L_x_5204:
        /* <DEDUP_REMOVED lines=38> */
.L_x_5212:
[----:B------:R-:W-:Y:S02]  /*27c0*/  ULDC UR6, c[0x0][0x21c] ;  /* 0x0000870000067ab9 */ /* 0x000fe40000000800 */
[----:B------:R-:W-:-:S07]  /*27d0*/  FMUL.FTZ R6, R6, UR6 ;  /* 0x0000000606067c20 */ /* 0x000fce0008410000 */
.L_x_5213:
[----:B------:R-:W-:Y:S05]  /*27e0*/  BSYNC B1 ;  /* 0x0000000000017941 */ /* 0x000fea0003800000 */
.L_x_5211:
[----:B------:R-:W-:-:S07]  /*27f0*/  F2FP.BF16.F32.PACK_AB R6, RZ, R6 ;  /* 0x00000006ff06723e */ /* 0x000fce00000010ff */
.L_x_5210:
[----:B------:R-:W-:Y:S05]  /*2800*/  BSYNC B0 ;  /* 0x0000000000007941 */ /* 0x000fea0003800000 */
.L_x_5209:
        /* <DEDUP_REMOVED lines=38> */
.L_x_5217:
[----:B------:R-:W-:Y:S02]  /*2a70*/  ULDC UR6, c[0x0][0x21c] ;  /* 0x0000870000067ab9 */ /* 0x000fe40000000800 */
[----:B------:R-:W-:-:S07]  /*2a80*/  FMUL.FTZ R7, R7, UR6 ;  /* 0x0000000607077c20 */ /* 0x000fce0008410000 */
.L_x_5218:
[----:B------:R-:W-:Y:S05]  /*2a90*/  BSYNC B1 ;  /* 0x0000000000017941 */ /* 0x000fea0003800000 */
.L_x_5216:
[----:B------:R-:W-:-:S07]  /*2aa0*/  F2FP.BF16.F32.PACK_AB R7, RZ, R7 ;  /* 0x00000007ff07723e */ /* 0x000fce00000010ff */
.L_x_5215:
[----:B------:R-:W-:Y:S05]  /*2ab0*/  BSYNC B0 ;  /* 0x0000000000007941 */ /* 0x000fea0003800000 */
.L_x_5214:
        /* <DEDUP_REMOVED lines=38> */
.L_x_5222:
[----:B------:R-:W-:Y:S02]  /*2d20*/  ULDC UR6, c[0x0][0x21c] ;  /* 0x0000870000067ab9 */ /* 0x000fe40000000800 */
[----:B------:R-:W-:-:S07]  /*2d30*/  FMUL.FTZ R8, R8, UR6 ;  /* 0x0000000608087c20 */ /* 0x000fce0008410000 */
.L_x_5223:
[----:B------:R-:W-:Y:S05]  /*2d40*/  BSYNC B1 ;  /* 0x0000000000017941 */ /* 0x000fea0003800000 */
.L_x_5221:
[----:B------:R-:W-:-:S07]  /*2d50*/  F2FP.BF16.F32.PACK_AB R8, RZ, R8 ;  /* 0x00000008ff08723e */ /* 0x000fce00000010ff */
.L_x_5220:
[----:B------:R-:W-:Y:S05]  /*2d60*/  BSYNC B0 ;  /* 0x0000000000007941 */ /* 0x000fea0003800000 */
.L_x_5219:
[----:B------:R-:W-:Y:S01]  /*2d70*/  ISETP.GE.AND P0, PT, R18, R17, PT ;  /* 0x000000111200720c */ /* 0x000fe20003f06270 */
[----:B------:R-:W-:Y:S04]  /*2d80*/  BSSY B0, `(.L_x_5224) ;  /* 0x0000034000007945 */ /* 0x000fe80003800000 */
[----:B------:R-:W-:Y:S08]  /*2d90*/  BSSY B1, `(.L_x_5225) ;  /* 0x000002c000017945 */ /* 0x000ff00003800000 */
[----:B------:R-:W-:Y:S05]  /*2da0*/  @P0 BRA `(.L_x_5226) ;  /* 0x0000000000340947 */ /* 0x000fea0003800000 */
[----:B------:R-:W0:Y:S01]  /*2db0*/  LDC.64 R10, c[0x0][0x230] ;  /* 0x00008c00ff0a7b82 */ /* 0x000e220000000a00 */
[----:B------:R-:W-:Y:S02]  /*2dc0*/  IADD3 R13, R16, R18, RZ ;  /* 0x00000012100d7210 */ /* 0x000fe40007ffe0ff */
[----:B------:R-:W-:-:S04]  /*2dd0*/  MOV R18, R2 ;  /* 0x0000000200127202 */ /* 0x000fc80000000f00 */
[----:B------:R-:W-:Y:S01]  /*2de0*/  ISETP.GE.AND P0, PT, R18, R17, PT ;  /* 0x000000111200720c */ /* 0x000fe20003f06270 */
[----:B0-----:R-:W-:-:S05]  /*2df0*/  IMAD.WIDE.U32 R10, R13, 0x2, R10 ;  /* 0x000000020d0a7825 */ /* 0x001fca00078e000a */
[----:B------:R0:W-:Y:S07]  /*2e00*/  STG.E.U16 desc[UR4][R10.64], R9 ;  /* 0x000000090a007986 */ /* 0x0001ee000c101504 */
[----:B------:R-:W-:Y:S05]  /*2e10*/  @P0 BRA `(.L_x_5227) ;  /* 0x0000000000340947 */ /* 0x000fea0003800000 */
[----:B0-----:R-:W0:Y:S01]  /*2e20*/  LDC.64 R10, c[0x0][0x230] ;  /* 0x00008c00ff0a7b82 */ /* 0x001e220000000a00 */
[----:B------:R-:W-:Y:S02]  /*2e30*/  IADD3 R9, R16, R18, RZ ;  /* 0x0000001210097210 */ /* 0x000fe40007ffe0ff */
[----:B------:R-:W-:Y:S02]  /*2e40*/  PRMT R12, R3, 0x7610, R12 ;  /* 0x00007610030c7816 */ /* 0x000fe4000000000c */
[----:B------:R-:W-:Y:S01]  /*2e50*/  IADD3 R18, R18, 0x80, RZ ;  /* 0x0000008012127810 */ /* 0x000fe20007ffe0ff */
[----:B0-----:R-:W-:-:S05]  /*2e60*/  IMAD.WIDE.U32 R2, R9, 0x2, R10 ;  /* 0x0000000209027825 */ /* 0x001fca00078e000a */
[----:B------:R0:W-:Y:S02]  /*2e70*/  STG.E.U16 desc[UR4][R2.64], R12 ;  /* 0x0000000c02007986 */ /* 0x0001e4000c101504 */
.L_x_5226:
[----:B------:R-:W-:-:S13]  /*2e80*/  ISETP.GE.AND P0, PT, R18, R17, PT ;  /* 0x000000111200720c */ /* 0x000fda0003f06270 */
[----:B------:R-:W-:Y:S05]  /*2e90*/  @P0 BRA `(.L_x_5228) ;  /* 0x0000000000300947 */ /* 0x000fea0003800000 */
[----:B0-----:R-:W0:Y:S01]  /*2ea0*/  LDC.64 R2, c[0x0][0x230] ;  /* 0x00008c00ff027b82 */ /* 0x001e220000000a00 */
[----:B------:R-:W-:Y:S02]  /*2eb0*/  IADD3 R9, R16, R18, RZ ;  /* 0x0000001210097210 */ /* 0x000fe40007ffe0ff */
[----:B------:R-:W-:-:S03]  /*2ec0*/  IADD3 R18, R18, 0x80, RZ ;  /* 0x0000008012127810 */ /* 0x000fc60007ffe0ff */
[----:B0-----:R-:W-:-:S05]  /*2ed0*/  IMAD.WIDE.U32 R2, R9, 0x2, R2 ;  /* 0x0000000209027825 */ /* 0x001fca00078e0002 */
[----:B------:R1:W-:Y:S02]  /*2ee0*/  STG.E.U16 desc[UR4][R2.64], R0 ;  /* 0x0000000002007986 */ /* 0x0003e4000c101504 */
.L_x_5227:
[----:B------:R-:W-:-:S13]  /*2ef0*/  ISETP.GE.AND P0, PT, R18, R17, PT ;  /* 0x000000111200720c */ /* 0x000fda0003f06270 */
[----:B------:R-:W-:Y:S05]  /*2f00*/  @P0 BRA `(.L_x_5229) ;  /* 0x0000000000300947 */ /* 0x000fea0003800000 */
[----:B-1----:R-:W1:Y:S01]  /*2f10*/  LDC.64 R2, c[0x0][0x230] ;  /* 0x00008c00ff027b82 */ /* 0x002e620000000a00 */
[----:B0-----:R-:W-:Y:S02]  /*2f20*/  IADD3 R9, R16, R18, RZ ;  /* 0x0000001210097210 */ /* 0x001fe40007ffe0ff */
[----:B------:R-:W-:-:S03]  /*2f30*/  IADD3 R18, R18, 0x80, RZ ;  /* 0x0000008012127810 */ /* 0x000fc60007ffe0ff */
[----:B-1----:R-:W-:-:S05]  /*2f40*/  IMAD.WIDE.U32 R2, R9, 0x2, R2 ;  /* 0x0000000209027825 */ /* 0x002fca00078e0002 */
[----:B------:R1:W-:Y:S02]  /*2f50*/  STG.E.U16 desc[UR4][R2.64], R4 ;  /* 0x0000000402007986 */ /* 0x0003e4000c101504 */
.L_x_5228:
[----:B------:R-:W-:-:S13]  /*2f60*/  ISETP.GE.AND P0, PT, R18, R17, PT ;  /* 0x000000111200720c */ /* 0x000fda0003f06270 */
[----:B------:R-:W-:Y:S05]  /*2f70*/  @P0 BRA `(.L_x_5230) ;  /* 0x0000000000340947 */ /* 0x000fea0003800000 */
[----:B01----:R-:W0:Y:S01]  /*2f80*/  LDC.64 R2, c[0x0][0x230] ;  /* 0x00008c00ff027b82 */ /* 0x003e220000000a00 */
[----:B------:R-:W-:Y:S02]  /*2f90*/  IADD3 R9, R16, R18, RZ ;  /* 0x0000001210097210 */ /* 0x000fe40007ffe0ff */
[----:B------:R-:W-:-:S03]  /*2fa0*/  IADD3 R18, R18, 0x80, RZ ;  /* 0x0000008012127810 */ /* 0x000fc60007ffe0ff */
[----:B0-----:R-:W-:-:S05]  /*2fb0*/  IMAD.WIDE.U32 R2, R9, 0x2, R2 ;  /* 0x0000000209027825 */ /* 0x001fca00078e0002 */
[----:B------:R2:W-:Y:S02]  /*2fc0*/  STG.E.U16 desc[UR4][R2.64], R5 ;  /* 0x0000000502007986 */ /* 0x0005e4000c101504 */
.L_x_5229:
[----:B------:R-:W-:-:S13]  /*2fd0*/  ISETP.GE.AND P0, PT, R18, R17, PT ;  /* 0x000000111200720c */ /* 0x000fda0003f06270 */
[----:B------:R-:W-:Y:S05]  /*2fe0*/  @P0 BREAK B1 ;  /* 0x0000000000010942 */ /* 0x000fea0003800000 */
[----:B------:R-:W-:Y:S05]  /*2ff0*/  @P0 BRA `(.L_x_5231) ;  /* 0x0000000000300947 */ /* 0x000fea0003800000 */
[----:B-12---:R-:W1:Y:S01]  /*3000*/  LDC.64 R2, c[0x0][0x230] ;  /* 0x00008c00ff027b82 */ /* 0x006e620000000a00 */
[----:B------:R-:W-:Y:S02]  /*3010*/  IADD3 R5, R16, R18, RZ ;  /* 0x0000001210057210 */ /* 0x000fe40007ffe0ff */
[----:B------:R-:W-:-:S03]  /*3020*/  IADD3 R18, R18, 0x80, RZ ;  /* 0x0000008012127810 */ /* 0x000fc60007ffe0ff */
[----:B-1----:R-:W-:-:S05]  /*3030*/  IMAD.WIDE.U32 R2, R5, 0x2, R2 ;  /* 0x0000000205027825 */ /* 0x002fca00078e0002 */
[----:B------:R2:W-:Y:S02]  /*3040*/  STG.E.U16 desc[UR4][R2.64], R6 ;  /* 0x0000000602007986 */ /* 0x0005e4000c101504 */
.L_x_5230:
[----:B------:R-:W-:Y:S05]  /*3050*/  BSYNC B1 ;  /* 0x0000000000017941 */ /* 0x000fea0003800000 */
.L_x_5225:
[----:B------:R-:W-:-:S13]  /*3060*/  ISETP.GE.AND P0, PT, R18, R17, PT ;  /* 0x000000111200720c */ /* 0x000fda0003f06270 */
[----:B012---:R-:W0:Y:S01]  /*3070*/  @!P0 LDC.64 R2, c[0x0][0x230] ;  /* 0x00008c00ff028b82 */ /* 0x007e220000000a00 */
[----:B------:R-:W-:Y:S02]  /*3080*/  @!P0 IADD3 R5, R16, R18, RZ ;  /* 0x0000001210058210 */ /* 0x000fe40007ffe0ff */
[----:B------:R-:W-:-:S03]  /*3090*/  @!P0 IADD3 R18, R18, 0x80, RZ ;  /* 0x0000008012128810 */ /* 0x000fc60007ffe0ff */
[----:B0-----:R-:W-:-:S05]  /*30a0*/  @!P0 IMAD.WIDE.U32 R2, R5, 0x2, R2 ;  /* 0x0000000205028825 */ /* 0x001fca00078e0002 */
[----:B------:R3:W-:Y:S02]  /*30b0*/  @!P0 STG.E.U16 desc[UR4][R2.64], R7 ;  /* 0x0000000702008986 */ /* 0x0007e4000c101504 */
.L_x_5231:
[----:B------:R-:W-:Y:S05]  /*30c0*/  BSYNC B0 ;  /* 0x0000000000007941 */ /* 0x000fea0003800000 */
.L_x_5224:
[----:B------:R-:W-:Y:S05]  /*30d0*/  WARPSYNC.ALL ;  /* 0x0000000000007948 */ /* 0x000fea0003800000 */
[----:B------:R-:W-:-:S13]  /*30e0*/  ISETP.GE.AND P0, PT, R18, R17, PT ;  /* 0x000000111200720c */ /* 0x000fda0003f06270 */
[----:B------:R-:W-:Y:S05]  /*30f0*/  @P0 EXIT ;  /* 0x000000000000094d */ /* 0x000fea0003800000 */
[----:B-123--:R-:W1:Y:S01]  /*3100*/  LDC.64 R2, c[0x0][0x230] ;  /* 0x00008c00ff027b82 */ /* 0x00ee620000000a00 */
[----:B------:R-:W-:-:S05]  /*3110*/  IADD3 R5, R16, R18, RZ ;  /* 0x0000001210057210 */ /* 0x000fca0007ffe0ff */
[----:B-1----:R-:W-:-:S05]  /*3120*/  IMAD.WIDE.U32 R2, R5, 0x2, R2 ;  /* 0x0000000205027825 */ /* 0x002fca00078e0002 */
[----:B------:R-:W-:Y:S01]  /*3130*/  STG.E.U16 desc[UR4][R2.64], R8 ;  /* 0x0000000802007986 */ /* 0x000fe2000c101504 */
[----:B------:R-:W-:Y:S05]  /*3140*/  EXIT ;  /* 0x000000000000794d */ /* 0x000fea0003800000 */
.L_x_5232:
        /* <DEDUP_REMOVED lines=11> */
.L_x_7857:


//--------------------- .text._ZN2at6native29vectorized_elementwise_kernelILi4EZZZNS0_60_GLOBAL__N__171e0b9f_22_ActivationEluKernel_cu_f5210f67_353810elu_kernelERNS_18TensorIteratorBaseERKN3c106ScalarES8_S8_ENKUlvE_clEvENKUlvE2_clEvEUlNS5_8BFloat16EE_St5arrayIPcLm2EEEEviT0_T1_ --------------------------
	.section	.text._ZN2at6native29vectorized_elementwise_kernelILi4EZZZNS0_60_GLOBAL__N__171e0b9f_22_ActivationEluKernel_cu_f5210f67_353810elu_kernelERNS_18TensorIteratorBaseERKN3c106ScalarES8_S8_ENKUlvE_clEvENKUlvE2_clEvEUlNS5_8BFloat16EE_St5arrayIPcLm2EEEEviT0_T1_,"ax",@progbits
	.align	128
        .global         _ZN2at6native29vectorized_elementwise_kernelILi4EZZZNS0_60_GLOBAL__N__171e0b9f_22_ActivationEluKernel_cu_f5210f67_353810elu_kernelERNS_18TensorIteratorBaseERKN3c106ScalarES8_S8_ENKUlvE_clEvENKUlvE2_clEvEUlNS5_8BFloat16EE_St5arrayIPcLm2EEEEviT0_T1_
        .type           _ZN2at6native29vectorized_elementwise_kernelILi4EZZZNS0_60_GLOBAL__N__171e0b9f_22_ActivationEluKernel_cu_f5210f67_353810elu_kernelERNS_18TensorIteratorBaseERKN3c106ScalarES8_S8_ENKUlvE_clEvENKUlvE2_clEvEUlNS5_8BFloat16EE_St5arrayIPcLm2EEEEviT0_T1_,@function
        .size           _ZN2at6native29vectorized_elementwise_kernelILi4EZZZNS0_60_GLOBAL__N__171e0b9f_22_ActivationEluKernel_cu_f5210f67_353810elu_kernelERNS_18TensorIteratorBaseERKN3c106ScalarES8_S8_ENKUlvE_clEvENKUlvE2_clEvEUlNS5_8BFloat16EE_St5arrayIPcLm2EEEEviT0_T1_,(.L_x_7858 - _ZN2at6native29vectorized_elementwise_kernelILi4EZZZNS0_60_GLOBAL__N__171e0b9f_22_ActivationEluKernel_cu_f5210f67_353810elu_kernelERNS_18TensorIteratorBaseERKN3c106ScalarES8_S8_ENKUlvE_clEvENKUlvE2_clEvEUlNS5_8BFloat16EE_St5arrayIPcLm2EEEEviT0_T1_)
        .other          _ZN2at6native29vectorized_elementwise_kernelILi4EZZZNS0_60_GLOBAL__N__171e0b9f_22_ActivationEluKernel_cu_f5210f67_353810elu_kernelERNS_18TensorIteratorBaseERKN3c106ScalarES8_S8_ENKUlvE_clEvENKUlvE2_clEvEUlNS5_8BFloat16EE_St5arrayIPcLm2EEEEviT0_T1_,@"STO_CUDA_ENTRY STV_DEFAULT"
_ZN2at6native29vectorized_elementwise_kernelILi4EZZZNS0_60_GLOBAL__N__171e0b9f_22_ActivationEluKernel_cu_f5210f67_353810elu_kernelERNS_18TensorIteratorBaseERKN3c106ScalarES8_S8_ENKUlvE_clEvENKUlvE2_clEvEUlNS5_8BFloat16EE_St5arrayIPcLm2EEEEviT0_T1_:
.text._ZN2at6native29vectorized_elementwise_kernelILi4EZZZNS0_60_GLOBAL__N__171e0b9f_22_ActivationEluKernel_cu_f5210f67_353810elu_kernelERNS_18TensorIteratorBaseERKN3c106ScalarES8_S8_ENKUlvE_clEvENKUlvE2_clEvEUlNS5_8BFloat16EE_St5arrayIPcLm2EEEEviT0_T1_:
        /* <DEDUP_REMOVED lines=12> */
[----:B------:R-:W2:Y:S04]  /*00c0*/  LDG.E.64 R4, desc[UR4][R6.64] ;  /* 0x0000000406047981 */ /* 0x000ea8000c1e1b00 */
[----:B------:R0:W5:Y:S01]  /*00d0*/  LDG.E.64 R2, desc[UR4][R6.64+0x400] ;  /* 0x0004000406027981 */ /* 0x000162000c1e1b00 */
[----:B------:R-:W-:Y:S01]  /*00e0*/  BSSY B0, `(.L_x_5234) ;  /* 0x0000025000007945 */ /* 0x000fe20003800000 */
[C---:B--2---:R-:W-:Y:S02]  /*00f0*/  SHF.L.U32 R8, R4.reuse, 0x10, RZ ;  /* 0x0000001004087819 */ /* 0x044fe400000006ff */
        /* <DEDUP_REMOVED lines=33> */
.L_x_5235:
[----:B------:R-:W-:Y:S02]  /*0310*/  ULDC UR6, c[0x0][0x21c] ;  /* 0x0000870000067ab9 */ /* 0x000fe40000000800 */
[----:B------:R-:W-:-:S07]  /*0320*/  FMUL.FTZ R4, R8, UR6 ;  /* 0x0000000608047c20 */ /* 0x000fce0008410000 */
.L_x_5236:
[----:B------:R-:W-:Y:S05]  /*0330*/  BSYNC B0 ;  /* 0x0000000000007941 */ /* 0x000fea0003800000 */
.L_x_5234:
        /* <DEDUP_REMOVED lines=34> */
.L_x_5238:
[----:B------:R-:W-:Y:S02]  /*0560*/  ULDC UR6, c[0x0][0x21c] ;  /* 0x0000870000067ab9 */ /* 0x000fe40000000800 */
[----:B------:R-:W-:-:S07]  /*0570*/  FMUL.FTZ R7, R9, UR6 ;  /* 0x0000000609077c20 */ /* 0x000fce0008410000 */
.L_x_5239:
[----:B------:R-:W-:Y:S05]  /*0580*/  BSYNC B0 ;  /* 0x0000000000007941 */ /* 0x000fea0003800000 */
.L_x_5237:
        /* <DEDUP_REMOVED lines=35> */
.L_x_5241:
[----:B------:R-:W-:Y:S02]  /*07c0*/  ULDC UR6, c[0x0][0x21c] ;  /* 0x0000870000067ab9 */ /* 0x000fe40000000800 */
[----:B------:R-:W-:-:S07]  /*07d0*/  FMUL.FTZ R5, R6, UR6 ;  /* 0x0000000606057c20 */ /* 0x000fce0008410000 */
.L_x_5242:
[----:B------:R-:W-:Y:S05]  /*07e0*/  BSYNC B0 ;  /* 0x0000000000007941 */ /* 0x000fea0003800000 */
.L_x_5240:
        /* <DEDUP_REMOVED lines=34> */
.L_x_5244:
[----:B------:R-:W-:Y:S02]  /*0a10*/  ULDC UR6, c[0x0][0x21c] ;  /* 0x0000870000067ab9 */ /* 0x000fe40000000800 */
[----:B------:R-:W-:-:S07]  /*0a20*/  FMUL.FTZ R6, R6, UR6 ;  /* 0x0000000606067c20 */ /* 0x000fce0008410000 */
.L_x_5245:
[----:B------:R-:W-:Y:S05]  /*0a30*/  BSYNC B0 ;  /* 0x0000000000007941 */ /* 0x000fea0003800000 */
.L_x_5243:
        /* <DEDUP_REMOVED lines=35> */
.L_x_5247:
[----:B------:R-:W-:Y:S02]  /*0c70*/  ULDC UR6, c[0x0][0x21c] ;  /* 0x0000870000067ab9 */ /* 0x000fe40000000800 */
[----:B------:R-:W-:-:S07]  /*0c80*/  FMUL.FTZ R2, R8, UR6 ;  /* 0x0000000608027c20 */ /* 0x000fce0008410000 */
.L_x_5248:
[----:B------:R-:W-:Y:S05]  /*0c90*/  BSYNC B0 ;  /* 0x0000000000007941 */ /* 0x000fea0003800000 */
.L_x_5246:
        /* <DEDUP_REMOVED lines=34> */
.L_x_5250:
[----:B------:R-:W-:Y:S02]  /*0ec0*/  ULDC UR6, c[0x0][0x21c] ;  /* 0x0000870000067ab9 */ /* 0x000fe40000000800 */
[----:B------:R-:W-:-:S07]  /*0ed0*/  FMUL.FTZ R9, R9, UR6 ;  /* 0x0000000609097c20 */ /* 0x000fce0008410000 */
.L_x_5251:
[----:B------:R-:W-:Y:S05]  /*0ee0*/  BSYNC B0 ;  /* 0x0000000000007941 */ /* 0x000fea0003800000 */
.L_x_5249:
        /* <DEDUP_REMOVED lines=35> */
.L_x_5253:
[----:B------:R-:W-:Y:S02]  /*1120*/  ULDC UR6, c[0x0][0x21c] ;  /* 0x0000870000067ab9 */ /* 0x000fe40000000800 */
[----:B------:R-:W-:-:S07]  /*1130*/  FMUL.FTZ R3, R8, UR6 ;  /* 0x0000000608037c20 */ /* 0x000fce0008410000 */
.L_x_5254:
[----:B------:R-:W-:Y:S05]  /*1140*/  BSYNC B0 ;  /* 0x0000000000007941 */ /* 0x000fea0003800000 */
.L_x_5252:
        /* <DEDUP_REMOVED lines=34> */
.L_x_5256:
[----:B------:R-:W-:Y:S02]  /*1370*/  ULDC UR6, c[0x0][0x21c] ;  /* 0x0000870000067ab9 */ /* 0x000fe40000000800 */
[----:B------:R-:W-:-:S07]  /*1380*/  FMUL.FTZ R8, R8, UR6 ;  /* 0x0000000608087c20 */ /* 0x000fce0008410000 */
.L_x_5257:
[----:B------:R-:W-:Y:S05]  /*1390*/  BSYNC B0 ;  /* 0x0000000000007941 */ /* 0x000fea0003800000 */
.L_x_5255:
[----:B------:R-:W0:Y:S01]  /*13a0*/  LDC.64 R10, c[0x0][0x230] ;  /* 0x00008c00ff0a7b82 */ /* 0x000e220000000a00 */
[----:B------:R-:W-:Y:S02]  /*13b0*/  F2FP.BF16.F32.PACK_AB R4, R7, R4 ;  /* 0x000000040704723e */ /* 0x000fe400000010ff */
[----:B------:R-:W-:Y:S02]  /*13c0*/  F2FP.BF16.F32.PACK_AB R5, R6, R5 ;  /* 0x000000050605723e */ /* 0x000fe400000010ff */
[----:B------:R-:W-:Y:S02]  /*13d0*/  F2FP.BF16.F32.PACK_AB R2, R9, R2 ;  /* 0x000000020902723e */ /* 0x000fe400000010ff */
[----:B------:R-:W-:Y:S01]  /*13e0*/  F2FP.BF16.F32.PACK_AB R3, R8, R3 ;  /* 0x000000030803723e */ /* 0x000fe200000010ff */
[----:B0-----:R-:W-:-:S04]  /*13f0*/  IMAD.WIDE.U32 R16, R16, 0x2, R10 ;  /* 0x0000000210107825 */ /* 0x001fc800078e000a */
[----:B------:R-:W-:-:S05]  /*1400*/  IMAD.WIDE R16, R0, 0x8, R16 ;  /* 0x0000000800107825 */ /* 0x000fca00078e0210 */
[----:B------:R-:W-:Y:S04]  /*1410*/  STG.E.64 desc[UR4][R16.64], R4 ;  /* 0x0000000410007986 */ /* 0x000fe8000c101b04 */
[----:B------:R-:W-:Y:S01]  /*1420*/  STG.E.64 desc[UR4][R16.64+0x400], R2 ;  /* 0x0004000210007986 */ /* 0x000fe2000c101b04 */
[----:B------:R-:W-:Y:S05]  /*1430*/  EXIT ;  /* 0x000000000000794d */ /* 0x000fea0003800000 */
.L_x_5233:
        /* <DEDUP_REMOVED lines=93> */
.L_x_5261:
[----:B------:R-:W-:Y:S02]  /*1a10*/  ULDC UR6, c[0x0][0x21c] ;  /* 0x0000870000067ab9 */ /* 0x000fe40000000800 */
[----:B0-----:R-:W-:-:S07]  /*1a20*/  FMUL.FTZ R9, R20, UR6 ;  /* 0x0000000614097c20 */ /* 0x001fce0008410000 */
.L_x_5262:
[----:B------:R-:W-:Y:S05]  /*1a30*/  BSYNC B1 ;  /* 0x0000000000017941 */ /* 0x000fea0003800000 */
.L_x_5260:
[----:B------:R-:W-:-:S07]  /*1a40*/  F2FP.BF16.F32.PACK_AB R9, RZ, R9 ;  /* 0x00000009ff09723e */ /* 0x000fce00000010ff */
.L_x_5259:
[----:B------:R-:W-:Y:S05]  /*1a50*/  BSYNC B0 ;  /* 0x0000000000007941 */ /* 0x000fea0003800000 */
.L_x_5258:
        /* <DEDUP_REMOVED lines=38> */
.L_x_5266:
[----:B------:R-:W-:Y:S02]  /*1cc0*/  ULDC UR6, c[0x0][0x21c] ;  /* 0x0000870000067ab9 */ /* 0x000fe40000000800 */
[----:B------:R-:W-:-:S07]  /*1cd0*/  FMUL.FTZ R3, R0, UR6 ;  /* 0x0000000600037c20 */ /* 0x000fce0008410000 */
.L_x_5267:
[----:B------:R-:W-:Y:S05]  /*1ce0*/  BSYNC B1 ;  /* 0x0000000000017941 */ /* 0x000fea0003800000 */
.L_x_5265:
[----:B------:R-:W-:-:S07]  /*1cf0*/  F2FP.BF16.F32.PACK_AB R3, RZ, R3 ;  /* 0x00000003ff03723e */ /* 0x000fce00000010ff */
.L_x_5264:
[----:B------:R-:W-:Y:S05]  /*1d00*/  BSYNC B0 ;  /* 0x0000000000007941 */ /* 0x000fea0003800000 */
.L_x_5263:
        /* <DEDUP_REMOVED lines=38> */
.L_x_5271:
[----:B------:R-:W-:Y:S02]  /*1f70*/  ULDC UR6, c[0x0][0x21c] ;  /* 0x0000870000067ab9 */ /* 0x000fe40000000800 */
[----:B------:R-:W-:-:S07]  /*1f80*/  FMUL.FTZ R0, R0, UR6 ;  /* 0x0000000600007c20 */ /* 0x000fce0008410000 */
.L_x_5272:
[----:B------:R-:W-:Y:S05]  /*1f90*/  BSYNC B1 ;  /* 0x0000000000017941 */ /* 0x000fea0003800000 */
.L_x_5270:
[----:B------:R-:W-:-:S07]  /*1fa0*/  F2FP.BF16.F32.PACK_AB R0, RZ, R0 ;  /* 0x00000000ff00723e */ /* 0x000fce00000010ff */
.L_x_5269:
[----:B------:R-:W-:Y:S05]  /*1fb0*/  BSYNC B0 ;  /* 0x0000000000007941 */ /* 0x000fea0003800000 */
.L_x_5268:
        /* <DEDUP_REMOVED lines=38> */
.L_x_5276:
[----:B------:R-:W-:Y:S02]  /*2220*/  ULDC UR6, c[0x0][0x21c] ;  /* 0x0000870000067ab9 */ /* 0x000fe40000000800 */
[----:B------:R-:W-:-:S07]  /*2230*/  FMUL.FTZ R4, R4, UR6 ;  /* 0x0000000604047c20 */ /* 0x000fce0008410000 */
.L_x_5277:
[----:B------:R-:W-:Y:S05]  /*2240*/  BSYNC B1 ;  /* 0x0000000000017941 */ /* 0x000fea0003800000 */
.L_x_5275:
[----:B------:R-:W-:-:S07]  /*2250*/  F2FP.BF16.F32.PACK_AB R4, RZ, R4 ;  /* 0x00000004ff04723e */ /* 0x000fce00000010ff */
.L_x_5274:
[----:B------:R-:W-:Y:S05]  /*2260*/  BSYNC B0 ;  /* 0x0000000000007941 */ /* 0x000fea0003800000 */
.L_x_5273:
        /* <DEDUP_REMOVED lines=38> */
.L_x_5281:
[----:B------:R-:W-:Y:S02]  /*24d0*/  ULDC UR6, c[0x0][0x21c] ;  /* 0x0000870000067ab9 */ /* 0x000fe40000000800 */
[----:B------:R-:W-:-:S07]  /*24e0*/  FMUL.FTZ R5, R5, UR6 ;  /* 0x0000000605057c20 */ /* 0x000fce0008410000 */
.L_x_5282:
[----:B------:R-:W-:Y:S05]  /*24f0*/  BSYNC B1 ;  /* 0x0000000000017941 */ /* 0x000fea0003800000 */
.L_x_5280:
[----:B------:R-:W-:-:S07]  /*2500*/  F2FP.BF16.F32.PACK_AB R5, RZ, R5 ;  /* 0x00000005ff05723e */ /* 0x000fce00000010ff */
.L_x_5279:
[----:B------:R-:W-:Y:S05]  /*2510*/  BSYNC B0 ;  /* 0x0000000000007941 */ /* 0x000fea0003800000 */
.L_x_5278:
        /* <DEDUP_REMOVED lines=38> */
.L_x_5286:
[----:B------:R-:W-:Y:S02]  /*2780*/  ULDC UR6, c[0x0][0x21c] ;  /* 0x0000870000067ab9 */ /* 0x000fe40000000800 */
[----:B------:R-:W-:-:S07]  /*2790*/  FMUL.FTZ R6, R6, UR6 ;  /* 0x0000000606067c20 */ /* 0x000fce0008410000 */
.L_x_5287:
[----:B------:R-:W-:Y:S05]  /*27a0*/  BSYNC B1 ;  /* 0x0000000000017941 */ /* 0x000fea0003800000 */
.L_x_5285:
[----:B------:R-:W-:-:S07]  /*27b0*/  F2FP.BF16.F32.PACK_AB R6, RZ, R6 ;  /* 0x00000006ff06723e */ /* 0x000fce00000010ff */
.L_x_5284:
[----:B------:R-:W-:Y:S05]  /*27c0*/  BSYNC B0 ;  /* 0x0000000000007941 */ /* 0x000fea0003800000 */
.L_x_5283:
        /* <DEDUP_REMOVED lines=38> */
.L_x_5291:
[----:B------:R-:W-:Y:S02]  /*2a30*/  ULDC UR6, c[0x0][0x21c] ;  /* 0x0000870000067ab9 */ /* 0x000fe40000000800 */
[----:B------:R-:W-:-:S07]  /*2a40*/  FMUL.FTZ R7, R7, UR6 ;  /* 0x0000000607077c20 */ /* 0x000fce0008410000 */
.L_x_5292:
[----:B------:R-:W-:Y:S05]  /*2a50*/  BSYNC B1 ;  /* 0x0000000000017941 */ /* 0x000fea0003800000 */
.L_x_5290:
[----:B------:R-:W-:-:S07]  /*2a60*/  F2FP.BF16.F32.PACK_AB R7, RZ, R7 ;  /* 0x00000007ff07723e */ /* 0x000fce00000010ff */
.L_x_5289:
[----:B------:R-:W-:Y:S05]  /*2a70*/  BSYNC B0 ;  /* 0x0000000000007941 */ /* 0x000fea0003800000 */
.L_x_5288:
        /* <DEDUP_REMOVED lines=38> */
.L_x_5296:
[----:B------:R-:W-:Y:S02]  /*2ce0*/  ULDC UR6, c[0x0][0x21c] ;  /* 0x0000870000067ab9 */ /* 0x000fe40000000800 */
[----:B------:R-:W-:-:S07]  /*2cf0*/  FMUL.FTZ R8, R8, UR6 ;  /* 0x0000000608087c20 */ /* 0x000fce0008410000 */
.L_x_5297:
[----:B------:R-:W-:Y:S05]  /*2d00*/  BSYNC B1 ;  /* 0x0000000000017941 */ /* 0x000fea0003800000 */
.L_x_5295:
[----:B------:R-:W-:-:S07]  /*2d10*/  F2FP.BF16.F32.PACK_AB R8, RZ, R8 ;  /* 0x00000008ff08723e */ /* 0x000fce00000010ff */
.L_x_5294:
[----:B------:R-:W-:Y:S05]  /*2d20*/  BSYNC B0 ;  /* 0x0000000000007941 */ /* 0x000fea0003800000 */
.L_x_5293:
        /* <DEDUP_REMOVED lines=17> */
.L_x_5300:
[----:B------:R-:W-:-:S13]  /*2e40*/  ISETP.GE.AND P0, PT, R18, R17, PT ;  /* 0x000000111200720c */ /* 0x000fda0003f06270 */
[----:B------:R-:W-:Y:S05]  /*2e50*/  @P0 BRA `(.L_x_5302) ;  /* 0x0000000000300947 */ /* 0x000fea0003800000 */
[----:B0-----:R-:W0:Y:S01]  /*2e60*/  LDC.64 R2, c[0x0][0x230] ;  /* 0x00008c00ff027b82 */ /* 0x001e220000000a00 */
[----:B------:R-:W-:Y:S02]  /*2e70*/  IADD3 R9, R16, R18, RZ ;  /* 0x0000001210097210 */ /* 0x000fe40007ffe0ff */
[----:B------:R-:W-:-:S03]  /*2e80*/  IADD3 R18, R18, 0x80, RZ ;  /* 0x0000008012127810 */ /* 0x000fc60007ffe0ff */
[----:B0-----:R-:W-:-:S05]  /*2e90*/  IMAD.WIDE.U32 R2, R9, 0x2, R2 ;  /* 0x0000000209027825 */ /* 0x001fca00078e0002 */
[----:B------:R1:W-:Y:S02]  /*2ea0*/  STG.E.U16 desc[UR4][R2.64], R0 ;  /* 0x0000000002007986 */ /* 0x0003e4000c101504 */
.L_x_5301:
[----:B------:R-:W-:-:S13]  /*2eb0*/  ISETP.GE.AND P0, PT, R18, R17, PT ;  /* 0x000000111200720c */ /* 0x000fda0003f06270 */
[----:B------:R-:W-:Y:S05]  /*2ec0*/  @P0 BRA `(.L_x_5303) ;  /* 0x0000000000300947 */ /* 0x000fea0003800000 */
[----:B-1----:R-:W1:Y:S01]  /*2ed0*/  LDC.64 R2, c[0x0][0x230] ;  /* 0x00008c00ff027b82 */ /* 0x002e620000000a00 */
[----:B0-----:R-:W-:Y:S02]  /*2ee0*/  IADD3 R9, R16, R18, RZ ;  /* 0x0000001210097210 */ /* 0x001fe40007ffe0ff */
[----:B------:R-:W-:-:S03]  /*2ef0*/  IADD3 R18, R18, 0x80, RZ ;  /* 0x0000008012127810 */ /* 0x000fc60007ffe0ff */
[----:B-1----:R-:W-:-:S05]  /*2f00*/  IMAD.WIDE.U32 R2, R9, 0x2, R2 ;  /* 0x0000000209027825 */ /* 0x002fca00078e0002 */
[----:B------:R1:W-:Y:S02]  /*2f10*/  STG.E.U16 desc[UR4][R2.64], R4 ;  /* 0x0000000402007986 */ /* 0x0003e4000c101504 */
.L_x_5302:
[----:B------:R-:W-:-:S13]  /*2f20*/  ISETP.GE.AND P0, PT, R18, R17, PT ;  /* 0x000000111200720c */ /* 0x000fda0003f06270 */
[----:B------:R-:W-:Y:S05]  /*2f30*/  @P0 BRA `(.L_x_5304) ;  /* 0x0000000000340947 */ /* 0x000fea0003800000 */
[----:B01----:R-:W0:Y:S01]  /*2f40*/  LDC.64 R2, c[0x0][0x230] ;  /* 0x00008c00ff027b82 */ /* 0x003e220000000a00 */
[----:B------:R-:W-:Y:S02]  /*2f50*/  IADD3 R9, R16, R18, RZ ;  /* 0x0000001210097210 */ /* 0x000fe40007ffe0ff */
[----:B------:R-:W-:-:S03]  /*2f60*/  IADD3 R18, R18, 0x80, RZ ;  /* 0x0000008012127810 */ /* 0x000fc60007ffe0ff */
[----:B0-----:R-:W-:-:S05]  /*2f70*/  IMAD.WIDE.U32 R2, R9, 0x2, R2 ;  /* 0x0000000209027825 */ /* 0x001fca00078e0002 */
[----:B------:R2:W-:Y:S02]  /*2f80*/  STG.E.U16 desc[UR4][R2.64], R5 ;  /* 0x0000000502007986 */ /* 0x0005e4000c101504 */
.L_x_5303:
        /* <DEDUP_REMOVED lines=8> */
.L_x_5304:
[----:B------:R-:W-:Y:S05]  /*3010*/  BSYNC B1 ;  /* 0x0000000000017941 */ /* 0x000fea0003800000 */
.L_x_5299:
[----:B------:R-:W-:-:S13]  /*3020*/  ISETP.GE.AND P0, PT, R18, R17, PT ;  /* 0x000000111200720c */ /* 0x000fda0003f06270 */
[----:B012---:R-:W0:Y:S01]  /*3030*/  @!P0 LDC.64 R2, c[0x0][0x230] ;  /* 0x00008c00ff028b82 */ /* 0x007e220000000a00 */
[----:B------:R-:W-:Y:S02]  /*3040*/  @!P0 IADD3 R5, R16, R18, RZ ;  /* 0x0000001210058210 */ /* 0x000fe40007ffe0ff */
[----:B------:R-:W-:-:S03]  /*3050*/  @!P0 IADD3 R18, R18, 0x80, RZ ;  /* 0x0000008012128810 */ /* 0x000fc60007ffe0ff */
[----:B0-----:R-:W-:-:S05]  /*3060*/  @!P0 IMAD.WIDE.U32 R2, R5, 0x2, R2 ;  /* 0x0000000205028825 */ /* 0x001fca00078e0002 */
[----:B------:R3:W-:Y:S02]  /*3070*/  @!P0 STG.E.U16 desc[UR4][R2.64], R7 ;  /* 0x0000000702008986 */ /* 0x0007e4000c101504 */
.L_x_5305:
[----:B------:R-:W-:Y:S05]  /*3080*/  BSYNC B0 ;  /* 0x0000000000007941 */ /* 0x000fea0003800000 */
.L_x_5298:
        /* <DEDUP_REMOVED lines=8> */
.L_x_5306:
        /* <DEDUP_REMOVED lines=15> */
.L_x_7858:


//--------------------- .text._ZN2at6native29vectorized_elementwise_kernelILi8EZZZNS0_60_GLOBAL__N__171e0b9f_22_ActivationEluKernel_cu_f5210f67_353810elu_kernelERNS_18TensorIteratorBaseERKN3c106ScalarES8_S8_ENKUlvE_clEvENKUlvE2_clEvEUlNS5_8BFloat16EE_St5arrayIPcLm2EEEEviT0_T1_ --------------------------
	.section	.text._ZN2at6native29vectorized_elementwise_kernelILi8EZZZNS0_60_GLOBAL__N__171e0b9f_22_ActivationEluKernel_cu_f5210f67_353810elu_kernelERNS_18TensorIteratorBaseERKN3c106ScalarES8_S8_ENKUlvE_clEvENKUlvE2_clEvEUlNS5_8BFloat16EE_St5arrayIPcLm2EEEEviT0_T1_,"ax",@progbits
	.align	128
        .global         _ZN2at6native29vectorized_elementwise_kernelILi8EZZZNS0_60_GLOBAL__N__171e0b9f_22_ActivationEluKernel_cu_f5210f67_353810elu_kernelERNS_18TensorIteratorBaseERKN3c106ScalarES8_S8_ENKUlvE_clEvENKUlvE2_clEvEUlNS5_8BFloat16EE_St5arrayIPcLm2EEEEviT0_T1_
        .type           _ZN2at6native29vectorized_elementwise_kernelILi8EZZZNS0_60_GLOBAL__N__171e0b9f_22_ActivationEluKernel_cu_f5210f67_353810elu_kernelERNS_18TensorIteratorBaseERKN3c106ScalarES8_S8_ENKUlvE_clEvENKUlvE2_clEvEUlNS5_8BFloat16EE_St5arrayIPcLm2EEEEviT0_T1_,@function
        .size           _ZN2at6native29vectorized_elementwise_kernelILi8EZZZNS0_60_GLOBAL__N__171e0b9f_22_ActivationEluKernel_cu_f5210f67_353810elu_kernelERNS_18TensorIteratorBaseERKN3c106ScalarES8_S8_ENKUlvE_clEvENKUlvE2_clEvEUlNS5_8BFloat16EE_St5arrayIPcLm2EEEEviT0_T1_,(.L_x_7859 - _ZN2at6native29vectorized_elementwise_kernelILi8EZZZNS0_60_GLOBAL__N__171e0b9f_22_ActivationEluKernel_cu_f5210f67_353810elu_kernelERNS_18TensorIteratorBaseERKN3c106ScalarES8_S8_ENKUlvE_clEvENKUlvE2_clEvEUlNS5_8BFloat16EE_St5arrayIPcLm2EEEEviT0_T1_)
        .other          _ZN2at6native29vectorized_elementwise_kernelILi8EZZZNS0_60_GLOBAL__N__171e0b9f_22_ActivationEluKernel_cu_f5210f67_353810elu_kernelERNS_18TensorIteratorBaseERKN3c106ScalarES8_S8_ENKUlvE_clEvENKUlvE2_clEvEUlNS5_8BFloat16EE_St5arrayIPcLm2EEEEviT0_T1_,@"STO_CUDA_ENTRY STV_DEFAULT"
_ZN2at6native29vectorized_elementwise_kernelILi8EZZZNS0_60_GLOBAL__N__171e0b9f_22_ActivationEluKernel_cu_f5210f67_353810elu_kernelERNS_18TensorIteratorBaseERKN3c106ScalarES8_S8_ENKUlvE_clEvENKUlvE2_clEvEUlNS5_8BFloat16EE_St5arrayIPcLm2EEEEviT0_T1_:
.text._ZN2at6native29vectorized_elementwise_kernelILi8EZZZNS0_60_GLOBAL__N__171e0b9f_22_ActivationEluKernel_cu_f5210f67_353810elu_kernelERNS_18TensorIteratorBaseERKN3c106ScalarES8_S8_ENKUlvE_clEvENKUlvE2_clEvEUlNS5_8BFloat16EE_St5arrayIPcLm2EEEEviT0_T1_:
        /* <DEDUP_REMOVED lines=12> */
[----:B------:R-:W2:Y:S01]  /*00c0*/  LDG.E.128 R4, desc[UR4][R2.64] ;  /* 0x0000000402047981 */ /* 0x000ea2000c1e1d00 */
[----:B------:R-:W-:Y:S01]  /*00d0*/  BSSY B0, `(.L_x_5308) ;  /* 0x0000025000007945 */ /* 0x000fe20003800000 */
[C---:B--2---:R-:W-:Y:S02]  /*00e0*/  SHF.L.U32 R8, R4.reuse, 0x10, RZ ;  /* 0x0000001004087819 */ /* 0x044fe400000006ff */
        /* <DEDUP_REMOVED lines=33> */
.L_x_5309:
[----:B------:R-:W-:Y:S02]  /*0300*/  ULDC UR6, c[0x0][0x21c] ;  /* 0x0000870000067ab9 */ /* 0x000fe40000000800 */
[----:B------:R-:W-:-:S07]  /*0310*/  FMUL.FTZ R4, R8, UR6 ;  /* 0x0000000608047c20 */ /* 0x000fce0008410000 */
.L_x_5310:
[----:B------:R-:W-:Y:S05]  /*0320*/  BSYNC B0 ;  /* 0x0000000000007941 */ /* 0x000fea0003800000 */
.L_x_5308:
        /* <DEDUP_REMOVED lines=34> */
.L_x_5312:
[----:B------:R-:W-:Y:S02]  /*0550*/  ULDC UR6, c[0x0][0x21c] ;  /* 0x0000870000067ab9 */ /* 0x000fe40000000800 */
[----:B------:R-:W-:-:S07]  /*0560*/  FMUL.FTZ R3, R9, UR6 ;  /* 0x0000000609037c20 */ /* 0x000fce0008410000 */
.L_x_5313:
[----:B------:R-:W-:Y:S05]  /*0570*/  BSYNC B0 ;  /* 0x0000000000007941 */ /* 0x000fea0003800000 */
.L_x_5311:
        /* <DEDUP_REMOVED lines=35> */
.L_x_5315:
[----:B------:R-:W-:Y:S02]  /*07b0*/  ULDC UR6, c[0x0][0x21c] ;  /* 0x0000870000067ab9 */ /* 0x000fe40000000800 */
[----:B------:R-:W-:-:S07]  /*07c0*/  FMUL.FTZ R5, R2, UR6 ;  /* 0x0000000602057c20 */ /* 0x000fce0008410000 */
.L_x_5316:
[----:B------:R-:W-:Y:S05]  /*07d0*/  BSYNC B0 ;  /* 0x0000000000007941 */ /* 0x000fea0003800000 */
.L_x_5314:
        /* <DEDUP_REMOVED lines=34> */
.L_x_5318:
[----:B------:R-:W-:Y:S02]  /*0a00*/  ULDC UR6, c[0x0][0x21c] ;  /* 0x0000870000067ab9 */ /* 0x000fe40000000800 */
[----:B------:R-:W-:-:S07]  /*0a10*/  FMUL.FTZ R2, R8, UR6 ;  /* 0x0000000608027c20 */ /* 0x000fce0008410000 */
.L_x_5319:
[----:B------:R-:W-:Y:S05]  /*0a20*/  BSYNC B0 ;  /* 0x0000000000007941 */ /* 0x000fea0003800000 */
.L_x_5317:
        /* <DEDUP_REMOVED lines=35> */
.L_x_5321:
[----:B------:R-:W-:Y:S02]  /*0c60*/  ULDC UR6, c[0x0][0x21c] ;  /* 0x0000870000067ab9 */ /* 0x000fe40000000800 */
[----:B------:R-:W-:-:S07]  /*0c70*/  FMUL.FTZ R6, R8, UR6 ;  /* 0x0000000608067c20 */ /* 0x000fce0008410000 */
.L_x_5322:
[----:B------:R-:W-:Y:S05]  /*0c80*/  BSYNC B0 ;  /* 0x0000000000007941 */ /* 0x000fea0003800000 */
.L_x_5320:
        /* <DEDUP_REMOVED lines=34> */
.L_x_5324:
[----:B------:R-:W-:Y:S02]  /*0eb0*/  ULDC UR6, c[0x0][0x21c] ;  /* 0x0000870000067ab9 */ /* 0x000fe40000000800 */
[----:B------:R-:W-:-:S07]  /*0ec0*/  FMUL.FTZ R9, R9, UR6 ;  /* 0x0000000609097c20 */ /* 0x000fce0008410000 */
.L_x_5325:
[----:B------:R-:W-:Y:S05]  /*0ed0*/  BSYNC B0 ;  /* 0x0000000000007941 */ /* 0x000fea0003800000 */
.L_x_5323:
        /* <DEDUP_REMOVED lines=35> */
.L_x_5327:
[----:B------:R-:W-:Y:S02]  /*1110*/  ULDC UR6, c[0x0][0x21c] ;  /* 0x0000870000067ab9 */ /* 0x000fe40000000800 */
[----:B------:R-:W-:-:S07]  /*1120*/  FMUL.FTZ R7, R8, UR6 ;  /* 0x0000000608077c20 */ /* 0x000fce0008410000 */
.L_x_5328:
[----:B------:R-:W-:Y:S05]  /*1130*/  BSYNC B0 ;  /* 0x0000000000007941 */ /* 0x000fea0003800000 */
.L_x_5326:
        /* <DEDUP_REMOVED lines=34> */
.L_x_5330:
[----:B------:R-:W-:Y:S02]  /*1360*/  ULDC UR6, c[0x0][0x21c] ;  /* 0x0000870000067ab9 */ /* 0x000fe40000000800 */
[----:B------:R-:W-:-:S07]  /*1370*/  FMUL.FTZ R8, R10, UR6 ;  /* 0x000000060a087c20 */ /* 0x000fce0008410000 */
.L_x_5331:
[----:B------:R-:W-:Y:S05]  /*1380*/  BSYNC B0 ;  /* 0x0000000000007941 */ /* 0x000fea0003800000 */
.L_x_5329:
[----:B------:R-:W0:Y:S01]  /*1390*/  LDC.64 R10, c[0x0][0x230] ;  /* 0x00008c00ff0a7b82 */ /* 0x000e220000000a00 */
[----:B------:R-:W-:Y:S02]  /*13a0*/  F2FP.BF16.F32.PACK_AB R6, R9, R6 ;  /* 0x000000060906723e */ /* 0x000fe400000010ff */
[----:B------:R-:W-:Y:S02]  /*13b0*/  F2FP.BF16.F32.PACK_AB R5, R2, R5 ;  /* 0x000000050205723e */ /* 0x000fe400000010ff */
[----:B------:R-:W-:Y:S02]  /*13c0*/  F2FP.BF16.F32.PACK_AB R4, R3, R4 ;  /* 0x000000040304723e */ /* 0x000fe400000010ff */
[----:B------:R-:W-:Y:S01]  /*13d0*/  F2FP.BF16.F32.PACK_AB R7, R8, R7 ;  /* 0x000000070807723e */ /* 0x000fe200000010ff */
[----:B0-----:R-:W-:-:S04]  /*13e0*/  IMAD.WIDE.U32 R16, R16, 0x2, R10 ;  /* 0x0000000210107825 */ /* 0x001fc800078e000a */
[----:B------:R-:W-:-:S05]  /*13f0*/  IMAD.WIDE R16, R0, 0x10, R16 ;  /* 0x0000001000107825 */ /* 0x000fca00078e0210 */
[----:B------:R-:W-:Y:S01]  /*1400*/  STG.E.128 desc[UR4][R16.64], R4 ;  /* 0x0000000410007986 */ /* 0x000fe2000c101d04 */
[----:B------:R-:W-:Y:S05]  /*1410*/  EXIT ;  /* 0x000000000000794d */ /* 0x000fea0003800000 */
.L_x_5307:
        /* <DEDUP_REMOVED lines=93> */
.L_x_5335:
[----:B------:R-:W-:Y:S02]  /*19f0*/  ULDC UR6, c[0x0][0x21c] ;  /* 0x0000870000067ab9 */ /* 0x000fe40000000800 */
[----:B0-----:R-:W-:-:S07]  /*1a00*/  FMUL.FTZ R9, R20, UR6 ;  /* 0x0000000614097c20 */ /* 0x001fce0008410000 */
.L_x_5336:
[----:B------:R-:W-:Y:S05]  /*1a10*/  BSYNC B1 ;  /* 0x0000000000017941 */ /* 0x000fea0003800000 */
.L_x_5334:
[----:B------:R-:W-:-:S07]  /*1a20*/  F2FP.BF16.F32.PACK_AB R9, RZ, R9 ;  /* 0x00000009ff09723e */ /* 0x000fce00000010ff */
.L_x_5333:
[----:B------:R-:W-:Y:S05]  /*1a30*/  BSYNC B0 ;  /* 0x0000000000007941 */ /* 0x000fea0003800000 */
.L_x_5332:
        /* <DEDUP_REMOVED lines=38> */
.L_x_5340:
[----:B------:R-:W-:Y:S02]  /*1ca0*/  ULDC UR6, c[0x0][0x21c] ;  /* 0x0000870000067ab9 */ /* 0x000fe40000000800 */
[----:B------:R-:W-:-:S07]  /*1cb0*/  FMUL.FTZ R3, R0, UR6 ;  /* 0x0000000600037c20 */ /* 0x000fce0008410000 */
.L_x_5341:
[----:B------:R-:W-:Y:S05]  /*1cc0*/  BSYNC B1 ;  /* 0x0000000000017941 */ /* 0x000fea0003800000 */
.L_x_5339:
[----:B------:R-:W-:-:S07]  /*1cd0*/  F2FP.BF16.F32.PACK_AB R3, RZ, R3 ;  /* 0x00000003ff03723e */ /* 0x000fce00000010ff */
.L_x_5338:
[----:B------:R-:W-:Y:S05]  /*1ce0*/  BSYNC B0 ;  /* 0x0000000000007941 */ /* 0x000fea0003800000 */
.L_x_5337:
        /* <DEDUP_REMOVED lines=38> */
.L_x_5345:
[----:B------:R-:W-:Y:S02]  /*1f50*/  ULDC UR6, c[0x0][0x21c] ;  /* 0x0000870000067ab9 */ /* 0x000fe40000000800 */
[----:B------:R-:W-:-:S07]  /*1f60*/  FMUL.FTZ R0, R0, UR6 ;  /* 0x0000000600007c20 */ /* 0x000fce0008410000 */
.L_x_5346:
[----:B------:R-:W-:Y:S05]  /*1f70*/  BSYNC B1 ;  /* 0x0000000000017941 */ /* 0x000fea0003800000 */
.L_x_5344:
[----:B------:R-:W-:-:S07]  /*1f80*/  F2FP.BF16.F32.PACK_AB R0, RZ, R0 ;  /* 0x00000000ff00723e */ /* 0x000fce00000010ff */
.L_x_5343:
[----:B------:R-:W-:Y:S05]  /*1f90*/  BSYNC B0 ;  /* 0x0000000000007941 */ /* 0x000fea0003800000 */
.L_x_5342:
        /* <DEDUP_REMOVED lines=38> */
.L_x_5350:
[----:B------:R-:W-:Y:S02]  /*2200*/  ULDC UR6, c[0x0][0x21c] ;  /* 0x0000870000067ab9 */ /* 0x000fe40000000800 */
[----:B------:R-:W-:-:S07]  /*2210*/  FMUL.FTZ R4, R4, UR6 ;  /* 0x0000000604047c20 */ /* 0x000fce0008410000 */
.L_x_5351:
[----:B------:R-:W-:Y:S05]  /*2220*/  BSYNC B1 ;  /* 0x0000000000017941 */ /* 0x000fea0003800000 */
.L_x_5349:
[----:B------:R-:W-:-:S07]  /*2230*/  F2FP.BF16.F32.PACK_AB R4, RZ, R4 ;  /* 0x00000004ff04723e */ /* 0x000fce00000010ff */
.L_x_5348:
[----:B------:R-:W-:Y:S05]  /*2240*/  BSYNC B0 ;  /* 0x0000000000007941 */ /* 0x000fea0003800000 */
.L_x_5347:
        /* <DEDUP_REMOVED lines=38> */
.L_x_5355:
[----:B------:R-:W-:Y:S02]  /*24b0*/  ULDC UR6, c[0x0][0x21c] ;  /* 0x0000870000067ab9 */ /* 0x000fe40000000800 */
[----:B------:R-:W-:-:S07]  /*24c0*/  FMUL.FTZ R5, R5, UR6 ;  /* 0x0000000605057c20 */ /* 0x000fce0008410000 */
.L_x_5356:
[----:B------:R-:W-:Y:S05]  /*24d0*/  BSYNC B1 ;  /* 0x0000000000017941 */ /* 0x000fea0003800000 */
.L_x_5354:
[----:B------:R-:W-:-:S07]  /*24e0*/  F2FP.BF16.F32.PACK_AB R5, RZ, R5 ;  /* 0x00000005ff05723e */ /* 0x000fce00000010ff */
.L_x_5353:
[----:B------:R-:W-:Y:S05]  /*24f0*/  BSYNC B0 ;  /* 0x0000000000007941 */ /* 0x000fea0003800000 */
.L_x_5352:
        /* <DEDUP_REMOVED lines=38> */
.L_x_5360:
[----:B------:R-:W-:Y:S02]  /*2760*/  ULDC UR6, c[0x0][0x21c] ;  /* 0x0000870000067ab9 */ /* 0x000fe40000000800 */
[----:B------:R-:W-:-:S07]  /*2770*/  FMUL.FTZ R6, R6, UR6 ;  /* 0x0000000606067c20 */ /* 0x000fce0008410000 */
.L_x_5361:
[----:B------:R-:W-:Y:S05]  /*2780*/  BSYNC B1 ;  /* 0x0000000000017941 */ /* 0x000fea0003800000 */
.L_x_5359:
[----:B------:R-:W-:-:S07]  /*2790*/  F2FP.BF16.F32.PACK_AB R6, RZ, R6 ;  /* 0x00000006ff06723e */ /* 0x000fce00000010ff */
.L_x_5358:
[----:B------:R-:W-:Y:S05]  /*27a0*/  BSYNC B0 ;  /* 0x0000000000007941 */ /* 0x000fea0003800000 */
.L_x_5357:
        /* <DEDUP_REMOVED lines=38> */
.L_x_5365:
[----:B------:R-:W-:Y:S02]  /*2a10*/  ULDC UR6, c[0x0][0x21c] ;  /* 0x0000870000067ab9 */ /* 0x000fe40000000800 */
[----:B------:R-:W-:-:S07]  /*2a20*/  FMUL.FTZ R7, R7, UR6 ;  /* 0x0000000607077c20 */ /* 0x000fce0008410000 */
.L_x_5366:
[----:B------:R-:W-:Y:S05]  /*2a30*/  BSYNC B1 ;  /* 0x0000000000017941 */ /* 0x000fea0003800000 */
.L_x_5364:
[----:B------:R-:W-:-:S07]  /*2a40*/  F2FP.BF16.F32.PACK_AB R7, RZ, R7 ;  /* 0x00000007ff07723e */ /* 0x000fce00000010ff */
.L_x_5363:
[----:B------:R-:W-:Y:S05]  /*2a50*/  BSYNC B0 ;  /* 0x0000000000007941 */ /* 0x000fea0003800000 */
.L_x_5362:
        /* <DEDUP_REMOVED lines=38> */
.L_x_5370:
[----:B------:R-:W-:Y:S02]  /*2cc0*/  ULDC UR6, c[0x0][0x21c] ;  /* 0x0000870000067ab9 */ /* 0x000fe40000000800 */
[----:B------:R-:W-:-:S07]  /*2cd0*/  FMUL.FTZ R8, R8, UR6 ;  /* 0x0000000608087c20 */ /* 0x000fce0008410000 */
.L_x_5371:
[----:B------:R-:W-:Y:S05]  /*2ce0*/  BSYNC B1 ;  /* 0x0000000000017941 */ /* 0x000fea0003800000 */
.L_x_5369:
[----:B------:R-:W-:-:S07]  /*2cf0*/  F2FP.BF16.F32.PACK_AB R8, RZ, R8 ;  /* 0x00000008ff08723e */ /* 0x000fce00000010ff */
.L_x_5368:
[----:B------:R-:W-:Y:S05]  /*2d00*/  BSYNC B0 ;  /* 0x0000000000007941 */ /* 0x000fea0003800000 */
.L_x_5367:
        /* <DEDUP_REMOVED lines=17> */
.L_x_5374:
[----:B------:R-:W-:-:S13]  /*2e20*/  ISETP.GE.AND P0, PT, R18, R17, PT ;  /* 0x000000111200720c */ /* 0x000fda0003f06270 */
[----:B------:R-:W-:Y:S05]  /*2e30*/  @P0 BRA `(.L_x_5376) ;  /* 0x0000000000300947 */ /* 0x000fea0003800000 */
[----:B0-----:R-:W0:Y:S01]  /*2e40*/  LDC.64 R2, c[0x0][0x230] ;  /* 0x00008c00ff027b82 */ /* 0x001e220000000a00 */
[----:B------:R-:W-:Y:S02]  /*2e50*/  IADD3 R9, R16, R18, RZ ;  /* 0x0000001210097210 */ /* 0x000fe40007ffe0ff */
[----:B------:R-:W-:-:S03]  /*2e60*/  IADD3 R18, R18, 0x80, RZ ;  /* 0x0000008012127810 */ /* 0x000fc60007ffe0ff */
[----:B0-----:R-:W-:-:S05]  /*2e70*/  IMAD.WIDE.U32 R2, R9, 0x2, R2 ;  /* 0x0000000209027825 */ /* 0x001fca00078e0002 */
[----:B------:R1:W-:Y:S02]  /*2e80*/  STG.E.U16 desc[UR4][R2.64], R0 ;  /* 0x0000000002007986 */ /* 0x0003e4000c101504 */
.L_x_5375:
[----:B------:R-:W-:-:S13]  /*2e90*/  ISETP.GE.AND P0, PT, R18, R17, PT ;  /* 0x000000111200720c */ /* 0x000fda0003f06270 */
[----:B------:R-:W-:Y:S05]  /*2ea0*/  @P0 BRA `(.L_x_5377) ;  /* 0x0000000000300947 */ /* 0x000fea0003800000 */
[----:B-1----:R-:W1:Y:S01]  /*2eb0*/  LDC.64 R2, c[0x0][0x230] ;  /* 0x00008c00ff027b82 */ /* 0x002e620000000a00 */
[----:B0-----:R-:W-:Y:S02]  /*2ec0*/  IADD3 R9, R16, R18, RZ ;  /* 0x0000001210097210 */ /* 0x001fe40007ffe0ff */
[----:B------:R-:W-:-:S03]  /*2ed0*/  IADD3 R18, R18, 0x80, RZ ;  /* 0x0000008012127810 */ /* 0x000fc60007ffe0ff */
[----:B-1----:R-:W-:-:S05]  /*2ee0*/  IMAD.WIDE.U32 R2, R9, 0x2, R2 ;  /* 0x0000000209027825 */ /* 0x002fca00078e0002 */
[----:B------:R1:W-:Y:S02]  /*2ef0*/  STG.E.U16 desc[UR4][R2.64], R4 ;  /* 0x0000000402007986 */ /* 0x0003e4000c101504 */
.L_x_5376:
[----:B------:R-:W-:-:S13]  /*2f00*/  ISETP.GE.AND P0, PT, R18, R17, PT ;  /* 0x000000111200720c */ /* 0x000fda0003f06270 */
[----:B------:R-:W-:Y:S05]  /*2f10*/  @P0 BRA `(.L_x_5378) ;  /* 0x0000000000340947 */ /* 0x000fea0003800000 */
[----:B01----:R-:W0:Y:S01]  /*2f20*/  LDC.64 R2, c[0x0][0x230] ;  /* 0x00008c00ff027b82 */ /* 0x003e220000000a00 */
[----:B------:R-:W-:Y:S02]  /*2f30*/  IADD3 R9, R16, R18, RZ ;  /* 0x0000001210097210 */ /* 0x000fe40007ffe0ff */
[----:B------:R-:W-:-:S03]  /*2f40*/  IADD3 R18, R18, 0x80, RZ ;  /* 0x0000008012127810 */ /* 0x000fc60007ffe0ff */
[----:B0-----:R-:W-:-:S05]  /*2f50*/  IMAD.WIDE.U32 R2, R9, 0x2, R2 ;  /* 0x0000000209027825 */ /* 0x001fca00078e0002 */
[----:B------:R2:W-:Y:S02]  /*2f60*/  STG.E.U16 desc[UR4][R2.64], R5 ;  /* 0x0000000502007986 */ /* 0x0005e4000c101504 */
.L_x_5377:
        /* <DEDUP_REMOVED lines=8> */
.L_x_5378:
[----:B------:R-:W-:Y:S05]  /*2ff0*/  BSYNC B1 ;  /* 0x0000000000017941 */ /* 0x000fea0003800000 */
.L_x_5373:
[----:B------:R-:W-:-:S13]  /*3000*/  ISETP.GE.AND P0, PT, R18, R17, PT ;  /* 0x000000111200720c */ /* 0x000fda0003f06270 */
[----:B012---:R-:W0:Y:S01]  /*3010*/  @!P0 LDC.64 R2, c[0x0][0x230] ;  /* 0x00008c00ff028b82 */ /* 0x007e220000000a00 */
[----:B------:R-:W-:Y:S02]  /*3020*/  @!P0 IADD3 R5, R16, R18, RZ ;  /* 0x0000001210058210 */ /* 0x000fe40007ffe0ff */
[----:B------:R-:W-:-:S03]  /*3030*/  @!P0 IADD3 R18, R18, 0x80, RZ ;  /* 0x0000008012128810 */ /* 0x000fc60007ffe0ff */
[----:B0-----:R-:W-:-:S05]  /*3040*/  @!P0 IMAD.WIDE.U32 R2, R5, 0x2, R2 ;  /* 0x0000000205028825 */ /* 0x001fca00078e0002 */
[----:B------:R3:W-:Y:S02]  /*3050*/  @!P0 STG.E.U16 desc[UR4][R2.64], R7 ;  /* 0x0000000702008986 */ /* 0x0007e4000c101504 */
.L_x_5379:
[----:B------:R-:W-:Y:S05]  /*3060*/  BSYNC B0 ;  /* 0x0000000000007941 */ /* 0x000fea0003800000 */
.L_x_5372:
        /* <DEDUP_REMOVED lines=8> */
.L_x_5380:
        /* <DEDUP_REMOVED lines=9> */
.L_x_7859:


//--------------------- .text._ZN2at6native18elementwise_kernelILi128ELi4EZNS0_15gpu_kernel_implIZZZNS0_60_GLOBAL__N__171e0b9f_22_ActivationEluKernel_cu_f5210f67_353810elu_kernelERNS_18TensorIteratorBaseERKN3c106ScalarES9_S9_ENKUlvE_clEvENKUlvE1_clEvEUlNS6_4HalfEE_EEvS5_RKT_EUliE_EEviT1_ --------------------------
	.section	.text._ZN2at6native18elementwise_kernelILi128ELi4EZNS0_15gpu_kernel_implIZZZNS0_60_GLOBAL__N__171e0b9f_22_ActivationEluKernel_cu_f5210f67_353810elu_kernelERNS_18TensorIteratorBaseERKN3c106ScalarES9_S9_ENKUlvE_clEvENKUlvE1_clEvEUlNS6_4HalfEE_EEvS5_RKT_EUliE_EEviT1_,"ax",@progbits
	.align	128
        .global         _ZN2at6native18elementwise_kernelILi128ELi4EZNS0_15gpu_kernel_implIZZZNS0_60_GLOBAL__N__171e0b9f_22_ActivationEluKernel_cu_f5210f67_353810elu_kernelERNS_18TensorIteratorBaseERKN3c106ScalarES9_S9_ENKUlvE_clEvENKUlvE1_clEvEUlNS6_4HalfEE_EEvS5_RKT_EUliE_EEviT1_
        .type           _ZN2at6native18elementwise_kernelILi128ELi4EZNS0_15gpu_kernel_implIZZZNS0_60_GLOBAL__N__171e0b9f_22_ActivationEluKernel_cu_f5210f67_353810elu_kernelERNS_18TensorIteratorBaseERKN3c106ScalarES9_S9_ENKUlvE_clEvENKUlvE1_clEvEUlNS6_4HalfEE_EEvS5_RKT_EUliE_EEviT1_,@function
        .size           _ZN2at6native18elementwise_kernelILi128ELi4EZNS0_15gpu_kernel_implIZZZNS0_60_GLOBAL__N__171e0b9f_22_ActivationEluKernel_cu_f5210f67_353810elu_kernelERNS_18TensorIteratorBaseERKN3c106ScalarES9_S9_ENKUlvE_clEvENKUlvE1_clEvEUlNS6_4HalfEE_EEvS5_RKT_EUliE_EEviT1_,(.L_x_7860 - _ZN2at6native18elementwise_kernelILi128ELi4EZNS0_15gpu_kernel_implIZZZNS0_60_GLOBAL__N__171e0b9f_22_ActivationEluKernel_cu_f5210f67_353810elu_kernelERNS_18TensorIteratorBaseERKN3c106ScalarES9_S9_ENKUlvE_clEvENKUlvE1_clEvEUlNS6_4HalfEE_EEvS5_RKT_EUliE_EEviT1_)
        .other          _ZN2at6native18elementwise_kernelILi128ELi4EZNS0_15gpu_kernel_implIZZZNS0_60_GLOBAL__N__171e0b9f_22_ActivationEluKernel_cu_f5210f67_353810elu_kernelERNS_18TensorIteratorBaseERKN3c106ScalarES9_S9_ENKUlvE_clEvENKUlvE1_clEvEUlNS6_4HalfEE_EEvS5_RKT_EUliE_EEviT1_,@"STO_CUDA_ENTRY STV_DEFAULT"
_ZN2at6native18elementwise_kernelILi128ELi4EZNS0_15gpu_kernel_implIZZZNS0_60_GLOBAL__N__171e0b9f_22_ActivationEluKernel_cu_f5210f67_353810elu_kernelERNS_18TensorIteratorBaseERKN3c106ScalarES9_S9_ENKUlvE_clEvENKUlvE1_clEvEUlNS6_4HalfEE_EEvS5_RKT_EUliE_EEviT1_:
.text._ZN2at6native18elementwise_kernelILi128ELi4EZNS0_15gpu_kernel_implIZZZNS0_60_GLOBAL__N__171e0b9f_22_ActivationEluKernel_cu_f5210f67_353810elu_kernelERNS_18TensorIteratorBaseERKN3c106ScalarES9_S9_ENKUlvE_clEvENKUlvE1_clEvEUlNS6_4HalfEE_EEvS5_RKT_EUliE_EEviT1_:
        /* <DEDUP_REMOVED lines=315> */
.L_x_5383:
        /* <DEDUP_REMOVED lines=22> */
.L_x_5387:
[----:B------:R-:W2:Y:S02]  /*1510*/  LDG.E.U8 R2, desc[UR36][R2.64] ;  /* 0x0000002402027981 */ /* 0x000ea4000c1e1100 */
[----:B--2---:R-:W-:-:S04]  /*1520*/  I2FP.F32.U32 R0, R2 ;  /* 0x0000000200007245 */ /* 0x004fc80000201000 */
[----:B------:R-:W-:Y:S01]  /*1530*/  F2FP.F16.F32.PACK_AB R0, RZ, R0 ;  /* 0x00000000ff00723e */ /* 0x000fe200000000ff */
[----:B------:R-:W-:Y:S06]  /*1540*/  BRA `(.L_x_5389) ;  /* 0x0000000c00887947 */ /* 0x000fec0003800000 */
.L_x_5386:
        /* <DEDUP_REMOVED lines=10> */
.L_x_5391:
[----:B------:R-:W2:Y:S02]  /*15f0*/  LDG.E R2, desc[UR36][R2.64] ;  /* 0x0000002402027981 */ /* 0x000ea4000c1e1900 */
[----:B--2---:R-:W-:-:S04]  /*1600*/  I2FP.F32.S32 R0, R2 ;  /* 0x0000000200007245 */ /* 0x004fc80000201400 */
[----:B------:R-:W-:Y:S01]  /*1610*/  F2FP.F16.F32.PACK_AB R0, RZ, R0 ;  /* 0x00000000ff00723e */ /* 0x000fe200000000ff */
[----:B------:R-:W-:Y:S06]  /*1620*/  BRA `(.L_x_5389) ;  /* 0x0000000c00507947 */ /* 0x000fec0003800000 */
.L_x_5390:
[----:B------:R-:W2:Y:S02]  /*1630*/  LDG.E.U16 R2, desc[UR36][R2.64] ;  /* 0x0000002402027981 */ /* 0x000ea4000c1e1500 */
[----:B--2---:R-:W0:Y:S02]  /*1640*/  I2F.S16 R0, R2 ;  /* 0x0000000200007306 */ /* 0x004e240000101400 */
[----:B0-----:R-:W-:Y:S01]  /*1650*/  F2FP.F16.F32.PACK_AB R0, RZ, R0 ;  /* 0x00000000ff00723e */ /* 0x001fe200000000ff */
[----:B------:R-:W-:Y:S06]  /*1660*/  BRA `(.L_x_5389) ;  /* 0x0000000c00407947 */ /* 0x000fec0003800000 */
.L_x_5385:
        /* <DEDUP_REMOVED lines=9> */
.L_x_5393:
[----:B------:R0:W5:Y:S01]  /*1700*/  LDG.E.U16 R0, desc[UR36][R2.64] ;  /* 0x0000002402007981 */ /* 0x000162000c1e1500 */
[----:B------:R-:W-:Y:S05]  /*1710*/  BRA `(.L_x_5389) ;  /* 0x0000000c00147947 */ /* 0x000fea0003800000 */
.L_x_5392:
        /* <DEDUP_REMOVED lines=9> */
.L_x_5395:
[----:B------:R1:W5:Y:S01]  /*17b0*/  LDG.E.U16 R0, desc[UR36][R2.64] ;  /* 0x0000002402007981 */ /* 0x000362000c1e1500 */
[----:B------:R-:W-:Y:S05]  /*17c0*/  BRA `(.L_x_5389) ;  /* 0x0000000800e87947 */ /* 0x000fea0003800000 */
.L_x_5394:
        /* <DEDUP_REMOVED lines=8> */
.L_x_5384:
        /* <DEDUP_REMOVED lines=13> */
.L_x_5398:
        /* <DEDUP_REMOVED lines=8> */
.L_x_5397:
        /* <DEDUP_REMOVED lines=28> */
.L_x_5400:
        /* <DEDUP_REMOVED lines=15> */
.L_x_5399:
[----:B------:R-:W2:Y:S02]  /*1c50*/  LDG.E.U16 R0, desc[UR36][R2.64] ;  /* 0x0000002402007981 */ /* 0x000ea4000c1e1500 */
[----:B--2---:R-:W-:-:S05]  /*1c60*/  IMAD.U32 R0, R0, 0x10000, RZ ;  /* 0x0001000000007824 */ /* 0x004fca00078e00ff */
[----:B------:R-:W-:Y:S01]  /*1c70*/  F2FP.F16.F32.PACK_AB R0, RZ, R0 ;  /* 0x00000000ff00723e */ /* 0x000fe200000000ff */
[----:B------:R-:W-:Y:S06]  /*1c80*/  BRA `(.L_x_5389) ;  /* 0x0000000400b87947 */ /* 0x000fec0003800000 */
.L_x_5396:
        /* <DEDUP_REMOVED lines=12> */
.L_x_5403:
        /* <DEDUP_REMOVED lines=21> */
.L_x_5407:
[----:B------:R-:W-:Y:S05]  /*1ea0*/  BSYNC B1 ;  /* 0x0000000000017941 */ /* 0x000fea0003800000 */
.L_x_5406:
[----:B------:R-:W-:Y:S01]  /*1eb0*/  LEA R3, R0, 0x3b800000, 0x17 ;  /* 0x3b80000000037811 */ /* 0x000fe200078eb8ff */
[----:B------:R-:W-:-:S05]  /*1ec0*/  IMAD.SHL.U32 R0, R2, 0x100000, RZ ;  /* 0x0010000002007824 */ /* 0x000fca00078e00ff */
[----:B------:R-:W-:-:S07]  /*1ed0*/  LOP3.LUT R0, R3, R0, R4, 0xfe, !PT ;  /* 0x0000000003007212 */ /* 0x000fce00078efe04 */
.L_x_5405:
[----:B------:R-:W-:Y:S05]  /*1ee0*/  BSYNC B0 ;  /* 0x0000000000007941 */ /* 0x000fea0003800000 */
.L_x_5404:
[----:B------:R-:W-:Y:S01]  /*1ef0*/  F2FP.F16.F32.PACK_AB R0, RZ, R0 ;  /* 0x00000000ff00723e */ /* 0x000fe200000000ff */
[----:B------:R-:W-:Y:S06]  /*1f00*/  BRA `(.L_x_5389) ;  /* 0x0000000400187947 */ /* 0x000fec0003800000 */
.L_x_5402:
        /* <DEDUP_REMOVED lines=21> */
.L_x_5411:
[----:B------:R-:W-:Y:S05]  /*2060*/  BSYNC B1 ;  /* 0x0000000000017941 */ /* 0x000fea0003800000 */
.L_x_5410:
[----:B------:R-:W-:Y:S01]  /*2070*/  LEA R3, R0, 0x37800000, 0x17 ;  /* 0x3780000000037811 */ /* 0x000fe200078eb8ff */
[----:B------:R-:W-:-:S05]  /*2080*/  IMAD.SHL.U32 R0, R2, 0x200000, RZ ;  /* 0x0020000002007824 */ /* 0x000fca00078e00ff */
[----:B------:R-:W-:-:S07]  /*2090*/  LOP3.LUT R0, R3, R0, R4, 0xfe, !PT ;  /* 0x0000000003007212 */ /* 0x000fce00078efe04 */
.L_x_5409:
[----:B------:R-:W-:Y:S05]  /*20a0*/  BSYNC B0 ;  /* 0x0000000000007941 */ /* 0x000fea0003800000 */
.L_x_5408:
[----:B------:R-:W-:Y:S01]  /*20b0*/  F2FP.F16.F32.PACK_AB R0, RZ, R0 ;  /* 0x00000000ff00723e */ /* 0x000fe200000000ff */
[----:B------:R-:W-:Y:S06]  /*20c0*/  BRA `(.L_x_5389) ;  /* 0x0000000000a87947 */ /* 0x000fec0003800000 */
.L_x_5401:
        /* <DEDUP_REMOVED lines=14> */
.L_x_5415:
[----:B------:R-:W-:Y:S05]  /*21b0*/  BSYNC B0 ;  /* 0x0000000000007941 */ /* 0x000fea0003800000 */
.L_x_5414:
[----:B------:R-:W-:Y:S01]  /*21c0*/  F2FP.F16.F32.PACK_AB R0, RZ, R0 ;  /* 0x00000000ff00723e */ /* 0x000fe200000000ff */
[----:B------:R-:W-:Y:S06]  /*21d0*/  BRA `(.L_x_5389) ;  /* 0x0000000000647947 */ /* 0x000fec0003800000 */
.L_x_5388:
        /* <DEDUP_REMOVED lines=16> */
.L_x_5416:
[----:B------:R-:W-:Y:S01]  /*22e0*/  PRMT R0, RZ, 0x7610, R0 ;  /* 0x00007610ff007816 */ /* 0x000fe20000000000 */
[----:B------:R-:W-:Y:S06]  /*22f0*/  BRA `(.L_x_5389) ;  /* 0x00000000001c7947 */ /* 0x000fec0003800000 */
.L_x_5413:
[----:B------:R-:W2:Y:S02]  /*2300*/  LDG.E.64 R2, desc[UR36][R2.64] ;  /* 0x0000002402027981 */ /* 0x000ea4000c1e1b00 */
[----:B--2---:R-:W0:Y:S02]  /*2310*/  I2F.U64 R0, R2 ;  /* 0x0000000200007312 */ /* 0x004e240000301000 */
[----:B0-----:R-:W-:Y:S01]  /*2320*/  F2FP.F16.F32.PACK_AB R0, RZ, R0 ;  /* 0x00000000ff00723e */ /* 0x001fe200000000ff */
[----:B------:R-:W-:Y:S06]  /*2330*/  BRA `(.L_x_5389) ;  /* 0x00000000000c7947 */ /* 0x000fec0003800000 */
.L_x_5412:
[----:B------:R-:W2:Y:S02]  /*2340*/  LDG.E R2, desc[UR36][R2.64] ;  /* 0x0000002402027981 */ /* 0x000ea4000c1e1900 */
[----:B--2---:R-:W-:-:S04]  /*2350*/  I2FP.F32.U32 R0, R2 ;  /* 0x0000000200007245 */ /* 0x004fc80000201000 */
[----:B------:R-:W-:-:S07]  /*2360*/  F2FP.F16.F32.PACK_AB R0, RZ, R0 ;  /* 0x00000000ff00723e */ /* 0x000fce00000000ff */
.L_x_5389:
[----:B-----5:R-:W-:Y:S01]  /*2370*/  HADD2.F32 R0, -RZ, R0.H0_H0 ;  /* 0x20000000ff007230 */ /* 0x020fe20000004100 */
        /* <DEDUP_REMOVED lines=33> */
.L_x_5418:
[----:B------:R-:W-:Y:S02]  /*2590*/  ULDC UR4, c[0x0][0x424] ;  /* 0x0001090000047ab9 */ /* 0x000fe40000000800 */
[----:B------:R-:W-:-:S07]  /*25a0*/  FMUL.FTZ R0, R0, UR4 ;  /* 0x0000000400007c20 */ /* 0x000fce0008410000 */
.L_x_5419:
[----:B------:R-:W-:Y:S05]  /*25b0*/  BSYNC B0 ;  /* 0x0000000000007941 */ /* 0x000fea0003800000 */
.L_x_5417:
[----:B01----:R-:W0:Y:S01]  /*25c0*/  LDC.U8 R3, c[0x0][0x438] ;  /* 0x00010e00ff037b82 */ /* 0x003e220000000000 */
[----:B------:R-:W-:Y:S02]  /*25d0*/  F2FP.F16.F32.PACK_AB R0, RZ, R0 ;  /* 0x00000000ff00723e */ /* 0x000fe400000000ff */
        /* <DEDUP_REMOVED lines=15> */
.L_x_5423:
[----:B------:R-:W-:-:S06]  /*26d0*/  HADD2.F32 R3, -RZ, R0.H0_H0 ;  /* 0x20000000ff037230 */ /* 0x000fcc0000004100 */
[----:B------:R-:W0:Y:S02]  /*26e0*/  F2I.S64.TRUNC R2, R3 ;  /* 0x0000000300027311 */ /* 0x000e24000020d900 */
[----:B0-----:R0:W-:Y:S01]  /*26f0*/  STG.E.U8 desc[UR36][R16.64], R2 ;  /* 0x0000000210007986 */ /* 0x0011e2000c101124 */
[----:B------:R-:W-:Y:S05]  /*2700*/  BRA `(.L_x_5425) ;  /* 0x0000000c00847947 */ /* 0x000fea0003800000 */
.L_x_5422:
        /* <DEDUP_REMOVED lines=10> */
.L_x_5427:
[----:B------:R-:W-:-:S04]  /*27b0*/  HADD2.F32 R0, -RZ, R0.H0_H0 ;  /* 0x20000000ff007230 */ /* 0x000fc80000004100 */
[----:B------:R-:W0:Y:S02]  /*27c0*/  F2I.FTZ.TRUNC.NTZ R3, R0 ;  /* 0x0000000000037305 */ /* 0x000e24000021f100 */
[----:B0-----:R0:W-:Y:S01]  /*27d0*/  STG.E desc[UR36][R16.64], R3 ;  /* 0x0000000310007986 */ /* 0x0011e2000c101924 */
[----:B------:R-:W-:Y:S05]  /*27e0*/  BRA `(.L_x_5425) ;  /* 0x0000000c004c7947 */ /* 0x000fea0003800000 */
.L_x_5426:
[----:B------:R-:W-:-:S04]  /*27f0*/  HADD2.F32 R0, -RZ, R0.H0_H0 ;  /* 0x20000000ff007230 */ /* 0x000fc80000004100 */
[----:B------:R-:W0:Y:S02]  /*2800*/  F2I.FTZ.TRUNC.NTZ R3, R0 ;  /* 0x0000000000037305 */ /* 0x000e24000021f100 */
[----:B0-----:R0:W-:Y:S01]  /*2810*/  STG.E.U16 desc[UR36][R16.64], R3 ;  /* 0x0000000310007986 */ /* 0x0011e2000c101524 */
[----:B------:R-:W-:Y:S05]  /*2820*/  BRA `(.L_x_5425) ;  /* 0x0000000c003c7947 */ /* 0x000fea0003800000 */
.L_x_5421:
        /* <DEDUP_REMOVED lines=9> */
.L_x_5429:
[----:B------:R0:W-:Y:S01]  /*28c0*/  STG.E.U16 desc[UR36][R16.64], R0 ;  /* 0x0000000010007986 */ /* 0x0001e2000c101524 */
[----:B------:R-:W-:Y:S05]  /*28d0*/  BRA `(.L_x_5425) ;  /* 0x0000000c00107947 */ /* 0x000fea0003800000 */
.L_x_5428:
        /* <DEDUP_REMOVED lines=10> */
.L_x_5431:
[----:B------:R-:W-:-:S05]  /*2980*/  HADD2.F32 R0, -RZ, R0.H0_H0 ;  /* 0x20000000ff007230 */ /* 0x000fca0000004100 */
[----:B------:R-:W-:-:S04]  /*2990*/  F2FP.F16.F32.PACK_AB R0, RZ, R0 ;  /* 0x00000000ff00723e */ /* 0x000fc800000000ff */
[----:B------:R-:W-:-:S05]  /*29a0*/  PRMT R0, R0, 0x5410, RZ ;  /* 0x0000541000007816 */ /* 0x000fca00000000ff */
[----:B------:R2:W-:Y:S01]  /*29b0*/  STG.E desc[UR36][R16.64], R0 ;  /* 0x0000000010007986 */ /* 0x0005e2000c101924 */
[----:B------:R-:W-:Y:S05]  /*29c0*/  BRA `(.L_x_5425) ;  /* 0x0000000800d47947 */ /* 0x000fea0003800000 */
.L_x_5430:
[----:B------:R-:W-:-:S05]  /*29d0*/  HADD2.F32 R2, -RZ, R0.H0_H0 ;  /* 0x20000000ff027230 */ /* 0x000fca0000004100 */
[----:B------:R-:W-:-:S06]  /*29e0*/  FMUL.FTZ R2, R2, 1 ;  /* 0x3f80000002027820 */ /* 0x000fcc0000410000 */
[----:B------:R-:W0:Y:S02]  /*29f0*/  F2F.F64.F32 R2, R2 ;  /* 0x0000000200027310 */ /* 0x000e240000201800 */
[----:B0-----:R4:W-:Y:S01]  /*2a00*/  STG.E.64 desc[UR36][R16.64], R2 ;  /* 0x0000000210007986 */ /* 0x0019e2000c101b24 */
[----:B------:R-:W-:Y:S05]  /*2a10*/  BRA `(.L_x_5425) ;  /* 0x0000000800c07947 */ /* 0x000fea0003800000 */
.L_x_5420:
        /* <DEDUP_REMOVED lines=13> */
.L_x_5434:
[----:B------:R-:W-:Y:S01]  /*2af0*/  HADD2.F32 R0, -RZ, R0.H0_H0 ;  /* 0x20000000ff007230 */ /* 0x000fe20000004100 */
[----:B------:R-:W-:-:S04]  /*2b00*/  CS2R R6, SRZ ;  /* 0x0000000000067805 */ /* 0x000fc8000001ff00 */
[----:B------:R-:W-:-:S04]  /*2b10*/  FMUL.FTZ R0, R0, 1 ;  /* 0x3f80000000007820 */ /* 0x000fc80000410000 */
[----:B------:R-:W0:Y:S02]  /*2b20*/  F2F.F64.F32 R4, R0 ;  /* 0x0000000000047310 */ /* 0x000e240000201800 */
[----:B0-----:R0:W-:Y:S01]  /*2b30*/  STG.E.128 desc[UR36][R16.64], R4 ;  /* 0x0000000410007986 */ /* 0x0011e2000c101d24 */
[----:B------:R-:W-:Y:S05]  /*2b40*/  BRA `(.L_x_5425) ;  /* 0x0000000800747947 */ /* 0x000fea0003800000 */
.L_x_5433:
        /* <DEDUP_REMOVED lines=21> */
.L_x_5438:
[----:B------:R-:W-:Y:S05]  /*2ca0*/  BSYNC B0 ;  /* 0x0000000000007941 */ /* 0x000fea0003800000 */
.L_x_5437:
[----:B------:R-:W-:-:S05]  /*2cb0*/  LOP3.LUT R3, R0, R3, RZ, 0xfc, !PT ;  /* 0x0000000300037212 */ /* 0x000fca00078efcff */
[----:B------:R0:W-:Y:S01]  /*2cc0*/  STG.E.U8 desc[UR36][R16.64], R3 ;  /* 0x0000000310007986 */ /* 0x0001e2000c101124 */
[----:B------:R-:W-:Y:S05]  /*2cd0*/  BRA `(.L_x_5425) ;  /* 0x0000000800107947 */ /* 0x000fea0003800000 */
.L_x_5436:
        /* <DEDUP_REMOVED lines=13> */
.L_x_5440:
[----:B------:R-:W-:Y:S01]  /*2db0*/  IMAD.MOV.U32 R0, RZ, RZ, 0x7f ;  /* 0x0000007fff007424 */ /* 0x000fe200078e00ff */
[----:B------:R-:W-:-:S04]  /*2dc0*/  ISETP.GT.U32.AND P0, PT, R2, 0x7f800000, PT ;  /* 0x7f8000000200780c */ /* 0x000fc80003f04070 */
[----:B------:R-:W-:-:S09]  /*2dd0*/  SEL R0, R0, 0x7c, P0 ;  /* 0x0000007c00007807 */ /* 0x000fd20000000000 */
.L_x_5441:
[----:B------:R-:W-:Y:S05]  /*2de0*/  BSYNC B0 ;  /* 0x0000000000007941 */ /* 0x000fea0003800000 */
.L_x_5439:
[----:B------:R-:W-:-:S04]  /*2df0*/  LOP3.LUT R2, R3, 0x80000000, RZ, 0xc0, !PT ;  /* 0x8000000003027812 */ /* 0x000fc800078ec0ff */
[----:B------:R-:W-:-:S04]  /*2e00*/  SHF.R.U32.HI R3, RZ, 0x18, R2 ;  /* 0x00000018ff037819 */ /* 0x000fc80000011602 */
[----:B------:R-:W-:-:S05]  /*2e10*/  LOP3.LUT R3, R0, R3, RZ, 0xfc, !PT ;  /* 0x0000000300037212 */ /* 0x000fca00078efcff */
[----:B------:R0:W-:Y:S01]  /*2e20*/  STG.E.U8 desc[UR36][R16.64], R3 ;  /* 0x0000000310007986 */ /* 0x0001e2000c101124 */
[----:B------:R-:W-:Y:S05]  /*2e30*/  BRA `(.L_x_5425) ;  /* 0x0000000400b87947 */ /* 0x000fea0003800000 */
.L_x_5435:
[----:B------:R-:W-:-:S05]  /*2e40*/  HADD2.F32 R0, -RZ, R0.H0_H0 ;  /* 0x20000000ff007230 */ /* 0x000fca0000004100 */
[----:B------:R-:W-:-:S05]  /*2e50*/  F2FP.BF16.F32.PACK_AB R0, RZ, R0 ;  /* 0x00000000ff00723e */ /* 0x000fca00000010ff */
[----:B------:R0:W-:Y:S01]  /*2e60*/  STG.E.U16 desc[UR36][R16.64], R0 ;  /* 0x0000000010007986 */ /* 0x0001e2000c101524 */
[----:B------:R-:W-:Y:S05]  /*2e70*/  BRA `(.L_x_5425) ;  /* 0x0000000400a87947 */ /* 0x000fea0003800000 */
.L_x_5432:
        /* <DEDUP_REMOVED lines=12> */
.L_x_5444:
        /* <DEDUP_REMOVED lines=17> */
.L_x_5447:
[----:B------:R-:W-:-:S04]  /*3050*/  LOP3.LUT R2, R3, 0x80000000, RZ, 0xc0, !PT ;  /* 0x8000000003027812 */ /* 0x000fc800078ec0ff */
[----:B------:R-:W-:-:S04]  /*3060*/  SHF.R.U32.HI R3, RZ, 0x18, R2 ;  /* 0x00000018ff037819 */ /* 0x000fc80000011602 */
[----:B------:R-:W-:-:S04]  /*3070*/  LOP3.LUT R0, R0, R3, RZ, 0xfc, !PT ;  /* 0x0000000300007212 */ /* 0x000fc800078efcff */
[----:B------:R-:W-:-:S07]  /*3080*/  PRMT R8, R0, 0x7610, R8 ;  /* 0x0000761000087816 */ /* 0x000fce0000000008 */
.L_x_5446:
[----:B------:R-:W-:Y:S05]  /*3090*/  BSYNC B0 ;  /* 0x0000000000007941 */ /* 0x000fea0003800000 */
.L_x_5445:
[----:B------:R0:W-:Y:S01]  /*30a0*/  STG.E.U8 desc[UR36][R16.64], R8 ;  /* 0x0000000810007986 */ /* 0x0001e2000c101124 */
[----:B------:R-:W-:Y:S05]  /*30b0*/  BRA `(.L_x_5425) ;  /* 0x0000000400187947 */ /* 0x000fea0003800000 */
.L_x_5443:
        /* <DEDUP_REMOVED lines=17> */
.L_x_5450:
[----:B------:R-:W-:-:S04]  /*31d0*/  LOP3.LUT R2, R3, 0x80000000, RZ, 0xc0, !PT ;  /* 0x8000000003027812 */ /* 0x000fc800078ec0ff */
[----:B------:R-:W-:-:S04]  /*31e0*/  SHF.R.U32.HI R3, RZ, 0x18, R2 ;  /* 0x00000018ff037819 */ /* 0x000fc80000011602 */
[----:B------:R-:W-:-:S04]  /*31f0*/  LOP3.LUT R0, R0, R3, RZ, 0xfc, !PT ;  /* 0x0000000300007212 */ /* 0x000fc800078efcff */
[----:B------:R-:W-:-:S07]  /*3200*/  PRMT R8, R0, 0x7610, R8 ;  /* 0x0000761000087816 */ /* 0x000fce0000000008 */
.L_x_5449:
[----:B------:R-:W-:Y:S05]  /*3210*/  BSYNC B0 ;  /* 0x0000000000007941 */ /* 0x000fea0003800000 */
.L_x_5448:
[----:B------:R0:W-:Y:S01]  /*3220*/  STG.E.U8 desc[UR36][R16.64], R8 ;  /* 0x0000000810007986 */ /* 0x0001e2000c101124 */
[----:B------:R-:W-:Y:S05]  /*3230*/  BRA `(.L_x_5425) ;  /* 0x0000000000b87947 */ /* 0x000fea0003800000 */
.L_x_5442:
        /* <DEDUP_REMOVED lines=22> */
.L_x_5424:
        /* <DEDUP_REMOVED lines=16> */
.L_x_5453:
[----:B------:R-:W-:Y:S05]  /*34a0*/  BRA `(.L_x_5425) ;  /* 0x00000000001c7947 */ /* 0x000fea0003800000 */
.L_x_5452:
[----:B------:R-:W-:-:S06]  /*34b0*/  HADD2.F32 R2, -RZ, R0.H0_H0 ;  /* 0x20000000ff027230 */ /* 0x000fcc0000004100 */
[----:B------:R-:W0:Y:S02]  /*34c0*/  F2I.U64.TRUNC R2, R2 ;  /* 0x0000000200027311 */ /* 0x000e24000020d800 */
[----:B0-----:R0:W-:Y:S01]  /*34d0*/  STG.E.64 desc[UR36][R16.64], R2 ;  /* 0x0000000210007986 */ /* 0x0011e2000c101b24 */
[----:B------:R-:W-:Y:S05]  /*34e0*/  BRA `(.L_x_5425) ;  /* 0x00000000000c7947 */ /* 0x000fea0003800000 */
.L_x_5451:
[----:B------:R-:W-:-:S04]  /*34f0*/  HADD2.F32 R0, -RZ, R0.H0_H0 ;  /* 0x20000000ff007230 */ /* 0x000fc80000004100 */
[----:B------:R-:W0:Y:S02]  /*3500*/  F2I.FTZ.U32.TRUNC.NTZ R3, R0 ;  /* 0x0000000000037305 */ /* 0x000e24000021f000 */
[----:B0-----:R0:W-:Y:S02]  /*3510*/  STG.E desc[UR36][R16.64], R3 ;  /* 0x0000000310007986 */ /* 0x0011e4000c101924 */
.L_x_5425:
[----:B------:R-:W-:-:S04]  /*3520*/  IMAD R18, R23, 0x200, R18 ;  /* 0x0000020017127824 */ /* 0x000fc800078e0212 */
[----:B------:R-:W-:-:S07]  /*3530*/  VIADD R19, R18, 0x80 ;  /* 0x0000008012137836 */ /* 0x000fce0000000000 */
.L_x_5382:
[----:B------:R-:W-:Y:S05]  /*3540*/  BSYNC B6 ;  /* 0x0000000000067941 */ /* 0x000fea0003800000 */
.L_x_5381:
[----:B------:R-:W-:Y:S01]  /*3550*/  ULDC UR4, c[0x0][0x210] ;  /* 0x0000840000047ab9 */ /* 0x000fe20000000800 */
[----:B------:R-:W-:Y:S01]  /*3560*/  BSSY B6, `(.L_x_5454) ;  /* 0x000034a000067945 */ /* 0x000fe20003800000 */
[----:B------:R-:W-:-:S13]  /*3570*/  ISETP.GE.AND P0, PT, R19, UR4, PT ;  /* 0x0000000413007c0c */ /* 0x000fda000bf06270 */
[----:B------:R-:W-:Y:S05]  /*3580*/  @P0 BRA `(.L_x_5455) ;  /* 0x00000034001c0947 */ /* 0x000fea0003800000 */
[----:B0-----:R-:W0:Y:S01]  /*3590*/  LDC R6, c[0x0][0x218] ;  /* 0x00008600ff067b82 */ /* 0x001e220000000800 */
[----:B--2---:R-:W-:Y:S02]  /*35a0*/  IMAD.MOV.U32 R0, RZ, RZ, RZ ;  /* 0x000000ffff007224 */ /* 0x004fe400078e00ff */
[----:B-1-34-:R-:W-:Y:S01]  /*35b0*/  IMAD.MOV.U32 R16, RZ, RZ, RZ ;  /* 0x000000ffff107224 */ /* 0x01afe200078e00ff */
        /* <DEDUP_REMOVED lines=300> */
.L_x_5456:
        /* <DEDUP_REMOVED lines=22> */
.L_x_5460:
[----:B------:R-:W2:Y:S02]  /*49e0*/  LDG.E.U8 R2, desc[UR36][R2.64] ;  /* 0x0000002402027981 */ /* 0x000ea4000c1e1100 */
[----:B--2---:R-:W-:-:S04]  /*49f0*/  I2FP.F32.U32 R0, R2 ;  /* 0x0000000200007245 */ /* 0x004fc80000201000 */
[----:B------:R-:W-:Y:S01]  /*4a00*/  F2FP.F16.F32.PACK_AB R0, RZ, R0 ;  /* 0x00000000ff00723e */ /* 0x000fe200000000ff */
[----:B------:R-:W-:Y:S06]  /*4a10*/  BRA `(.L_x_5462) ;  /* 0x0000000c00887947 */ /* 0x000fec0003800000 */
.L_x_5459:
        /* <DEDUP_REMOVED lines=10> */
.L_x_5464:
[----:B------:R-:W2:Y:S02]  /*4ac0*/  LDG.E R2, desc[UR36][R2.64] ;  /* 0x0000002402027981 */ /* 0x000ea4000c1e1900 */
[----:B--2---:R-:W-:-:S04]  /*4ad0*/  I2FP.F32.S32 R0, R2 ;  /* 0x0000000200007245 */ /* 0x004fc80000201400 */
[----:B------:R-:W-:Y:S01]  /*4ae0*/  F2FP.F16.F32.PACK_AB R0, RZ, R0 ;  /* 0x00000000ff00723e */ /* 0x000fe200000000ff */
[----:B------:R-:W-:Y:S06]  /*4af0*/  BRA `(.L_x_5462) ;  /* 0x0000000c00507947 */ /* 0x000fec0003800000 */
.L_x_5463:
[----:B------:R-:W2:Y:S02]  /*4b00*/  LDG.E.U16 R2, desc[UR36][R2.64] ;  /* 0x0000002402027981 */ /* 0x000ea4000c1e1500 */
[----:B--2---:R-:W0:Y:S02]  /*4b10*/  I2F.S16 R0, R2 ;  /* 0x0000000200007306 */ /* 0x004e240000101400 */
[----:B0-----:R-:W-:Y:S01]  /*4b20*/  F2FP.F16.F32.PACK_AB R0, RZ, R0 ;  /* 0x00000000ff00723e */ /* 0x001fe200000000ff */
[----:B------:R-:W-:Y:S06]  /*4b30*/  BRA `(.L_x_5462) ;  /* 0x0000000c00407947 */ /* 0x000fec0003800000 */
.L_x_5458:
        /* <DEDUP_REMOVED lines=9> */
.L_x_5466:
[----:B------:R1:W5:Y:S01]  /*4bd0*/  LDG.E.U16 R0, desc[UR36][R2.64] ;  /* 0x0000002402007981 */ /* 0x000362000c1e1500 */
[----:B------:R-:W-:Y:S05]  /*4be0*/  BRA `(.L_x_5462) ;  /* 0x0000000c00147947 */ /* 0x000fea0003800000 */
.L_x_5465:
        /* <DEDUP_REMOVED lines=9> */
.L_x_5468:
[----:B------:R0:W5:Y:S01]  /*4c80*/  LDG.E.U16 R0, desc[UR36][R2.64] ;  /* 0x0000002402007981 */ /* 0x000162000c1e1500 */
[----:B------:R-:W-:Y:S05]  /*4c90*/  BRA `(.L_x_5462) ;  /* 0x0000000800e87947 */ /* 0x000fea0003800000 */
.L_x_5467:
        /* <DEDUP_REMOVED lines=8> */
.L_x_5457:
        /* <DEDUP_REMOVED lines=13> */
.L_x_5471:
        /* <DEDUP_REMOVED lines=8> */
.L_x_5470:
        /* <DEDUP_REMOVED lines=28> */
.L_x_5473:
        /* <DEDUP_REMOVED lines=15> */
.L_x_5472:
[----:B------:R-:W2:Y:S02]  /*5120*/  LDG.E.U16 R0, desc[UR36][R2.64] ;  /* 0x0000002402007981 */ /* 0x000ea4000c1e1500 */
[----:B--2---:R-:W-:-:S05]  /*5130*/  IMAD.U32 R0, R0, 0x10000, RZ ;  /* 0x0001000000007824 */ /* 0x004fca00078e00ff */
[----:B------:R-:W-:Y:S01]  /*5140*/  F2FP.F16.F32.PACK_AB R0, RZ, R0 ;  /* 0x00000000ff00723e */ /* 0x000fe200000000ff */
[----:B------:R-:W-:Y:S06]  /*5150*/  BRA `(.L_x_5462) ;  /* 0x0000000400b87947 */ /* 0x000fec0003800000 */
.L_x_5469:
        /* <DEDUP_REMOVED lines=12> */
.L_x_5476:
        /* <DEDUP_REMOVED lines=21> */
.L_x_5480:
[----:B------:R-:W-:Y:S05]  /*5370*/  BSYNC B1 ;  /* 0x0000000000017941 */ /* 0x000fea0003800000 */
.L_x_5479:
[----:B------:R-:W-:Y:S01]  /*5380*/  LEA R3, R0, 0x3b800000, 0x17 ;  /* 0x3b80000000037811 */ /* 0x000fe200078eb8ff */
[----:B------:R-:W-:-:S05]  /*5390*/  IMAD.SHL.U32 R0, R2, 0x100000, RZ ;  /* 0x0010000002007824 */ /* 0x000fca00078e00ff */
[----:B------:R-:W-:-:S07]  /*53a0*/  LOP3.LUT R0, R3, R0, R4, 0xfe, !PT ;  /* 0x0000000003007212 */ /* 0x000fce00078efe04 */
.L_x_5478:
[----:B------:R-:W-:Y:S05]  /*53b0*/  BSYNC B0 ;  /* 0x0000000000007941 */ /* 0x000fea0003800000 */
.L_x_5477:
[----:B------:R-:W-:Y:S01]  /*53c0*/  F2FP.F16.F32.PACK_AB R0, RZ, R0 ;  /* 0x00000000ff00723e */ /* 0x000fe200000000ff */
[----:B------:R-:W-:Y:S06]  /*53d0*/  BRA `(.L_x_5462) ;  /* 0x0000000400187947 */ /* 0x000fec0003800000 */
.L_x_5475:
        /* <DEDUP_REMOVED lines=21> */
.L_x_5484:
[----:B------:R-:W-:Y:S05]  /*5530*/  BSYNC B1 ;  /* 0x0000000000017941 */ /* 0x000fea0003800000 */
.L_x_5483:
[----:B------:R-:W-:Y:S01]  /*5540*/  LEA R3, R0, 0x37800000, 0x17 ;  /* 0x3780000000037811 */ /* 0x000fe200078eb8ff */
[----:B------:R-:W-:-:S05]  /*5550*/  IMAD.SHL.U32 R0, R2, 0x200000, RZ ;  /* 0x0020000002007824 */ /* 0x000fca00078e00ff */
[----:B------:R-:W-:-:S07]  /*5560*/  LOP3.LUT R0, R3, R0, R4, 0xfe, !PT ;  /* 0x0000000003007212 */ /* 0x000fce00078efe04 */
.L_x_5482:
[----:B------:R-:W-:Y:S05]  /*5570*/  BSYNC B0 ;  /* 0x0000000000007941 */ /* 0x000fea0003800000 */
.L_x_5481:
[----:B------:R-:W-:Y:S01]  /*5580*/  F2FP.F16.F32.PACK_AB R0, RZ, R0 ;  /* 0x00000000ff00723e */ /* 0x000fe200000000ff */
[----:B------:R-:W-:Y:S06]  /*5590*/  BRA `(.L_x_5462) ;  /* 0x0000000000a87947 */ /* 0x000fec0003800000 */
.L_x_5474:
        /* <DEDUP_REMOVED lines=14> */
.L_x_5488:
[----:B------:R-:W-:Y:S05]  /*5680*/  BSYNC B0 ;  /* 0x0000000000007941 */ /* 0x000fea0003800000 */
.L_x_5487:
[----:B------:R-:W-:Y:S01]  /*5690*/  F2FP.F16.F32.PACK_AB R0, RZ, R0 ;  /* 0x00000000ff00723e */ /* 0x000fe200000000ff */
[----:B------:R-:W-:Y:S06]  /*56a0*/  BRA `(.L_x_5462) ;  /* 0x0000000000647947 */ /* 0x000fec0003800000 */
.L_x_5461:
        /* <DEDUP_REMOVED lines=16> */
.L_x_5489:
[----:B------:R-:W-:Y:S01]  /*57b0*/  PRMT R0, RZ, 0x7610, R0 ;  /* 0x00007610ff007816 */ /* 0x000fe20000000000 */
[----:B------:R-:W-:Y:S06]  /*57c0*/  BRA `(.L_x_5462) ;  /* 0x00000000001c7947 */ /* 0x000fec0003800000 */
.L_x_5486:
[----:B------:R-:W2:Y:S02]  /*57d0*/  LDG.E.64 R2, desc[UR36][R2.64] ;  /* 0x0000002402027981 */ /* 0x000ea4000c1e1b00 */
[----:B--2---:R-:W0:Y:S02]  /*57e0*/  I2F.U64 R0, R2 ;  /* 0x0000000200007312 */ /* 0x004e240000301000 */
[----:B0-----:R-:W-:Y:S01]  /*57f0*/  F2FP.F16.F32.PACK_AB R0, RZ, R0 ;  /* 0x00000000ff00723e */ /* 0x001fe200000000ff */
[----:B------:R-:W-:Y:S06]  /*5800*/  BRA `(.L_x_5462) ;  /* 0x00000000000c7947 */ /* 0x000fec0003800000 */
.L_x_5485:
[----:B------:R-:W2:Y:S02]  /*5810*/  LDG.E R2, desc[UR36][R2.64] ;  /* 0x0000002402027981 */ /* 0x000ea4000c1e1900 */
[----:B--2---:R-:W-:-:S04]  /*5820*/  I2FP.F32.U32 R0, R2 ;  /* 0x0000000200007245 */ /* 0x004fc80000201000 */
[----:B------:R-:W-:-:S07]  /*5830*/  F2FP.F16.F32.PACK_AB R0, RZ, R0 ;  /* 0x00000000ff00723e */ /* 0x000fce00000000ff */
.L_x_5462:
        /* <DEDUP_REMOVED lines=34> */
.L_x_5491:
[----:B------:R-:W-:Y:S02]  /*5a60*/  ULDC UR4, c[0x0][0x424] ;  /* 0x0001090000047ab9 */ /* 0x000fe40000000800 */
[----:B------:R-:W-:-:S07]  /*5a70*/  FMUL.FTZ R0, R0, UR4 ;  /* 0x0000000400007c20 */ /* 0x000fce0008410000 */
.L_x_5492:
[----:B------:R-:W-:Y:S05]  /*5a80*/  BSYNC B0 ;  /* 0x0000000000007941 */ /* 0x000fea0003800000 */
.L_x_5490:
        /* <DEDUP_REMOVED lines=17> */
.L_x_5496:
[----:B------:R-:W-:-:S06]  /*5ba0*/  HADD2.F32 R3, -RZ, R0.H0_H0 ;  /* 0x20000000ff037230 */ /* 0x000fcc0000004100 */
[----:B------:R-:W0:Y:S02]  /*5bb0*/  F2I.S64.TRUNC R2, R3 ;  /* 0x0000000300027311 */ /* 0x000e24000020d900 */
[----:B0-----:R0:W-:Y:S01]  /*5bc0*/  STG.E.U8 desc[UR36][R16.64], R2 ;  /* 0x0000000210007986 */ /* 0x0011e2000c101124 */
[----:B------:R-:W-:Y:S05]  /*5bd0*/  BRA `(.L_x_5498) ;  /* 0x0000000c00847947 */ /* 0x000fea0003800000 */
.L_x_5495:
        /* <DEDUP_REMOVED lines=10> */
.L_x_5500:
[----:B------:R-:W-:-:S04]  /*5c80*/  HADD2.F32 R0, -RZ, R0.H0_H0 ;  /* 0x20000000ff007230 */ /* 0x000fc80000004100 */
[----:B------:R-:W0:Y:S02]  /*5c90*/  F2I.FTZ.TRUNC.NTZ R3, R0 ;  /* 0x0000000000037305 */ /* 0x000e24000021f100 */
[----:B0-----:R0:W-:Y:S01]  /*5ca0*/  STG.E desc[UR36][R16.64], R3 ;  /* 0x0000000310007986 */ /* 0x0011e2000c101924 */
[----:B------:R-:W-:Y:S05]  /*5cb0*/  BRA `(.L_x_5498) ;  /* 0x0000000c004c7947 */ /* 0x000fea0003800000 */
.L_x_5499:
[----:B------:R-:W-:-:S04]  /*5cc0*/  HADD2.F32 R0, -RZ, R0.H0_H0 ;  /* 0x20000000ff007230 */ /* 0x000fc80000004100 */
[----:B------:R-:W0:Y:S02]  /*5cd0*/  F2I.FTZ.TRUNC.NTZ R3, R0 ;  /* 0x0000000000037305 */ /* 0x000e24000021f100 */
[----:B0-----:R0:W-:Y:S01]  /*5ce0*/  STG.E.U16 desc[UR36][R16.64], R3 ;  /* 0x0000000310007986 */ /* 0x0011e2000c101524 */
[----:B------:R-:W-:Y:S05]  /*5cf0*/  BRA `(.L_x_5498) ;  /* 0x0000000c003c7947 */ /* 0x000fea0003800000 */
.L_x_5494:
        /* <DEDUP_REMOVED lines=9> */
.L_x_5502:
[----:B------:R0:W-:Y:S01]  /*5d90*/  STG.E.U16 desc[UR36][R16.64], R0 ;  /* 0x0000000010007986 */ /* 0x0001e2000c101524 */
[----:B------:R-:W-:Y:S05]  /*5da0*/  BRA `(.L_x_5498) ;  /* 0x0000000c00107947 */ /* 0x000fea0003800000 */
.L_x_5501:
        /* <DEDUP_REMOVED lines=10> */
.L_x_5504:
[----:B------:R-:W-:-:S05]  /*5e50*/  HADD2.F32 R0, -RZ, R0.H0_H0 ;  /* 0x20000000ff007230 */ /* 0x000fca0000004100 */
[----:B------:R-:W-:-:S04]  /*5e60*/  F2FP.F16.F32.PACK_AB R0, RZ, R0 ;  /* 0x00000000ff00723e */ /* 0x000fc800000000ff */
[----:B------:R-:W-:-:S05]  /*5e70*/  PRMT R0, R0, 0x5410, RZ ;  /* 0x0000541000007816 */ /* 0x000fca00000000ff */
[----:B------:R0:W-:Y:S01]  /*5e80*/  STG.E desc[UR36][R16.64], R0 ;  /* 0x0000000010007986 */ /* 0x0001e2000c101924 */
[----:B------:R-:W-:Y:S05]  /*5e90*/  BRA `(.L_x_5498) ;  /* 0x0000000800d47947 */ /* 0x000fea0003800000 */
.L_x_5503:
[----:B------:R-:W-:-:S05]  /*5ea0*/  HADD2.F32 R2, -RZ, R0.H0_H0 ;  /* 0x20000000ff027230 */ /* 0x000fca0000004100 */
[----:B------:R-:W-:-:S06]  /*5eb0*/  FMUL.FTZ R2, R2, 1 ;  /* 0x3f80000002027820 */ /* 0x000fcc0000410000 */
[----:B------:R-:W0:Y:S02]  /*5ec0*/  F2F.F64.F32 R2, R2 ;  /* 0x0000000200027310 */ /* 0x000e240000201800 */
[----:B0-----:R0:W-:Y:S01]  /*5ed0*/  STG.E.64 desc[UR36][R16.64], R2 ;  /* 0x0000000210007986 */ /* 0x0011e2000c101b24 */
[----:B------:R-:W-:Y:S05]  /*5ee0*/  BRA `(.L_x_5498) ;  /* 0x0000000800c07947 */ /* 0x000fea0003800000 */
.L_x_5493:
        /* <DEDUP_REMOVED lines=13> */
.L_x_5507:
[----:B------:R-:W-:Y:S01]  /*5fc0*/  HADD2.F32 R0, -RZ, R0.H0_H0 ;  /* 0x20000000ff007230 */ /* 0x000fe20000004100 */
[----:B------:R-:W-:-:S04]  /*5fd0*/  CS2R R6, SRZ ;  /* 0x0000000000067805 */ /* 0x000fc8000001ff00 */
[----:B------:R-:W-:-:S04]  /*5fe0*/  FMUL.FTZ R0, R0, 1 ;  /* 0x3f80000000007820 */ /* 0x000fc80000410000 */
[----:B------:R-:W0:Y:S02]  /*5ff0*/  F2F.F64.F32 R4, R0 ;  /* 0x0000000000047310 */ /* 0x000e240000201800 */
[----:B0-----:R0:W-:Y:S01]  /*6000*/  STG.E.128 desc[UR36][R16.64], R4 ;  /* 0x0000000410007986 */ /* 0x0011e2000c101d24 */
[----:B------:R-:W-:Y:S05]  /*6010*/  BRA `(.L_x_5498) ;  /* 0x0000000800747947 */ /* 0x000fea0003800000 */
.L_x_5506:
        /* <DEDUP_REMOVED lines=21> */
.L_x_5511:
[----:B------:R-:W-:Y:S05]  /*6170*/  BSYNC B0 ;  /* 0x0000000000007941 */ /* 0x000fea0003800000 */
.L_x_5510:
[----:B------:R-:W-:-:S05]  /*6180*/  LOP3.LUT R3, R0, R3, RZ, 0xfc, !PT ;  /* 0x0000000300037212 */ /* 0x000fca00078efcff */
[----:B------:R0:W-:Y:S01]  /*6190*/  STG.E.U8 desc[UR36][R16.64], R3 ;  /* 0x0000000310007986 */ /* 0x0001e2000c101124 */
[----:B------:R-:W-:Y:S05]  /*61a0*/  BRA `(.L_x_5498) ;  /* 0x0000000800107947 */ /* 0x000fea0003800000 */
.L_x_5509:
        /* <DEDUP_REMOVED lines=13> */
.L_x_5513:
[----:B------:R-:W-:Y:S01]  /*6280*/  IMAD.MOV.U32 R0, RZ, RZ, 0x7f ;  /* 0x0000007fff007424 */ /* 0x000fe200078e00ff */
[----:B------:R-:W-:-:S04]  /*6290*/  ISETP.GT.U32.AND P0, PT, R2, 0x7f800000, PT ;  /* 0x7f8000000200780c */ /* 0x000fc80003f04070 */
[----:B------:R-:W-:-:S09]  /*62a0*/  SEL R0, R0, 0x7c, P0 ;  /* 0x0000007c00007807 */ /* 0x000fd20000000000 */
.L_x_5514:
[----:B------:R-:W-:Y:S05]  /*62b0*/  BSYNC B0 ;  /* 0x0000000000007941 */ /* 0x000fea0003800000 */
.L_x_5512:
[----:B------:R-:W-:-:S04]  /*62c0*/  LOP3.LUT R2, R3, 0x80000000, RZ, 0xc0, !PT ;  /* 0x8000000003027812 */ /* 0x000fc800078ec0ff */
[----:B------:R-:W-:-:S04]  /*62d0*/  SHF.R.U32.HI R3, RZ, 0x18, R2 ;  /* 0x00000018ff037819 */ /* 0x000fc80000011602 */
[----:B------:R-:W-:-:S05]  /*62e0*/  LOP3.LUT R3, R0, R3, RZ, 0xfc, !PT ;  /* 0x0000000300037212 */ /* 0x000fca00078efcff */
[----:B------:R0:W-:Y:S01]  /*62f0*/  STG.E.U8 desc[UR36][R16.64], R3 ;  /* 0x0000000310007986 */ /* 0x0001e2000c101124 */
[----:B------:R-:W-:Y:S05]  /*6300*/  BRA `(.L_x_5498) ;  /* 0x0000000400b87947 */ /* 0x000fea0003800000 */
.L_x_5508:
[----:B------:R-:W-:-:S05]  /*6310*/  HADD2.F32 R0, -RZ, R0.H0_H0 ;  /* 0x20000000ff007230 */ /* 0x000fca0000004100 */
[----:B------:R-:W-:-:S05]  /*6320*/  F2FP.BF16.F32.PACK_AB R0, RZ, R0 ;  /* 0x00000000ff00723e */ /* 0x000fca00000010ff */
[----:B------:R0:W-:Y:S01]  /*6330*/  STG.E.U16 desc[UR36][R16.64], R0 ;  /* 0x0000000010007986 */ /* 0x0001e2000c101524 */
[----:B------:R-:W-:Y:S05]  /*6340*/  BRA `(.L_x_5498) ;  /* 0x0000000400a87947 */ /* 0x000fea0003800000 */
.L_x_5505:
        /* <DEDUP_REMOVED lines=12> */
.L_x_5517:
        /* <DEDUP_REMOVED lines=17> */
.L_x_5520:
[----:B------:R-:W-:-:S04]  /*6520*/  LOP3.LUT R2, R3, 0x80000000, RZ, 0xc0, !PT ;  /* 0x8000000003027812 */ /* 0x000fc800078ec0ff */
[----:B------:R-:W-:-:S04]  /*6530*/  SHF.R.U32.HI R3, RZ, 0x18, R2 ;  /* 0x00000018ff037819 */ /* 0x000fc80000011602 */
[----:B------:R-:W-:-:S04]  /*6540*/  LOP3.LUT R0, R0, R3, RZ, 0xfc, !PT ;  /* 0x0000000300007212 */ /* 0x000fc800078efcff */
[----:B------:R-:W-:-:S07]  /*6550*/  PRMT R8, R0, 0x7610, R8 ;  /* 0x0000761000087816 */ /* 0x000fce0000000008 */
.L_x_5519:
[----:B------:R-:W-:Y:S05]  /*6560*/  BSYNC B0 ;  /* 0x0000000000007941 */ /* 0x000fea0003800000 */
.L_x_5518:
[----:B------:R3:W-:Y:S01]  /*6570*/  STG.E.U8 desc[UR36][R16.64], R8 ;  /* 0x0000000810007986 */ /* 0x0007e2000c101124 */
[----:B------:R-:W-:Y:S05]  /*6580*/  BRA `(.L_x_5498) ;  /* 0x0000000400187947 */ /* 0x000fea0003800000 */
.L_x_5516:
        /* <DEDUP_REMOVED lines=17> */
.L_x_5523:
[----:B------:R-:W-:-:S04]  /*66a0*/  LOP3.LUT R2, R3, 0x80000000, RZ, 0xc0, !PT ;  /* 0x8000000003027812 */ /* 0x000fc800078ec0ff */
[----:B------:R-:W-:-:S04]  /*66b0*/  SHF.R.U32.HI R3, RZ, 0x18, R2 ;  /* 0x00000018ff037819 */ /* 0x000fc80000011602 */
[----:B------:R-:W-:-:S04]  /*66c0*/  LOP3.LUT R0, R0, R3, RZ, 0xfc, !PT ;  /* 0x0000000300007212 */ /* 0x000fc800078efcff */
[----:B------:R-:W-:-:S07]  /*66d0*/  PRMT R8, R0, 0x7610, R8 ;  /* 0x0000761000087816 */ /* 0x000fce0000000008 */
.L_x_5522:
[----:B------:R-:W-:Y:S05]  /*66e0*/  BSYNC B0 ;  /* 0x0000000000007941 */ /* 0x000fea0003800000 */
.L_x_5521:
[----:B------:R0:W-:Y:S01]  /*66f0*/  STG.E.U8 desc[UR36][R16.64], R8 ;  /* 0x0000000810007986 */ /* 0x0001e2000c101124 */
[----:B------:R-:W-:Y:S05]  /*6700*/  BRA `(.L_x_5498) ;  /* 0x0000000000b87947 */ /* 0x000fea0003800000 */
.L_x_5515:
        /* <DEDUP_REMOVED lines=22> */
.L_x_5497:
        /* <DEDUP_REMOVED lines=16> */
.L_x_5526:
[----:B------:R-:W-:Y:S05]  /*6970*/  BRA `(.L_x_5498) ;  /* 0x00000000001c7947 */ /* 0x000fea0003800000 */
.L_x_5525:
[----:B------:R-:W-:-:S06]  /*6980*/  HADD2.F32 R2, -RZ, R0.H0_H0 ;  /* 0x20000000ff027230 */ /* 0x000fcc0000004100 */
[----:B------:R-:W0:Y:S02]  /*6990*/  F2I.U64.TRUNC R2, R2 ;  /* 0x0000000200027311 */ /* 0x000e24000020d800 */
[----:B0-----:R2:W-:Y:S01]  /*69a0*/  STG.E.64 desc[UR36][R16.64], R2 ;  /* 0x0000000210007986 */ /* 0x0015e2000c101b24 */
[----:B------:R-:W-:Y:S05]  /*69b0*/  BRA `(.L_x_5498) ;  /* 0x00000000000c7947 */ /* 0x000fea0003800000 */
.L_x_5524:
[----:B------:R-:W-:-:S04]  /*69c0*/  HADD2.F32 R0, -RZ, R0.H0_H0 ;  /* 0x20000000ff007230 */ /* 0x000fc80000004100 */
[----:B------:R-:W0:Y:S02]  /*69d0*/  F2I.FTZ.U32.TRUNC.NTZ R3, R0 ;  /* 0x0000000000037305 */ /* 0x000e24000021f000 */
[----:B0-----:R0:W-:Y:S02]  /*69e0*/  STG.E desc[UR36][R16.64], R3 ;  /* 0x0000000310007986 */ /* 0x0011e4000c101924 */
.L_x_5498:
[----:B------:R-:W-:-:S07]  /*69f0*/  VIADD R19, R19, 0x80 ;  /* 0x0000008013137836 */ /* 0x000fce0000000000 */
.L_x_5455:
[----:B------:R-:W-:Y:S05]  /*6a00*/  BSYNC B6 ;  /* 0x0000000000067941 */ /* 0x000fea0003800000 */
.L_x_5454:
        /* <DEDUP_REMOVED lines=307> */
.L_x_5529:
        /* <DEDUP_REMOVED lines=22> */
.L_x_5533:
[----:B------:R-:W2:Y:S02]  /*7ea0*/  LDG.E.U8 R2, desc[UR36][R2.64] ;  /* 0x0000002402027981 */ /* 0x000ea4000c1e1100 */
[----:B--2---:R-:W-:-:S04]  /*7eb0*/  I2FP.F32.U32 R0, R2 ;  /* 0x0000000200007245 */ /* 0x004fc80000201000 */
[----:B------:R-:W-:Y:S01]  /*7ec0*/  F2FP.F16.F32.PACK_AB R0, RZ, R0 ;  /* 0x00000000ff00723e */ /* 0x000fe200000000ff */
[----:B------:R-:W-:Y:S06]  /*7ed0*/  BRA `(.L_x_5535) ;  /* 0x0000000c00887947 */ /* 0x000fec0003800000 */
.L_x_5532:
        /* <DEDUP_REMOVED lines=10> */
.L_x_5537:
[----:B------:R-:W2:Y:S02]  /*7f80*/  LDG.E R2, desc[UR36][R2.64] ;  /* 0x0000002402027981 */ /* 0x000ea4000c1e1900 */
[----:B--2---:R-:W-:-:S04]  /*7f90*/  I2FP.F32.S32 R0, R2 ;  /* 0x0000000200007245 */ /* 0x004fc80000201400 */
[----:B------:R-:W-:Y:S01]  /*7fa0*/  F2FP.F16.F32.PACK_AB R0, RZ, R0 ;  /* 0x00000000ff00723e */ /* 0x000fe200000000ff */
[----:B------:R-:W-:Y:S06]  /*7fb0*/  BRA `(.L_x_5535) ;  /* 0x0000000c00507947 */ /* 0x000fec0003800000 */
.L_x_5536:
[----:B------:R-:W2:Y:S02]  /*7fc0*/  LDG.E.U16 R2, desc[UR36][R2.64] ;  /* 0x0000002402027981 */ /* 0x000ea4000c1e1500 */
[----:B--2---:R-:W0:Y:S02]  /*7fd0*/  I2F.S16 R0, R2 ;  /* 0x0000000200007306 */ /* 0x004e240000101400 */
[----:B0-----:R-:W-:Y:S01]  /*7fe0*/  F2FP.F16.F32.PACK_AB R0, RZ, R0 ;  /* 0x00000000ff00723e */ /* 0x001fe200000000ff */
[----:B------:R-:W-:Y:S06]  /*7ff0*/  BRA `(.L_x_5535) ;  /* 0x0000000c00407947 */ /* 0x000fec0003800000 */
.L_x_5531:
        /* <DEDUP_REMOVED lines=9> */
.L_x_5539:
[----:B------:R1:W5:Y:S01]  /*8090*/  LDG.E.U16 R0, desc[UR36][R2.64] ;  /* 0x0000002402007981 */ /* 0x000362000c1e1500 */
[----:B------:R-:W-:Y:S05]  /*80a0*/  BRA `(.L_x_5535) ;  /* 0x0000000c00147947 */ /* 0x000fea0003800000 */
.L_x_5538:
        /* <DEDUP_REMOVED lines=9> */
.L_x_5541:
[----:B------:R0:W5:Y:S01]  /*8140*/  LDG.E.U16 R0, desc[UR36][R2.64] ;  /* 0x0000002402007981 */ /* 0x000162000c1e1500 */
[----:B------:R-:W-:Y:S05]  /*8150*/  BRA `(.L_x_5535) ;  /* 0x0000000800e87947 */ /* 0x000fea0003800000 */
.L_x_5540:
        /* <DEDUP_REMOVED lines=8> */
.L_x_5530:
        /* <DEDUP_REMOVED lines=13> */
.L_x_5544:
        /* <DEDUP_REMOVED lines=8> */
.L_x_5543:
        /* <DEDUP_REMOVED lines=28> */
.L_x_5546:
        /* <DEDUP_REMOVED lines=15> */
.L_x_5545:
[----:B------:R-:W2:Y:S02]  /*85e0*/  LDG.E.U16 R0, desc[UR36][R2.64] ;  /* 0x0000002402007981 */ /* 0x000ea4000c1e1500 */
[----:B--2---:R-:W-:-:S05]  /*85f0*/  IMAD.U32 R0, R0, 0x10000, RZ ;  /* 0x0001000000007824 */ /* 0x004fca00078e00ff */
[----:B------:R-:W-:Y:S01]  /*8600*/  F2FP.F16.F32.PACK_AB R0, RZ, R0 ;  /* 0x00000000ff00723e */ /* 0x000fe200000000ff */
[----:B------:R-:W-:Y:S06]  /*8610*/  BRA `(.L_x_5535) ;  /* 0x0000000400b87947 */ /* 0x000fec0003800000 */
.L_x_5542:
        /* <DEDUP_REMOVED lines=12> */
.L_x_5549:
        /* <DEDUP_REMOVED lines=21> */
.L_x_5553:
[----:B------:R-:W-:Y:S05]  /*8830*/  BSYNC B1 ;  /* 0x0000000000017941 */ /* 0x000fea0003800000 */
.L_x_5552:
[----:B------:R-:W-:Y:S01]  /*8840*/  LEA R3, R0, 0x3b800000, 0x17 ;  /* 0x3b80000000037811 */ /* 0x000fe200078eb8ff */
[----:B------:R-:W-:-:S05]  /*8850*/  IMAD.SHL.U32 R0, R2, 0x100000, RZ ;  /* 0x0010000002007824 */ /* 0x000fca00078e00ff */
[----:B------:R-:W-:-:S07]  /*8860*/  LOP3.LUT R0, R3, R0, R4, 0xfe, !PT ;  /* 0x0000000003007212 */ /* 0x000fce00078efe04 */
.L_x_5551:
[----:B------:R-:W-:Y:S05]  /*8870*/  BSYNC B0 ;  /* 0x0000000000007941 */ /* 0x000fea0003800000 */
.L_x_5550:
[----:B------:R-:W-:Y:S01]  /*8880*/  F2FP.F16.F32.PACK_AB R0, RZ, R0 ;  /* 0x00000000ff00723e */ /* 0x000fe200000000ff */
[----:B------:R-:W-:Y:S06]  /*8890*/  BRA `(.L_x_5535) ;  /* 0x0000000400187947 */ /* 0x000fec0003800000 */
.L_x_5548:
        /* <DEDUP_REMOVED lines=21> */
.L_x_5557:
[----:B------:R-:W-:Y:S05]  /*89f0*/  BSYNC B1 ;  /* 0x0000000000017941 */ /* 0x000fea0003800000 */
.L_x_5556:
[----:B------:R-:W-:Y:S01]  /*8a00*/  LEA R3, R0, 0x37800000, 0x17 ;  /* 0x3780000000037811 */ /* 0x000fe200078eb8ff */
[----:B------:R-:W-:-:S05]  /*8a10*/  IMAD.SHL.U32 R0, R2, 0x200000, RZ ;  /* 0x0020000002007824 */ /* 0x000fca00078e00ff */
[----:B------:R-:W-:-:S07]  /*8a20*/  LOP3.LUT R0, R3, R0, R4, 0xfe, !PT ;  /* 0x0000000003007212 */ /* 0x000fce00078efe04 */
.L_x_5555:
[----:B------:R-:W-:Y:S05]  /*8a30*/  BSYNC B0 ;  /* 0x0000000000007941 */ /* 0x000fea0003800000 */
.L_x_5554:
[----:B------:R-:W-:Y:S01]  /*8a40*/  F2FP.F16.F32.PACK_AB R0, RZ, R0 ;  /* 0x00000000ff00723e */ /* 0x000fe200000000ff */
[----:B------:R-:W-:Y:S06]  /*8a50*/  BRA `(.L_x_5535) ;  /* 0x0000000000a87947 */ /* 0x000fec0003800000 */
.L_x_5547:
        /* <DEDUP_REMOVED lines=14> */
.L_x_5561:
[----:B------:R-:W-:Y:S05]  /*8b40*/  BSYNC B0 ;  /* 0x0000000000007941 */ /* 0x000fea0003800000 */
.L_x_5560:
[----:B------:R-:W-:Y:S01]  /*8b50*/  F2FP.F16.F32.PACK_AB R0, RZ, R0 ;  /* 0x00000000ff00723e */ /* 0x000fe200000000ff */
[----:B------:R-:W-:Y:S06]  /*8b60*/  BRA `(.L_x_5535) ;  /* 0x0000000000647947 */ /* 0x000fec0003800000 */
.L_x_5534:
        /* <DEDUP_REMOVED lines=16> */
.L_x_5562:
[----:B------:R-:W-:Y:S01]  /*8c70*/  PRMT R0, RZ, 0x7610, R0 ;  /* 0x00007610ff007816 */ /* 0x000fe20000000000 */
[----:B------:R-:W-:Y:S06]  /*8c80*/  BRA `(.L_x_5535) ;  /* 0x00000000001c7947 */ /* 0x000fec0003800000 */
.L_x_5559:
[----:B------:R-:W2:Y:S02]  /*8c90*/  LDG.E.64 R2, desc[UR36][R2.64] ;  /* 0x0000002402027981 */ /* 0x000ea4000c1e1b00 */
[----:B--2---:R-:W0:Y:S02]  /*8ca0*/  I2F.U64 R0, R2 ;  /* 0x0000000200007312 */ /* 0x004e240000301000 */
[----:B0-----:R-:W-:Y:S01]  /*8cb0*/  F2FP.F16.F32.PACK_AB R0, RZ, R0 ;  /* 0x00000000ff00723e */ /* 0x001fe200000000ff */
[----:B------:R-:W-:Y:S06]  /*8cc0*/  BRA `(.L_x_5535) ;  /* 0x00000000000c7947 */ /* 0x000fec0003800000 */
.L_x_5558:
[----:B------:R-:W2:Y:S02]  /*8cd0*/  LDG.E R2, desc[UR36][R2.64] ;  /* 0x0000002402027981 */ /* 0x000ea4000c1e1900 */
[----:B--2---:R-:W-:-:S04]  /*8ce0*/  I2FP.F32.U32 R0, R2 ;  /* 0x0000000200007245 */ /* 0x004fc80000201000 */
[----:B------:R-:W-:-:S07]  /*8cf0*/  F2FP.F16.F32.PACK_AB R0, RZ, R0 ;  /* 0x00000000ff00723e */ /* 0x000fce00000000ff */
.L_x_5535:
        /* <DEDUP_REMOVED lines=34> */
.L_x_5564:
[----:B------:R-:W-:Y:S02]  /*8f20*/  ULDC UR4, c[0x0][0x424] ;  /* 0x0001090000047ab9 */ /* 0x000fe40000000800 */
[----:B------:R-:W-:-:S07]  /*8f30*/  FMUL.FTZ R0, R0, UR4 ;  /* 0x0000000400007c20 */ /* 0x000fce0008410000 */
.L_x_5565:
[----:B------:R-:W-:Y:S05]  /*8f40*/  BSYNC B0 ;  /* 0x0000000000007941 */ /* 0x000fea0003800000 */
.L_x_5563:
        /* <DEDUP_REMOVED lines=17> */
.L_x_5569:
[----:B------:R-:W-:-:S06]  /*9060*/  HADD2.F32 R3, -RZ, R0.H0_H0 ;  /* 0x20000000ff037230 */ /* 0x000fcc0000004100 */
[----:B------:R-:W0:Y:S02]  /*9070*/  F2I.S64.TRUNC R2, R3 ;  /* 0x0000000300027311 */ /* 0x000e24000020d900 */
[----:B0-----:R0:W-:Y:S01]  /*9080*/  STG.E.U8 desc[UR36][R16.64], R2 ;  /* 0x0000000210007986 */ /* 0x0011e2000c101124 */
[----:B------:R-:W-:Y:S05]  /*9090*/  BRA `(.L_x_5571) ;  /* 0x0000000c00847947 */ /* 0x000fea0003800000 */
.L_x_5568:
        /* <DEDUP_REMOVED lines=10> */
.L_x_5573:
[----:B------:R-:W-:-:S04]  /*9140*/  HADD2.F32 R0, -RZ, R0.H0_H0 ;  /* 0x20000000ff007230 */ /* 0x000fc80000004100 */
[----:B------:R-:W0:Y:S02]  /*9150*/  F2I.FTZ.TRUNC.NTZ R3, R0 ;  /* 0x0000000000037305 */ /* 0x000e24000021f100 */
[----:B0-----:R0:W-:Y:S01]  /*9160*/  STG.E desc[UR36][R16.64], R3 ;  /* 0x0000000310007986 */ /* 0x0011e2000c101924 */
[----:B------:R-:W-:Y:S05]  /*9170*/  BRA `(.L_x_5571) ;  /* 0x0000000c004c7947 */ /* 0x000fea0003800000 */
.L_x_5572:
[----:B------:R-:W-:-:S04]  /*9180*/  HADD2.F32 R0, -RZ, R0.H0_H0 ;  /* 0x20000000ff007230 */ /* 0x000fc80000004100 */
[----:B------:R-:W0:Y:S02]  /*9190*/  F2I.FTZ.TRUNC.NTZ R3, R0 ;  /* 0x0000000000037305 */ /* 0x000e24000021f100 */
[----:B0-----:R0:W-:Y:S01]  /*91a0*/  STG.E.U16 desc[UR36][R16.64], R3 ;  /* 0x0000000310007986 */ /* 0x0011e2000c101524 */
[----:B------:R-:W-:Y:S05]  /*91b0*/  BRA `(.L_x_5571) ;  /* 0x0000000c003c7947 */ /* 0x000fea0003800000 */
.L_x_5567:
        /* <DEDUP_REMOVED lines=9> */
.L_x_5575:
[----:B------:R0:W-:Y:S01]  /*9250*/  STG.E.U16 desc[UR36][R16.64], R0 ;  /* 0x0000000010007986 */ /* 0x0001e2000c101524 */
[----:B------:R-:W-:Y:S05]  /*9260*/  BRA `(.L_x_5571) ;  /* 0x0000000c00107947 */ /* 0x000fea0003800000 */
.L_x_5574:
        /* <DEDUP_REMOVED lines=10> */
.L_x_5577:
[----:B------:R-:W-:-:S05]  /*9310*/  HADD2.F32 R0, -RZ, R0.H0_H0 ;  /* 0x20000000ff007230 */ /* 0x000fca0000004100 */
[----:B------:R-:W-:-:S04]  /*9320*/  F2FP.F16.F32.PACK_AB R0, RZ, R0 ;  /* 0x00000000ff00723e */ /* 0x000fc800000000ff */
[----:B------:R-:W-:-:S05]  /*9330*/  PRMT R0, R0, 0x5410, RZ ;  /* 0x0000541000007816 */ /* 0x000fca00000000ff */
[----:B------:R0:W-:Y:S01]  /*9340*/  STG.E desc[UR36][R16.64], R0 ;  /* 0x0000000010007986 */ /* 0x0001e2000c101924 */
[----:B------:R-:W-:Y:S05]  /*9350*/  BRA `(.L_x_5571) ;  /* 0x0000000800d47947 */ /* 0x000fea0003800000 */
.L_x_5576:
[----:B------:R-:W-:-:S05]  /*9360*/  HADD2.F32 R2, -RZ, R0.H0_H0 ;  /* 0x20000000ff027230 */ /* 0x000fca0000004100 */
[----:B------:R-:W-:-:S06]  /*9370*/  FMUL.FTZ R2, R2, 1 ;  /* 0x3f80000002027820 */ /* 0x000fcc0000410000 */
[----:B------:R-:W0:Y:S02]  /*9380*/  F2F.F64.F32 R2, R2 ;  /* 0x0000000200027310 */ /* 0x000e240000201800 */
[----:B0-----:R0:W-:Y:S01]  /*9390*/  STG.E.64 desc[UR36][R16.64], R2 ;  /* 0x0000000210007986 */ /* 0x0011e2000c101b24 */
[----:B------:R-:W-:Y:S05]  /*93a0*/  BRA `(.L_x_5571) ;  /* 0x0000000800c07947 */ /* 0x000fea0003800000 */
.L_x_5566:
        /* <DEDUP_REMOVED lines=13> */
.L_x_5580:
[----:B------:R-:W-:Y:S01]  /*9480*/  HADD2.F32 R0, -RZ, R0.H0_H0 ;  /* 0x20000000ff007230 */ /* 0x000fe20000004100 */
[----:B------:R-:W-:-:S04]  /*9490*/  CS2R R6, SRZ ;  /* 0x0000000000067805 */ /* 0x000fc8000001ff00 */
[----:B------:R-:W-:-:S04]  /*94a0*/  FMUL.FTZ R0, R0, 1 ;  /* 0x3f80000000007820 */ /* 0x000fc80000410000 */
[----:B------:R-:W0:Y:S02]  /*94b0*/  F2F.F64.F32 R4, R0 ;  /* 0x0000000000047310 */ /* 0x000e240000201800 */
[----:B0-----:R0:W-:Y:S01]  /*94c0*/  STG.E.128 desc[UR36][R16.64], R4 ;  /* 0x0000000410007986 */ /* 0x0011e2000c101d24 */
[----:B------:R-:W-:Y:S05]  /*94d0*/  BRA `(.L_x_5571) ;  /* 0x0000000800747947 */ /* 0x000fea0003800000 */
.L_x_5579:
        /* <DEDUP_REMOVED lines=21> */
.L_x_5584:
[----:B------:R-:W-:Y:S05]  /*9630*/  BSYNC B0 ;  /* 0x0000000000007941 */ /* 0x000fea0003800000 */
.L_x_5583:
[----:B------:R-:W-:-:S05]  /*9640*/  LOP3.LUT R3, R0, R3, RZ, 0xfc, !PT ;  /* 0x0000000300037212 */ /* 0x000fca00078efcff */
[----:B------:R0:W-:Y:S01]  /*9650*/  STG.E.U8 desc[UR36][R16.64], R3 ;  /* 0x0000000310007986 */ /* 0x0001e2000c101124 */
[----:B------:R-:W-:Y:S05]  /*9660*/  BRA `(.L_x_5571) ;  /* 0x0000000800107947 */ /* 0x000fea0003800000 */
.L_x_5582:
        /* <DEDUP_REMOVED lines=13> */
.L_x_5586:
[----:B------:R-:W-:Y:S01]  /*9740*/  IMAD.MOV.U32 R0, RZ, RZ, 0x7f ;  /* 0x0000007fff007424 */ /* 0x000fe200078e00ff */
[----:B------:R-:W-:-:S04]  /*9750*/  ISETP.GT.U32.AND P0, PT, R2, 0x7f800000, PT ;  /* 0x7f8000000200780c */ /* 0x000fc80003f04070 */
[----:B------:R-:W-:-:S09]  /*9760*/  SEL R0, R0, 0x7c, P0 ;  /* 0x0000007c00007807 */ /* 0x000fd20000000000 */
.L_x_5587:
[----:B------:R-:W-:Y:S05]  /*9770*/  BSYNC B0 ;  /* 0x0000000000007941 */ /* 0x000fea0003800000 */
.L_x_5585:
[----:B------:R-:W-:-:S04]  /*9780*/  LOP3.LUT R2, R3, 0x80000000, RZ, 0xc0, !PT ;  /* 0x8000000003027812 */ /* 0x000fc800078ec0ff */
[----:B------:R-:W-:-:S04]  /*9790*/  SHF.R.U32.HI R3, RZ, 0x18, R2 ;  /* 0x00000018ff037819 */ /* 0x000fc80000011602 */
[----:B------:R-:W-:-:S05]  /*97a0*/  LOP3.LUT R3, R0, R3, RZ, 0xfc, !PT ;  /* 0x0000000300037212 */ /* 0x000fca00078efcff */
[----:B------:R0:W-:Y:S01]  /*97b0*/  STG.E.U8 desc[UR36][R16.64], R3 ;  /* 0x0000000310007986 */ /* 0x0001e2000c101124 */
[----:B------:R-:W-:Y:S05]  /*97c0*/  BRA `(.L_x_5571) ;  /* 0x0000000400b87947 */ /* 0x000fea0003800000 */
.L_x_5581:
[----:B------:R-:W-:-:S05]  /*97d0*/  HADD2.F32 R0, -RZ, R0.H0_H0 ;  /* 0x20000000ff007230 */ /* 0x000fca0000004100 */
[----:B------:R-:W-:-:S05]  /*97e0*/  F2FP.BF16.F32.PACK_AB R0, RZ, R0 ;  /* 0x00000000ff00723e */ /* 0x000fca00000010ff */
[----:B------:R0:W-:Y:S01]  /*97f0*/  STG.E.U16 desc[UR36][R16.64], R0 ;  /* 0x0000000010007986 */ /* 0x0001e2000c101524 */
[----:B------:R-:W-:Y:S05]  /*9800*/  BRA `(.L_x_5571) ;  /* 0x0000000400a87947 */ /* 0x000fea0003800000 */
.L_x_5578:
        /* <DEDUP_REMOVED lines=12> */
.L_x_5590:
        /* <DEDUP_REMOVED lines=17> */
.L_x_5593:
[----:B------:R-:W-:-:S04]  /*99e0*/  LOP3.LUT R2, R3, 0x80000000, RZ, 0xc0, !PT ;  /* 0x8000000003027812 */ /* 0x000fc800078ec0ff */
[----:B------:R-:W-:-:S04]  /*99f0*/  SHF.R.U32.HI R3, RZ, 0x18, R2 ;  /* 0x00000018ff037819 */ /* 0x000fc80000011602 */
[----:B------:R-:W-:-:S04]  /*9a00*/  LOP3.LUT R0, R0, R3, RZ, 0xfc, !PT ;  /* 0x0000000300007212 */ /* 0x000fc800078efcff */
[----:B------:R-:W-:-:S07]  /*9a10*/  PRMT R8, R0, 0x7610, R8 ;  /* 0x0000761000087816 */ /* 0x000fce0000000008 */
.L_x_5592:
[----:B------:R-:W-:Y:S05]  /*9a20*/  BSYNC B0 ;  /* 0x0000000000007941 */ /* 0x000fea0003800000 */
.L_x_5591:
[----:B------:R3:W-:Y:S01]  /*9a30*/  STG.E.U8 desc[UR36][R16.64], R8 ;  /* 0x0000000810007986 */ /* 0x0007e2000c101124 */
[----:B------:R-:W-:Y:S05]  /*9a40*/  BRA `(.L_x_5571) ;  /* 0x0000000400187947 */ /* 0x000fea0003800000 */
.L_x_5589:
        /* <DEDUP_REMOVED lines=17> */
.L_x_5596:
[----:B------:R-:W-:-:S04]  /*9b60*/  LOP3.LUT R2, R3, 0x80000000, RZ, 0xc0, !PT ;  /* 0x8000000003027812 */ /* 0x000fc800078ec0ff */
[----:B------:R-:W-:-:S04]  /*9b70*/  SHF.R.U32.HI R3, RZ, 0x18, R2 ;  /* 0x00000018ff037819 */ /* 0x000fc80000011602 */
[----:B------:R-:W-:-:S04]  /*9b80*/  LOP3.LUT R0, R0, R3, RZ, 0xfc, !PT ;  /* 0x0000000300007212 */ /* 0x000fc800078efcff */
[----:B------:R-:W-:-:S07]  /*9b90*/  PRMT R8, R0, 0x7610, R8 ;  /* 0x0000761000087816 */ /* 0x000fce0000000008 */
.L_x_5595:
[----:B------:R-:W-:Y:S05]  /*9ba0*/  BSYNC B0 ;  /* 0x0000000000007941 */ /* 0x000fea0003800000 */
.L_x_5594:
[----:B------:R0:W-:Y:S01]  /*9bb0*/  STG.E.U8 desc[UR36][R16.64], R8 ;  /* 0x0000000810007986 */ /* 0x0001e2000c101124 */
[----:B------:R-:W-:Y:S05]  /*9bc0*/  BRA `(.L_x_5571) ;  /* 0x0000000000b87947 */ /* 0x000fea0003800000 */
.L_x_5588:
        /* <DEDUP_REMOVED lines=22> */
.L_x_5570:
        /* <DEDUP_REMOVED lines=16> */
.L_x_5599:
[----:B------:R-:W-:Y:S05]  /*9e30*/  BRA `(.L_x_5571) ;  /* 0x00000000001c7947 */ /* 0x000fea0003800000 */
.L_x_5598:
[----:B------:R-:W-:-:S06]  /*9e40*/  HADD2.F32 R2, -RZ, R0.H0_H0 ;  /* 0x20000000ff027230 */ /* 0x000fcc0000004100 */
[----:B------:R-:W0:Y:S02]  /*9e50*/  F2I.U64.TRUNC R2, R2 ;  /* 0x0000000200027311 */ /* 0x000e24000020d800 */
[----:B0-----:R1:W-:Y:S01]  /*9e60*/  STG.E.64 desc[UR36][R16.64], R2 ;  /* 0x0000000210007986 */ /* 0x0013e2000c101b24 */
[----:B------:R-:W-:Y:S05]  /*9e70*/  BRA `(.L_x_5571) ;  /* 0x00000000000c7947 */ /* 0x000fea0003800000 */
.L_x_5597:
[----:B------:R-:W-:-:S04]  /*9e80*/  HADD2.F32 R0, -RZ, R0.H0_H0 ;  /* 0x20000000ff007230 */ /* 0x000fc80000004100 */
[----:B------:R-:W0:Y:S02]  /*9e90*/  F2I.FTZ.U32.TRUNC.NTZ R3, R0 ;  /* 0x0000000000037305 */ /* 0x000e24000021f000 */
[----:B0-----:R2:W-:Y:S02]  /*9ea0*/  STG.E desc[UR36][R16.64], R3 ;  /* 0x0000000310007986 */ /* 0x0015e4000c101924 */
.L_x_5571:
[----:B------:R-:W-:-:S07]  /*9eb0*/  VIADD R19, R19, 0x80 ;  /* 0x0000008013137836 */ /* 0x000fce0000000000 */
.L_x_5528:
[----:B------:R-:W-:Y:S05]  /*9ec0*/  BSYNC B6 ;  /* 0x0000000000067941 */ /* 0x000fea0003800000 */
.L_x_5527:
[----:B------:R-:W-:Y:S02]  /*9ed0*/  ULDC UR4, c[0x0][0x210] ;  /* 0x0000840000047ab9 */ /* 0x000fe40000000800 */
[----:B------:R-:W-:-:S13]  /*9ee0*/  ISETP.GE.AND P0, PT, R19, UR4, PT ;  /* 0x0000000413007c0c */ /* 0x000fda000bf06270 */
[----:B------:R-:W-:Y:S05]  /*9ef0*/  @P0 EXIT ;  /* 0x000000000000094d */ /* 0x000fea0003800000 */
        /* <DEDUP_REMOVED lines=303> */
.L_x_5600:
        /* <DEDUP_REMOVED lines=22> */
.L_x_5604:
[----:B------:R-:W2:Y:S02]  /*b350*/  LDG.E.U8 R2, desc[UR36][R2.64] ;  /* 0x0000002402027981 */ /* 0x000ea4000c1e1100 */
[----:B--2---:R-:W-:-:S04]  /*b360*/  I2FP.F32.U32 R0, R2 ;  /* 0x0000000200007245 */ /* 0x004fc80000201000 */
[----:B------:R-:W-:Y:S01]  /*b370*/  F2FP.F16.F32.PACK_AB R0, RZ, R0 ;  /* 0x00000000ff00723e */ /* 0x000fe200000000ff */
[----:B------:R-:W-:Y:S06]  /*b380*/  BRA `(.L_x_5606) ;  /* 0x0000000c00887947 */ /* 0x000fec0003800000 */
.L_x_5603:
        /* <DEDUP_REMOVED lines=10> */
.L_x_5608:
[----:B------:R-:W2:Y:S02]  /*b430*/  LDG.E R2, desc[UR36][R2.64] ;  /* 0x0000002402027981 */ /* 0x000ea4000c1e1900 */
[----:B--2---:R-:W-:-:S04]  /*b440*/  I2FP.F32.S32 R0, R2 ;  /* 0x0000000200007245 */ /* 0x004fc80000201400 */
[----:B------:R-:W-:Y:S01]  /*b450*/  F2FP.F16.F32.PACK_AB R0, RZ, R0 ;  /* 0x00000000ff00723e */ /* 0x000fe200000000ff */
[----:B------:R-:W-:Y:S06]  /*b460*/  BRA `(.L_x_5606) ;  /* 0x0000000c00507947 */ /* 0x000fec0003800000 */
.L_x_5607:
[----:B------:R-:W2:Y:S02]  /*b470*/  LDG.E.U16 R2, desc[UR36][R2.64] ;  /* 0x0000002402027981 */ /* 0x000ea4000c1e1500 */
[----:B--2---:R-:W0:Y:S02]  /*b480*/  I2F.S16 R0, R2 ;  /* 0x0000000200007306 */ /* 0x004e240000101400 */
[----:B0-----:R-:W-:Y:S01]  /*b490*/  F2FP.F16.F32.PACK_AB R0, RZ, R0 ;  /* 0x00000000ff00723e */ /* 0x001fe200000000ff */
[----:B------:R-:W-:Y:S06]  /*b4a0*/  BRA `(.L_x_5606) ;  /* 0x0000000c00407947 */ /* 0x000fec0003800000 */
.L_x_5602:
        /* <DEDUP_REMOVED lines=9> */
.L_x_5610:
[----:B------:R0:W5:Y:S01]  /*b540*/  LDG.E.U16 R0, desc[UR36][R2.64] ;  /* 0x0000002402007981 */ /* 0x000162000c1e1500 */
[----:B------:R-:W-:Y:S05]  /*b550*/  BRA `(.L_x_5606) ;  /* 0x0000000c00147947 */ /* 0x000fea0003800000 */
.L_x_5609:
        /* <DEDUP_REMOVED lines=9> */
.L_x_5612:
[----:B------:R1:W5:Y:S01]  /*b5f0*/  LDG.E.U16 R0, desc[UR36][R2.64] ;  /* 0x0000002402007981 */ /* 0x000362000c1e1500 */
[----:B------:R-:W-:Y:S05]  /*b600*/  BRA `(.L_x_5606) ;  /* 0x0000000800e87947 */ /* 0x000fea0003800000 */
.L_x_5611:
        /* <DEDUP_REMOVED lines=8> */
.L_x_5601:
        /* <DEDUP_REMOVED lines=13> */
.L_x_5615:
        /* <DEDUP_REMOVED lines=8> */
.L_x_5614:
        /* <DEDUP_REMOVED lines=28> */
.L_x_5617:
        /* <DEDUP_REMOVED lines=15> */
.L_x_5616:
[----:B------:R-:W2:Y:S02]  /*ba90*/  LDG.E.U16 R0, desc[UR36][R2.64] ;  /* 0x0000002402007981 */ /* 0x000ea4000c1e1500 */
[----:B--2---:R-:W-:-:S05]  /*baa0*/  IMAD.U32 R0, R0, 0x10000, RZ ;  /* 0x0001000000007824 */ /* 0x004fca00078e00ff */
[----:B------:R-:W-:Y:S01]  /*bab0*/  F2FP.F16.F32.PACK_AB R0, RZ, R0 ;  /* 0x00000000ff00723e */ /* 0x000fe200000000ff */
[----:B------:R-:W-:Y:S06]  /*bac0*/  BRA `(.L_x_5606) ;  /* 0x0000000400b87947 */ /* 0x000fec0003800000 */
.L_x_5613:
        /* <DEDUP_REMOVED lines=12> */
.L_x_5620:
        /* <DEDUP_REMOVED lines=21> */
.L_x_5624:
[----:B------:R-:W-:Y:S05]  /*bce0*/  BSYNC B1 ;  /* 0x0000000000017941 */ /* 0x000fea0003800000 */
.L_x_5623:
[----:B------:R-:W-:Y:S01]  /*bcf0*/  LEA R3, R0, 0x3b800000, 0x17 ;  /* 0x3b80000000037811 */ /* 0x000fe200078eb8ff */
[----:B------:R-:W-:-:S05]  /*bd00*/  IMAD.SHL.U32 R0, R2, 0x100000, RZ ;  /* 0x0010000002007824 */ /* 0x000fca00078e00ff */
[----:B------:R-:W-:-:S07]  /*bd10*/  LOP3.LUT R0, R3, R0, R4, 0xfe, !PT ;  /* 0x0000000003007212 */ /* 0x000fce00078efe04 */
.L_x_5622:
[----:B------:R-:W-:Y:S05]  /*bd20*/  BSYNC B0 ;  /* 0x0000000000007941 */ /* 0x000fea0003800000 */
.L_x_5621:
[----:B------:R-:W-:Y:S01]  /*bd30*/  F2FP.F16.F32.PACK_AB R0, RZ, R0 ;  /* 0x00000000ff00723e */ /* 0x000fe200000000ff */
[----:B------:R-:W-:Y:S06]  /*bd40*/  BRA `(.L_x_5606) ;  /* 0x0000000400187947 */ /* 0x000fec0003800000 */
.L_x_5619:
        /* <DEDUP_REMOVED lines=21> */
.L_x_5628:
[----:B------:R-:W-:Y:S05]  /*bea0*/  BSYNC B1 ;  /* 0x0000000000017941 */ /* 0x000fea0003800000 */
.L_x_5627:
[----:B------:R-:W-:Y:S01]  /*beb0*/  LEA R3, R0, 0x37800000, 0x17 ;  /* 0x3780000000037811 */ /* 0x000fe200078eb8ff */
[----:B------:R-:W-:-:S05]  /*bec0*/  IMAD.SHL.U32 R0, R2, 0x200000, RZ ;  /* 0x0020000002007824 */ /* 0x000fca00078e00ff */
[----:B------:R-:W-:-:S07]  /*bed0*/  LOP3.LUT R0, R3, R0, R4, 0xfe, !PT ;  /* 0x0000000003007212 */ /* 0x000fce00078efe04 */
.L_x_5626:
[----:B------:R-:W-:Y:S05]  /*bee0*/  BSYNC B0 ;  /* 0x0000000000007941 */ /* 0x000fea0003800000 */
.L_x_5625:
[----:B------:R-:W-:Y:S01]  /*bef0*/  F2FP.F16.F32.PACK_AB R0, RZ, R0 ;  /* 0x00000000ff00723e */ /* 0x000fe200000000ff */
[----:B------:R-:W-:Y:S06]  /*bf00*/  BRA `(.L_x_5606) ;  /* 0x0000000000a87947 */ /* 0x000fec0003800000 */
.L_x_5618:
        /* <DEDUP_REMOVED lines=14> */
.L_x_5632:
[----:B------:R-:W-:Y:S05]  /*bff0*/  BSYNC B0 ;  /* 0x0000000000007941 */ /* 0x000fea0003800000 */
.L_x_5631:
[----:B------:R-:W-:Y:S01]  /*c000*/  F2FP.F16.F32.PACK_AB R0, RZ, R0 ;  /* 0x00000000ff00723e */ /* 0x000fe200000000ff */
[----:B------:R-:W-:Y:S06]  /*c010*/  BRA `(.L_x_5606) ;  /* 0x0000000000647947 */ /* 0x000fec0003800000 */
.L_x_5605:
        /* <DEDUP_REMOVED lines=16> */
.L_x_5633:
[----:B------:R-:W-:Y:S01]  /*c120*/  PRMT R0, RZ, 0x7610, R0 ;  /* 0x00007610ff007816 */ /* 0x000fe20000000000 */
[----:B------:R-:W-:Y:S06]  /*c130*/  BRA `(.L_x_5606) ;  /* 0x00000000001c7947 */ /* 0x000fec0003800000 */
.L_x_5630:
[----:B------:R-:W2:Y:S02]  /*c140*/  LDG.E.64 R2, desc[UR36][R2.64] ;  /* 0x0000002402027981 */ /* 0x000ea4000c1e1b00 */
[----:B--2---:R-:W0:Y:S02]  /*c150*/  I2F.U64 R0, R2 ;  /* 0x0000000200007312 */ /* 0x004e240000301000 */
[----:B0-----:R-:W-:Y:S01]  /*c160*/  F2FP.F16.F32.PACK_AB R0, RZ, R0 ;  /* 0x00000000ff00723e */ /* 0x001fe200000000ff */
[----:B------:R-:W-:Y:S06]  /*c170*/  BRA `(.L_x_5606) ;  /* 0x00000000000c7947 */ /* 0x000fec0003800000 */
.L_x_5629:
[----:B------:R-:W2:Y:S02]  /*c180*/  LDG.E R2, desc[UR36][R2.64] ;  /* 0x0000002402027981 */ /* 0x000ea4000c1e1900 */
[----:B--2---:R-:W-:-:S04]  /*c190*/  I2FP.F32.U32 R0, R2 ;  /* 0x0000000200007245 */ /* 0x004fc80000201000 */
[----:B------:R-:W-:-:S07]  /*c1a0*/  F2FP.F16.F32.PACK_AB R0, RZ, R0 ;  /* 0x00000000ff00723e */ /* 0x000fce00000000ff */
.L_x_5606:
        /* <DEDUP_REMOVED lines=34> */
.L_x_5635:
[----:B------:R-:W-:Y:S02]  /*c3d0*/  ULDC UR4, c[0x0][0x424] ;  /* 0x0001090000047ab9 */ /* 0x000fe40000000800 */
[----:B------:R-:W-:-:S07]  /*c3e0*/  FMUL.FTZ R0, R0, UR4 ;  /* 0x0000000400007c20 */ /* 0x000fce0008410000 */
.L_x_5636:
[----:B------:R-:W-:Y:S05]  /*c3f0*/  BSYNC B0 ;  /* 0x0000000000007941 */ /* 0x000fea0003800000 */
.L_x_5634:
        /* <DEDUP_REMOVED lines=17> */
.L_x_5640:
[----:B------:R-:W-:-:S06]  /*c510*/  HADD2.F32 R3, -RZ, R0.H0_H0 ;  /* 0x20000000ff037230 */ /* 0x000fcc0000004100 */
[----:B------:R-:W0:Y:S02]  /*c520*/  F2I.S64.TRUNC R2, R3 ;  /* 0x0000000300027311 */ /* 0x000e24000020d900 */
[----:B0-----:R-:W-:Y:S01]  /*c530*/  STG.E.U8 desc[UR36][R16.64], R2 ;  /* 0x0000000210007986 */ /* 0x001fe2000c101124 */
[----:B------:R-:W-:Y:S05]  /*c540*/  EXIT ;  /* 0x000000000000794d */ /* 0x000fea0003800000 */
.L_x_5639:
        /* <DEDUP_REMOVED lines=10> */
.L_x_5643:
[----:B------:R-:W-:-:S04]  /*c5f0*/  HADD2.F32 R0, -RZ, R0.H0_H0 ;  /* 0x20000000ff007230 */ /* 0x000fc80000004100 */
[----:B------:R-:W0:Y:S02]  /*c600*/  F2I.FTZ.TRUNC.NTZ R3, R0 ;  /* 0x0000000000037305 */ /* 0x000e24000021f100 */
[----:B0-----:R-:W-:Y:S01]  /*c610*/  STG.E desc[UR36][R16.64], R3 ;  /* 0x0000000310007986 */ /* 0x001fe2000c101924 */
[----:B------:R-:W-:Y:S05]  /*c620*/  EXIT ;  /* 0x000000000000794d */ /* 0x000fea0003800000 */
.L_x_5642:
[----:B------:R-:W-:-:S04]  /*c630*/  HADD2.F32 R0, -RZ, R0.H0_H0 ;  /* 0x20000000ff007230 */ /* 0x000fc80000004100 */
[----:B------:R-:W0:Y:S02]  /*c640*/  F2I.FTZ.TRUNC.NTZ R3, R0 ;  /* 0x0000000000037305 */ /* 0x000e24000021f100 */
[----:B0-----:R-:W-:Y:S01]  /*c650*/  STG.E.U16 desc[UR36][R16.64], R3 ;  /* 0x0000000310007986 */ /* 0x001fe2000c101524 */
[----:B------:R-:W-:Y:S05]  /*c660*/  EXIT ;  /* 0x000000000000794d */ /* 0x000fea0003800000 */
.L_x_5638:
        /* <DEDUP_REMOVED lines=9> */
.L_x_5645:
[----:B------:R-:W-:Y:S01]  /*c700*/  STG.E.U16 desc[UR36][R16.64], R0 ;  /* 0x0000000010007986 */ /* 0x000fe2000c101524 */
[----:B------:R-:W-:Y:S05]  /*c710*/  EXIT ;  /* 0x000000000000794d */ /* 0x000fea0003800000 */
.L_x_5644:
        /* <DEDUP_REMOVED lines=10> */
.L_x_5647:
[----:B------:R-:W-:-:S05]  /*c7c0*/  HADD2.F32 R0, -RZ, R0.H0_H0 ;  /* 0x20000000ff007230 */ /* 0x000fca0000004100 */
[----:B------:R-:W-:-:S04]  /*c7d0*/  F2FP.F16.F32.PACK_AB R0, RZ, R0 ;  /* 0x00000000ff00723e */ /* 0x000fc800000000ff */
[----:B------:R-:W-:-:S05]  /*c7e0*/  PRMT R0, R0, 0x5410, RZ ;  /* 0x0000541000007816 */ /* 0x000fca00000000ff */
[----:B------:R-:W-:Y:S01]  /*c7f0*/  STG.E desc[UR36][R16.64], R0 ;  /* 0x0000000010007986 */ /* 0x000fe2000c101924 */
[----:B------:R-:W-:Y:S05]  /*c800*/  EXIT ;  /* 0x000000000000794d */ /* 0x000fea0003800000 */
.L_x_5646:
[----:B------:R-:W-:-:S05]  /*c810*/  HADD2.F32 R2, -RZ, R0.H0_H0 ;  /* 0x20000000ff027230 */ /* 0x000fca0000004100 */
[----:B------:R-:W-:-:S06]  /*c820*/  FMUL.FTZ R2, R2, 1 ;  /* 0x3f80000002027820 */ /* 0x000fcc0000410000 */
[----:B------:R-:W0:Y:S02]  /*c830*/  F2F.F64.F32 R2, R2 ;  /* 0x0000000200027310 */ /* 0x000e240000201800 */
[----:B0-----:R-:W-:Y:S01]  /*c840*/  STG.E.64 desc[UR36][R16.64], R2 ;  /* 0x0000000210007986 */ /* 0x001fe2000c101b24 */
[----:B------:R-:W-:Y:S05]  /*c850*/  EXIT ;  /* 0x000000000000794d */ /* 0x000fea0003800000 */
.L_x_5637:
        /* <DEDUP_REMOVED lines=13> */
.L_x_5650:
[----:B------:R-:W-:Y:S01]  /*c930*/  HADD2.F32 R0, -RZ, R0.H0_H0 ;  /* 0x20000000ff007230 */ /* 0x000fe20000004100 */
[----:B------:R-:W-:-:S04]  /*c940*/  CS2R R6, SRZ ;  /* 0x0000000000067805 */ /* 0x000fc8000001ff00 */
[----:B------:R-:W-:-:S04]  /*c950*/  FMUL.FTZ R0, R0, 1 ;  /* 0x3f80000000007820 */ /* 0x000fc80000410000 */
[----:B------:R-:W0:Y:S02]  /*c960*/  F2F.F64.F32 R4, R0 ;  /* 0x0000000000047310 */ /* 0x000e240000201800 */
[----:B0-----:R-:W-:Y:S01]  /*c970*/  STG.E.128 desc[UR36][R16.64], R4 ;  /* 0x0000000410007986 */ /* 0x001fe2000c101d24 */
[----:B------:R-:W-:Y:S05]  /*c980*/  EXIT ;  /* 0x000000000000794d */ /* 0x000fea0003800000 */
.L_x_5649:
        /* <DEDUP_REMOVED lines=21> */
.L_x_5654:
[----:B------:R-:W-:Y:S05]  /*cae0*/  BSYNC B0 ;  /* 0x0000000000007941 */ /* 0x000fea0003800000 */
.L_x_5653:
[----:B------:R-:W-:-:S05]  /*caf0*/  LOP3.LUT R3, R0, R3, RZ, 0xfc, !PT ;  /* 0x0000000300037212 */ /* 0x000fca00078efcff */
[----:B------:R-:W-:Y:S01]  /*cb00*/  STG.E.U8 desc[UR36][R16.64], R3 ;  /* 0x0000000310007986 */ /* 0x000fe2000c101124 */
[----:B------:R-:W-:Y:S05]  /*cb10*/  EXIT ;  /* 0x000000000000794d */ /* 0x000fea0003800000 */
.L_x_5652:
        /* <DEDUP_REMOVED lines=13> */
.L_x_5656:
[----:B------:R-:W-:Y:S01]  /*cbf0*/  IMAD.MOV.U32 R0, RZ, RZ, 0x7f ;  /* 0x0000007fff007424 */ /* 0x000fe200078e00ff */
[----:B------:R-:W-:-:S04]  /*cc00*/  ISETP.GT.U32.AND P0, PT, R2, 0x7f800000, PT ;  /* 0x7f8000000200780c */ /* 0x000fc80003f04070 */
[----:B------:R-:W-:-:S09]  /*cc10*/  SEL R0, R0, 0x7c, P0 ;  /* 0x0000007c00007807 */ /* 0x000fd20000000000 */
.L_x_5657:
[----:B------:R-:W-:Y:S05]  /*cc20*/  BSYNC B0 ;  /* 0x0000000000007941 */ /* 0x000fea0003800000 */
.L_x_5655:
[----:B------:R-:W-:-:S04]  /*cc30*/  LOP3.LUT R2, R3, 0x80000000, RZ, 0xc0, !PT ;  /* 0x8000000003027812 */ /* 0x000fc800078ec0ff */
[----:B------:R-:W-:-:S04]  /*cc40*/  SHF.R.U32.HI R3, RZ, 0x18, R2 ;  /* 0x00000018ff037819 */ /* 0x000fc80000011602 */
[----:B------:R-:W-:-:S05]  /*cc50*/  LOP3.LUT R3, R0, R3, RZ, 0xfc, !PT ;  /* 0x0000000300037212 */ /* 0x000fca00078efcff */
[----:B------:R-:W-:Y:S01]  /*cc60*/  STG.E.U8 desc[UR36][R16.64], R3 ;  /* 0x0000000310007986 */ /* 0x000fe2000c101124 */
[----:B------:R-:W-:Y:S05]  /*cc70*/  EXIT ;  /* 0x000000000000794d */ /* 0x000fea0003800000 */
.L_x_5651:
[----:B------:R-:W-:-:S05]  /*cc80*/  HADD2.F32 R0, -RZ, R0.H0_H0 ;  /* 0x20000000ff007230 */ /* 0x000fca0000004100 */
[----:B------:R-:W-:-:S05]  /*cc90*/  F2FP.BF16.F32.PACK_AB R0, RZ, R0 ;  /* 0x00000000ff00723e */ /* 0x000fca00000010ff */
[----:B------:R-:W-:Y:S01]  /*cca0*/  STG.E.U16 desc[UR36][R16.64], R0 ;  /* 0x0000000010007986 */ /* 0x000fe2000c101524 */
[----:B------:R-:W-:Y:S05]  /*ccb0*/  EXIT ;  /* 0x000000000000794d */ /* 0x000fea0003800000 */
.L_x_5648:
        /* <DEDUP_REMOVED lines=12> */
.L_x_5660:
        /* <DEDUP_REMOVED lines=17> */
.L_x_5663:
[----:B------:R-:W-:-:S04]  /*ce90*/  LOP3.LUT R2, R3, 0x80000000, RZ, 0xc0, !PT ;  /* 0x8000000003027812 */ /* 0x000fc800078ec0ff */
[----:B------:R-:W-:-:S04]  /*cea0*/  SHF.R.U32.HI R3, RZ, 0x18, R2 ;  /* 0x00000018ff037819 */ /* 0x000fc80000011602 */
[----:B------:R-:W-:-:S04]  /*ceb0*/  LOP3.LUT R0, R0, R3, RZ, 0xfc, !PT ;  /* 0x0000000300007212 */ /* 0x000fc800078efcff */
[----:B------:R-:W-:-:S07]  /*cec0*/  PRMT R8, R0, 0x7610, R8 ;  /* 0x0000761000087816 */ /* 0x000fce0000000008 */
.L_x_5662:
[----:B------:R-:W-:Y:S05]  /*ced0*/  BSYNC B0 ;  /* 0x0000000000007941 */ /* 0x000fea0003800000 */
.L_x_5661:
[----:B------:R-:W-:Y:S01]  /*cee0*/  STG.E.U8 desc[UR36][R16.64], R8 ;  /* 0x0000000810007986 */ /* 0x000fe2000c101124 */
[----:B------:R-:W-:Y:S05]  /*cef0*/  EXIT ;  /* 0x000000000000794d */ /* 0x000fea0003800000 */
.L_x_5659:
        /* <DEDUP_REMOVED lines=17> */
.L_x_5666:
[----:B------:R-:W-:-:S04]  /*d010*/  LOP3.LUT R2, R3, 0x80000000, RZ, 0xc0, !PT ;  /* 0x8000000003027812 */ /* 0x000fc800078ec0ff */
[----:B------:R-:W-:-:S04]  /*d020*/  SHF.R.U32.HI R3, RZ, 0x18, R2 ;  /* 0x00000018ff037819 */ /* 0x000fc80000011602 */
[----:B------:R-:W-:-:S04]  /*d030*/  LOP3.LUT R0, R0, R3, RZ, 0xfc, !PT ;  /* 0x0000000300007212 */ /* 0x000fc800078efcff */
[----:B------:R-:W-:-:S07]  /*d040*/  PRMT R8, R0, 0x7610, R8 ;  /* 0x0000761000087816 */ /* 0x000fce0000000008 */
.L_x_5665:
[----:B------:R-:W-:Y:S05]  /*d050*/  BSYNC B0 ;  /* 0x0000000000007941 */ /* 0x000fea0003800000 */
.L_x_5664:
[----:B------:R-:W-:Y:S01]  /*d060*/  STG.E.U8 desc[UR36][R16.64], R8 ;  /* 0x0000000810007986 */ /* 0x000fe2000c101124 */
[----:B------:R-:W-:Y:S05]  /*d070*/  EXIT ;  /* 0x000000000000794d */ /* 0x000fea0003800000 */
.L_x_5658:
        /* <DEDUP_REMOVED lines=22> */
.L_x_5641:
        /* <DEDUP_REMOVED lines=16> */
.L_x_5669:
[----:B------:R-:W-:Y:S05]  /*d2e0*/  EXIT ;  /* 0x000000000000794d */ /* 0x000fea0003800000 */
.L_x_5668:
[----:B------:R-:W-:-:S06]  /*d2f0*/  HADD2.F32 R2, -RZ, R0.H0_H0 ;  /* 0x20000000ff027230 */ /* 0x000fcc0000004100 */
[----:B------:R-:W0:Y:S02]  /*d300*/  F2I.U64.TRUNC R2, R2 ;  /* 0x0000000200027311 */ /* 0x000e24000020d800 */
[----:B0-----:R-:W-:Y:S01]  /*d310*/  STG.E.64 desc[UR36][R16.64], R2 ;  /* 0x0000000210007986 */ /* 0x001fe2000c101b24 */
[----:B------:R-:W-:Y:S05]  /*d320*/  EXIT ;  /* 0x000000000000794d */ /* 0x000fea0003800000 */
.L_x_5667:
[----:B------:R-:W-:-:S04]  /*d330*/  HADD2.F32 R0, -RZ, R0.H0_H0 ;  /* 0x20000000ff007230 */ /* 0x000fc80000004100 */
[----:B------:R-:W0:Y:S02]  /*d340*/  F2I.FTZ.U32.TRUNC.NTZ R3, R0 ;  /* 0x0000000000037305 */ /* 0x000e24000021f000 */
[----:B0-----:R-:W-:Y:S01]  /*d350*/  STG.E desc[UR36][R16.64], R3 ;  /* 0x0000000310007986 */ /* 0x001fe2000c101924 */
[----:B------:R-:W-:Y:S05]  /*d360*/  EXIT ;  /* 0x000000000000794d */ /* 0x000fea0003800000 */
.L_x_5670:
        /* <DEDUP_REMOVED lines=9> */
.L_x_7860:


//--------------------- .text._ZN2at6native27unrolled_elementwise_kernelIZZZNS0_60_GLOBAL__N__171e0b9f_22_ActivationEluKernel_cu_f5210f67_353810elu_kernelERNS_18TensorIteratorBaseERKN3c106ScalarES8_S8_ENKUlvE_clEvENKUlvE1_clEvEUlNS5_4HalfEE_St5arrayIPcLm2EELi4E23TrivialOffsetCalculatorILi1EjESH_NS0_6memory12LoadWithCastILi1EEENSI_13StoreWithCastILi1EEEEEviT_T0_T2_T3_T4_T5_ --------------------------
	.section	.text._ZN2at6native27unrolled_elementwise_kernelIZZZNS0_60_GLOBAL__N__171e0b9f_22_ActivationEluKernel_cu_f5210f67_353810elu_kernelERNS_18TensorIteratorBaseERKN3c106ScalarES8_S8_ENKUlvE_clEvENKUlvE1_clEvEUlNS5_4HalfEE_St5arrayIPcLm2EELi4E23TrivialOffsetCalculatorILi1EjESH_NS0_6memory12LoadWithCastILi1EEENSI_13StoreWithCastILi1EEEEEviT_T0_T2_T3_T4_T5_,"ax",@progbits
	.align	128
        .global         _ZN2at6native27unrolled_elementwise_kernelIZZZNS0_60_GLOBAL__N__171e0b9f_22_ActivationEluKernel_cu_f5210f67_353810elu_kernelERNS_18TensorIteratorBaseERKN3c106ScalarES8_S8_ENKUlvE_clEvENKUlvE1_clEvEUlNS5_4HalfEE_St5arrayIPcLm2EELi4E23TrivialOffsetCalculatorILi1EjESH_NS0_6memory12LoadWithCastILi1EEENSI_13StoreWithCastILi1EEEEEviT_T0_T2_T3_T4_T5_
        .type           _ZN2at6native27unrolled_elementwise_kernelIZZZNS0_60_GLOBAL__N__171e0b9f_22_ActivationEluKernel_cu_f5210f67_353810elu_kernelERNS_18TensorIteratorBaseERKN3c106ScalarES8_S8_ENKUlvE_clEvENKUlvE1_clEvEUlNS5_4HalfEE_St5arrayIPcLm2EELi4E23TrivialOffsetCalculatorILi1EjESH_NS0_6memory12LoadWithCastILi1EEENSI_13StoreWithCastILi1EEEEEviT_T0_T2_T3_T4_T5_,@function
        .size           _ZN2at6native27unrolled_elementwise_kernelIZZZNS0_60_GLOBAL__N__171e0b9f_22_ActivationEluKernel_cu_f5210f67_353810elu_kernelERNS_18TensorIteratorBaseERKN3c106ScalarES8_S8_ENKUlvE_clEvENKUlvE1_clEvEUlNS5_4HalfEE_St5arrayIPcLm2EELi4E23TrivialOffsetCalculatorILi1EjESH_NS0_6memory12LoadWithCastILi1EEENSI_13StoreWithCastILi1EEEEEviT_T0_T2_T3_T4_T5_,(.L_x_7861 - _ZN2at6native27unrolled_elementwise_kernelIZZZNS0_60_GLOBAL__N__171e0b9f_22_ActivationEluKernel_cu_f5210f67_353810elu_kernelERNS_18TensorIteratorBaseERKN3c106ScalarES8_S8_ENKUlvE_clEvENKUlvE1_clEvEUlNS5_4HalfEE_St5arrayIPcLm2EELi4E23TrivialOffsetCalculatorILi1EjESH_NS0_6memory12LoadWithCastILi1EEENSI_13StoreWithCastILi1EEEEEviT_T0_T2_T3_T4_T5_)
        .other          _ZN2at6native27unrolled_elementwise_kernelIZZZNS0_60_GLOBAL__N__171e0b9f_22_ActivationEluKernel_cu_f5210f67_353810elu_kernelERNS_18TensorIteratorBaseERKN3c106ScalarES8_S8_ENKUlvE_clEvENKUlvE1_clEvEUlNS5_4HalfEE_St5arrayIPcLm2EELi4E23TrivialOffsetCalculatorILi1EjESH_NS0_6memory12LoadWithCastILi1EEENSI_13StoreWithCastILi1EEEEEviT_T0_T2_T3_T4_T5_,@"STO_CUDA_ENTRY STV_DEFAULT"
_ZN2at6native27unrolled_elementwise_kernelIZZZNS0_60_GLOBAL__N__171e0b9f_22_ActivationEluKernel_cu_f5210f67_353810elu_kernelERNS_18TensorIteratorBaseERKN3c106ScalarES8_S8_ENKUlvE_clEvENKUlvE1_clEvEUlNS5_4HalfEE_St5arrayIPcLm2EELi4E23TrivialOffsetCalculatorILi1EjESH_NS0_6memory12LoadWithCastILi1EEENSI_13StoreWithCastILi1EEEEEviT_T0_T2_T3_T4_T5_:
.text._ZN2at6native27unrolled_elementwise_kernelIZZZNS0_60_GLOBAL__N__171e0b9f_22_ActivationEluKernel_cu_f5210f67_353810elu_kernelERNS_18TensorIteratorBaseERKN3c106ScalarES8_S8_ENKUlvE_clEvENKUlvE1_clEvEUlNS5_4HalfEE_St5arrayIPcLm2EELi4E23TrivialOffsetCalculatorILi1EjESH_NS0_6memory12LoadWithCastILi1EEENSI_13StoreWithCastILi1EEEEEviT_T0_T2_T3_T4_T5_:
        /* <DEDUP_REMOVED lines=34> */
.L_x_5676:
[----:B------:R-:W2:Y:S02]  /*0220*/  LDG.E.U8 R2, desc[UR36][R2.64] ;  /* 0x0000002402027981 */ /* 0x000ea4000c1e1100 */
[----:B--2---:R-:W-:-:S04]  /*0230*/  I2FP.F32.U32 R0, R2 ;  /* 0x0000000200007245 */ /* 0x004fc80000201000 */
[----:B------:R-:W-:-:S04]  /*0240*/  F2FP.F16.F32.PACK_AB R0, RZ, R0 ;  /* 0x00000000ff00723e */ /* 0x000fc800000000ff */
[----:B------:R-:W-:Y:S01]  /*0250*/  PRMT R23, R0, 0x7610, R23 ;  /* 0x0000761000177816 */ /* 0x000fe20000000017 */
[----:B------:R-:W-:Y:S06]  /*0260*/  BRA `(.L_x_5678) ;  /* 0x0000000c00c07947 */ /* 0x000fec0003800000 */
.L_x_5675:
        /* <DEDUP_REMOVED lines=11> */
.L_x_5680:
[----:B------:R-:W2:Y:S02]  /*0320*/  LDG.E R2, desc[UR36][R2.64] ;  /* 0x0000002402027981 */ /* 0x000ea4000c1e1900 */
[----:B--2---:R-:W-:-:S04]  /*0330*/  I2FP.F32.S32 R0, R2 ;  /* 0x0000000200007245 */ /* 0x004fc80000201400 */
[----:B------:R-:W-:-:S04]  /*0340*/  F2FP.F16.F32.PACK_AB R0, RZ, R0 ;  /* 0x00000000ff00723e */ /* 0x000fc800000000ff */
[----:B------:R-:W-:Y:S01]  /*0350*/  PRMT R23, R0, 0x7610, R23 ;  /* 0x0000761000177816 */ /* 0x000fe20000000017 */
[----:B------:R-:W-:Y:S06]  /*0360*/  BRA `(.L_x_5678) ;  /* 0x0000000c00807947 */ /* 0x000fec0003800000 */
.L_x_5679:
[----:B------:R-:W2:Y:S02]  /*0370*/  LDG.E.U16 R2, desc[UR36][R2.64] ;  /* 0x0000002402027981 */ /* 0x000ea4000c1e1500 */
[----:B--2---:R-:W0:Y:S02]  /*0380*/  I2F.S16 R0, R2 ;  /* 0x0000000200007306 */ /* 0x004e240000101400 */
[----:B0-----:R-:W-:-:S04]  /*0390*/  F2FP.F16.F32.PACK_AB R0, RZ, R0 ;  /* 0x00000000ff00723e */ /* 0x001fc800000000ff */
[----:B------:R-:W-:Y:S01]  /*03a0*/  PRMT R23, R0, 0x7610, R23 ;  /* 0x0000761000177816 */ /* 0x000fe20000000017 */
[----:B------:R-:W-:Y:S06]  /*03b0*/  BRA `(.L_x_5678) ;  /* 0x0000000c006c7947 */ /* 0x000fec0003800000 */
.L_x_5674:
        /* <DEDUP_REMOVED lines=9> */
.L_x_5682:
[----:B------:R1:W5:Y:S01]  /*0450*/  LDG.E.U16 R23, desc[UR36][R2.64] ;  /* 0x0000002402177981 */ /* 0x000362000c1e1500 */
[----:B------:R-:W-:Y:S05]  /*0460*/  BRA `(.L_x_5678) ;  /* 0x0000000c00407947 */ /* 0x000fea0003800000 */
.L_x_5681:
        /* <DEDUP_REMOVED lines=9> */
.L_x_5684:
[----:B------:R0:W5:Y:S01]  /*0500*/  LDG.E.U16 R23, desc[UR36][R2.64] ;  /* 0x0000002402177981 */ /* 0x000162000c1e1500 */
[----:B------:R-:W-:Y:S05]  /*0510*/  BRA `(.L_x_5678) ;  /* 0x0000000c00147947 */ /* 0x000fea0003800000 */
.L_x_5683:
        /* <DEDUP_REMOVED lines=9> */
.L_x_5673:
        /* <DEDUP_REMOVED lines=14> */
.L_x_5687:
        /* <DEDUP_REMOVED lines=9> */
.L_x_5686:
        /* <DEDUP_REMOVED lines=28> */
.L_x_5689:
[----:B------:R-:W2:Y:S02]  /*08e0*/  LDG.E.U8 R3, desc[UR36][R2.64] ;  /* 0x0000002402037981 */ /* 0x000ea4000c1e1100 */
[----:B--2---:R-:W-:-:S05]  /*08f0*/  IMAD.SHL.U32 R0, R3, 0x2000000, RZ ;  /* 0x0200000003007824 */ /* 0x004fca00078e00ff */
[----:B------:R-:W-:-:S13]  /*0900*/  ISETP.GE.U32.AND P0, PT, R0, 0x8000000, PT ;  /* 0x080000000000780c */ /* 0x000fda0003f06070 */
[C---:B------:R-:W-:Y:S02]  /*0910*/  @P0 IMAD.SHL.U32 R4, R3.reuse, 0x200000, RZ ;  /* 0x0020000003040824 */ /* 0x040fe400078e00ff */
[C---:B------:R-:W-:Y:S02]  /*0920*/  @!P0 IMAD.SHL.U32 R0, R3.reuse, 0x100, RZ ;  /* 0x0000010003008824 */ /* 0x040fe400078e00ff */
[----:B------:R-:W-:Y:S01]  /*0930*/  IMAD.SHL.U32 R3, R3, 0x1000000, RZ ;  /* 0x0100000003037824 */ /* 0x000fe200078e00ff */
[----:B------:R-:W-:Y:S02]  /*0940*/  @P0 LOP3.LUT R4, R4, 0xfe00000, RZ, 0xc0, !PT ;  /* 0x0fe0000004040812 */ /* 0x000fe400078ec0ff */
        /* <DEDUP_REMOVED lines=9> */
.L_x_5688:
[----:B------:R-:W2:Y:S02]  /*09e0*/  LDG.E.U16 R0, desc[UR36][R2.64] ;  /* 0x0000002402007981 */ /* 0x000ea4000c1e1500 */
[----:B--2---:R-:W-:-:S05]  /*09f0*/  IMAD.U32 R0, R0, 0x10000, RZ ;  /* 0x0001000000007824 */ /* 0x004fca00078e00ff */
[----:B------:R-:W-:-:S04]  /*0a00*/  F2FP.F16.F32.PACK_AB R0, RZ, R0 ;  /* 0x00000000ff00723e */ /* 0x000fc800000000ff */
[----:B------:R-:W-:Y:S01]  /*0a10*/  PRMT R23, R0, 0x7610, R23 ;  /* 0x0000761000177816 */ /* 0x000fe20000000017 */
[----:B------:R-:W-:Y:S06]  /*0a20*/  BRA `(.L_x_5678) ;  /* 0x0000000400d07947 */ /* 0x000fec0003800000 */
.L_x_5685:
        /* <DEDUP_REMOVED lines=13> */
.L_x_5692:
        /* <DEDUP_REMOVED lines=21> */
.L_x_5696:
[----:B------:R-:W-:Y:S05]  /*0c50*/  BSYNC B1 ;  /* 0x0000000000017941 */ /* 0x000fea0003800000 */
.L_x_5695:
[----:B------:R-:W-:Y:S01]  /*0c60*/  LEA R3, R0, 0x3b800000, 0x17 ;  /* 0x3b80000000037811 */ /* 0x000fe200078eb8ff */
[----:B------:R-:W-:-:S05]  /*0c70*/  IMAD.SHL.U32 R0, R2, 0x100000, RZ ;  /* 0x0010000002007824 */ /* 0x000fca00078e00ff */
[----:B------:R-:W-:-:S07]  /*0c80*/  LOP3.LUT R0, R3, R0, R4, 0xfe, !PT ;  /* 0x0000000003007212 */ /* 0x000fce00078efe04 */
.L_x_5694:
[----:B------:R-:W-:Y:S05]  /*0c90*/  BSYNC B0 ;  /* 0x0000000000007941 */ /* 0x000fea0003800000 */
.L_x_5693:
[----:B------:R-:W-:-:S04]  /*0ca0*/  F2FP.F16.F32.PACK_AB R0, RZ, R0 ;  /* 0x00000000ff00723e */ /* 0x000fc800000000ff */
[----:B------:R-:W-:Y:S01]  /*0cb0*/  PRMT R23, R0, 0x7610, R23 ;  /* 0x0000761000177816 */ /* 0x000fe20000000017 */
[----:B------:R-:W-:Y:S06]  /*0cc0*/  BRA `(.L_x_5678) ;  /* 0x0000000400287947 */ /* 0x000fec0003800000 */
.L_x_5691:
        /* <DEDUP_REMOVED lines=21> */
.L_x_5700:
[----:B------:R-:W-:Y:S05]  /*0e20*/  BSYNC B1 ;  /* 0x0000000000017941 */ /* 0x000fea0003800000 */
.L_x_5699:
[----:B------:R-:W-:Y:S01]  /*0e30*/  LEA R3, R0, 0x37800000, 0x17 ;  /* 0x3780000000037811 */ /* 0x000fe200078eb8ff */
[----:B------:R-:W-:-:S05]  /*0e40*/  IMAD.SHL.U32 R0, R2, 0x200000, RZ ;  /* 0x0020000002007824 */ /* 0x000fca00078e00ff */
[----:B------:R-:W-:-:S07]  /*0e50*/  LOP3.LUT R0, R3, R0, R4, 0xfe, !PT ;  /* 0x0000000003007212 */ /* 0x000fce00078efe04 */
.L_x_5698:
[----:B------:R-:W-:Y:S05]  /*0e60*/  BSYNC B0 ;  /* 0x0000000000007941 */ /* 0x000fea0003800000 */
.L_x_5697:
[----:B------:R-:W-:-:S04]  /*0e70*/  F2FP.F16.F32.PACK_AB R0, RZ, R0 ;  /* 0x00000000ff00723e */ /* 0x000fc800000000ff */
[----:B------:R-:W-:Y:S01]  /*0e80*/  PRMT R23, R0, 0x7610, R23 ;  /* 0x0000761000177816 */ /* 0x000fe20000000017 */
[----:B------:R-:W-:Y:S06]  /*0e90*/  BRA `(.L_x_5678) ;  /* 0x0000000000b47947 */ /* 0x000fec0003800000 */
.L_x_5690:
        /* <DEDUP_REMOVED lines=14> */
.L_x_5704:
[----:B------:R-:W-:Y:S05]  /*0f80*/  BSYNC B0 ;  /* 0x0000000000007941 */ /* 0x000fea0003800000 */
.L_x_5703:
[----:B------:R-:W-:-:S04]  /*0f90*/  F2FP.F16.F32.PACK_AB R0, RZ, R0 ;  /* 0x00000000ff00723e */ /* 0x000fc800000000ff */
[----:B------:R-:W-:Y:S01]  /*0fa0*/  PRMT R23, R0, 0x7610, R23 ;  /* 0x0000761000177816 */ /* 0x000fe20000000017 */
[----:B------:R-:W-:Y:S06]  /*0fb0*/  BRA `(.L_x_5678) ;  /* 0x00000000006c7947 */ /* 0x000fec0003800000 */
.L_x_5677:
        /* <DEDUP_REMOVED lines=16> */
.L_x_5705:
[----:B------:R-:W-:Y:S01]  /*10c0*/  PRMT R23, RZ, 0x7610, R23 ;  /* 0x00007610ff177816 */ /* 0x000fe20000000017 */
[----:B------:R-:W-:Y:S06]  /*10d0*/  BRA `(.L_x_5678) ;  /* 0x0000000000247947 */ /* 0x000fec0003800000 */
.L_x_5702:
[----:B------:R-:W2:Y:S02]  /*10e0*/  LDG.E.64 R2, desc[UR36][R2.64] ;  /* 0x0000002402027981 */ /* 0x000ea4000c1e1b00 */
[----:B--2---:R-:W0:Y:S02]  /*10f0*/  I2F.U64 R0, R2 ;  /* 0x0000000200007312 */ /* 0x004e240000301000 */
[----:B0-----:R-:W-:-:S04]  /*1100*/  F2FP.F16.F32.PACK_AB R0, RZ, R0 ;  /* 0x00000000ff00723e */ /* 0x001fc800000000ff */
[----:B------:R-:W-:Y:S01]  /*1110*/  PRMT R23, R0, 0x7610, R23 ;  /* 0x0000761000177816 */ /* 0x000fe20000000017 */
[----:B------:R-:W-:Y:S06]  /*1120*/  BRA `(.L_x_5678) ;  /* 0x0000000000107947 */ /* 0x000fec0003800000 */
.L_x_5701:
[----:B------:R-:W2:Y:S02]  /*1130*/  LDG.E R2, desc[UR36][R2.64] ;  /* 0x0000002402027981 */ /* 0x000ea4000c1e1900 */
[----:B--2---:R-:W-:-:S04]  /*1140*/  I2FP.F32.U32 R0, R2 ;  /* 0x0000000200007245 */ /* 0x004fc80000201000 */
[----:B------:R-:W-:-:S04]  /*1150*/  F2FP.F16.F32.PACK_AB R0, RZ, R0 ;  /* 0x00000000ff00723e */ /* 0x000fc800000000ff */
[----:B------:R-:W-:-:S07]  /*1160*/  PRMT R23, R0, 0x7610, R23 ;  /* 0x0000761000177816 */ /* 0x000fce0000000017 */
.L_x_5678:
[----:B------:R-:W2:Y:S02]  /*1170*/  S2R R24, SR_TID.X ;  /* 0x0000000000187919 */ /* 0x000ea40000002100 */
[----:B--2---:R-:W-:-:S07]  /*1180*/  VIADD R24, R24, 0x80 ;  /* 0x0000008018187836 */ /* 0x004fce0000000000 */
.L_x_5672:
[----:B------:R-:W-:Y:S05]  /*1190*/  BSYNC B6 ;  /* 0x0000000000067941 */ /* 0x000fea0003800000 */
.L_x_5671:
[----:B------:R-:W-:Y:S01]  /*11a0*/  ISETP.GE.AND P0, PT, R24, R16, PT ;  /* 0x000000101800720c */ /* 0x000fe20003f06270 */
[----:B------:R-:W-:-:S12]  /*11b0*/  BSSY B6, `(.L_x_5706) ;  /* 0x000010e000067945 */ /* 0x000fd80003800000 */
[----:B------:R-:W-:Y:S05]  /*11c0*/  @P0 BRA `(.L_x_5707) ;  /* 0x0000001000300947 */ /* 0x000fea0003800000 */
[----:B01----:R-:W0:Y:S01]  /*11d0*/  LDC.64 R2, c[0x0][0x238] ;  /* 0x00008e00ff027b82 */ /* 0x003e220000000a00 */
        /* <DEDUP_REMOVED lines=22> */
.L_x_5711:
[----:B------:R-:W2:Y:S02]  /*1340*/  LDG.E.U8 R2, desc[UR36][R2.64] ;  /* 0x0000002402027981 */ /* 0x000ea4000c1e1100 */
[----:B--2---:R-:W-:-:S04]  /*1350*/  I2FP.F32.U32 R0, R2 ;  /* 0x0000000200007245 */ /* 0x004fc80000201000 */
[----:B------:R-:W-:-:S04]  /*1360*/  F2FP.F16.F32.PACK_AB R0, RZ, R0 ;  /* 0x00000000ff00723e */ /* 0x000fc800000000ff */
[----:B------:R-:W-:Y:S01]  /*1370*/  PRMT R22, R0, 0x7610, R22 ;  /* 0x0000761000167816 */ /* 0x000fe20000000016 */
[----:B------:R-:W-:Y:S06]  /*1380*/  BRA `(.L_x_5713) ;  /* 0x0000000c00bc7947 */ /* 0x000fec0003800000 */
.L_x_5710:
        /* <DEDUP_REMOVED lines=11> */
.L_x_5715:
[----:B------:R-:W2:Y:S02]  /*1440*/  LDG.E R2, desc[UR36][R2.64] ;  /* 0x0000002402027981 */ /* 0x000ea4000c1e1900 */
[----:B--2---:R-:W-:-:S04]  /*1450*/  I2FP.F32.S32 R0, R2 ;  /* 0x0000000200007245 */ /* 0x004fc80000201400 */
[----:B------:R-:W-:-:S04]  /*1460*/  F2FP.F16.F32.PACK_AB R0, RZ, R0 ;  /* 0x00000000ff00723e */ /* 0x000fc800000000ff */
[----:B------:R-:W-:Y:S01]  /*1470*/  PRMT R22, R0, 0x7610, R22 ;  /* 0x0000761000167816 */ /* 0x000fe20000000016 */
[----:B------:R-:W-:Y:S06]  /*1480*/  BRA `(.L_x_5713) ;  /* 0x0000000c007c7947 */ /* 0x000fec0003800000 */
.L_x_5714:
[----:B------:R-:W2:Y:S02]  /*1490*/  LDG.E.U16 R2, desc[UR36][R2.64] ;  /* 0x0000002402027981 */ /* 0x000ea4000c1e1500 */
[----:B--2---:R-:W0:Y:S02]  /*14a0*/  I2F.S16 R0, R2 ;  /* 0x0000000200007306 */ /* 0x004e240000101400 */
[----:B0-----:R-:W-:-:S04]  /*14b0*/  F2FP.F16.F32.PACK_AB R0, RZ, R0 ;  /* 0x00000000ff00723e */ /* 0x001fc800000000ff */
[----:B------:R-:W-:Y:S01]  /*14c0*/  PRMT R22, R0, 0x7610, R22 ;  /* 0x0000761000167816 */ /* 0x000fe20000000016 */
[----:B------:R-:W-:Y:S06]  /*14d0*/  BRA `(.L_x_5713) ;  /* 0x0000000c00687947 */ /* 0x000fec0003800000 */
.L_x_5709:
        /* <DEDUP_REMOVED lines=9> */
.L_x_5717:
[----:B------:R0:W5:Y:S01]  /*1570*/  LDG.E.U16 R22, desc[UR36][R2.64] ;  /* 0x0000002402167981 */ /* 0x000162000c1e1500 */
[----:B------:R-:W-:Y:S05]  /*1580*/  BRA `(.L_x_5713) ;  /* 0x0000000c003c7947 */ /* 0x000fea0003800000 */
.L_x_5716:
        /* <DEDUP_REMOVED lines=9> */
.L_x_5719:
[----:B------:R1:W5:Y:S01]  /*1620*/  LDG.E.U16 R22, desc[UR36][R2.64] ;  /* 0x0000002402167981 */ /* 0x000362000c1e1500 */
[----:B------:R-:W-:Y:S05]  /*1630*/  BRA `(.L_x_5713) ;  /* 0x0000000c00107947 */ /* 0x000fea0003800000 */
.L_x_5718:
        /* <DEDUP_REMOVED lines=9> */
.L_x_5708:
        /* <DEDUP_REMOVED lines=14> */
.L_x_5722:
        /* <DEDUP_REMOVED lines=9> */
.L_x_5721:
        /* <DEDUP_REMOVED lines=28> */
.L_x_5724:
        /* <DEDUP_REMOVED lines=15> */
.L_x_5723:
[----:B------:R-:W2:Y:S02]  /*1af0*/  LDG.E.U16 R0, desc[UR36][R2.64] ;  /* 0x0000002402007981 */ /* 0x000ea4000c1e1500 */
[----:B--2---:R-:W-:-:S05]  /*1b00*/  IMAD.U32 R0, R0, 0x10000, RZ ;  /* 0x0001000000007824 */ /* 0x004fca00078e00ff */
[----:B------:R-:W-:-:S04]  /*1b10*/  F2FP.F16.F32.PACK_AB R0, RZ, R0 ;  /* 0x00000000ff00723e */ /* 0x000fc800000000ff */
[----:B------:R-:W-:Y:S01]  /*1b20*/  PRMT R22, R0, 0x7610, R22 ;  /* 0x0000761000167816 */ /* 0x000fe20000000016 */
[----:B------:R-:W-:Y:S06]  /*1b30*/  BRA `(.L_x_5713) ;  /* 0x0000000400d07947 */ /* 0x000fec0003800000 */
.L_x_5720:
        /* <DEDUP_REMOVED lines=13> */
.L_x_5727:
        /* <DEDUP_REMOVED lines=21> */
.L_x_5731:
[----:B------:R-:W-:Y:S05]  /*1d60*/  BSYNC B1 ;  /* 0x0000000000017941 */ /* 0x000fea0003800000 */
.L_x_5730:
[----:B------:R-:W-:Y:S01]  /*1d70*/  LEA R3, R0, 0x3b800000, 0x17 ;  /* 0x3b80000000037811 */ /* 0x000fe200078eb8ff */
[----:B------:R-:W-:-:S05]  /*1d80*/  IMAD.SHL.U32 R0, R2, 0x100000, RZ ;  /* 0x0010000002007824 */ /* 0x000fca00078e00ff */
[----:B------:R-:W-:-:S07]  /*1d90*/  LOP3.LUT R0, R3, R0, R4, 0xfe, !PT ;  /* 0x0000000003007212 */ /* 0x000fce00078efe04 */
.L_x_5729:
[----:B------:R-:W-:Y:S05]  /*1da0*/  BSYNC B0 ;  /* 0x0000000000007941 */ /* 0x000fea0003800000 */
.L_x_5728:
[----:B------:R-:W-:-:S04]  /*1db0*/  F2FP.F16.F32.PACK_AB R0, RZ, R0 ;  /* 0x00000000ff00723e */ /* 0x000fc800000000ff */
[----:B------:R-:W-:Y:S01]  /*1dc0*/  PRMT R22, R0, 0x7610, R22 ;  /* 0x0000761000167816 */ /* 0x000fe20000000016 */
[----:B------:R-:W-:Y:S06]  /*1dd0*/  BRA `(.L_x_5713) ;  /* 0x0000000400287947 */ /* 0x000fec0003800000 */
.L_x_5726:
        /* <DEDUP_REMOVED lines=21> */
.L_x_5735:
[----:B------:R-:W-:Y:S05]  /*1f30*/  BSYNC B1 ;  /* 0x0000000000017941 */ /* 0x000fea0003800000 */
.L_x_5734:
[----:B------:R-:W-:Y:S01]  /*1f40*/  LEA R3, R0, 0x37800000, 0x17 ;  /* 0x3780000000037811 */ /* 0x000fe200078eb8ff */
[----:B------:R-:W-:-:S05]  /*1f50*/  IMAD.SHL.U32 R0, R2, 0x200000, RZ ;  /* 0x0020000002007824 */ /* 0x000fca00078e00ff */
[----:B------:R-:W-:-:S07]  /*1f60*/  LOP3.LUT R0, R3, R0, R4, 0xfe, !PT ;  /* 0x0000000003007212 */ /* 0x000fce00078efe04 */
.L_x_5733:
[----:B------:R-:W-:Y:S05]  /*1f70*/  BSYNC B0 ;  /* 0x0000000000007941 */ /* 0x000fea0003800000 */
.L_x_5732:
[----:B------:R-:W-:-:S04]  /*1f80*/  F2FP.F16.F32.PACK_AB R0, RZ, R0 ;  /* 0x00000000ff00723e */ /* 0x000fc800000000ff */
[----:B------:R-:W-:Y:S01]  /*1f90*/  PRMT R22, R0, 0x7610, R22 ;  /* 0x0000761000167816 */ /* 0x000fe20000000016 */
[----:B------:R-:W-:Y:S06]  /*1fa0*/  BRA `(.L_x_5713) ;  /* 0x0000000000b47947 */ /* 0x000fec0003800000 */
.L_x_5725:
        /* <DEDUP_REMOVED lines=14> */
.L_x_5739:
[----:B------:R-:W-:Y:S05]  /*2090*/  BSYNC B0 ;  /* 0x0000000000007941 */ /* 0x000fea0003800000 */
.L_x_5738:
[----:B------:R-:W-:-:S04]  /*20a0*/  F2FP.F16.F32.PACK_AB R0, RZ, R0 ;  /* 0x00000000ff00723e */ /* 0x000fc800000000ff */
[----:B------:R-:W-:Y:S01]  /*20b0*/  PRMT R22, R0, 0x7610, R22 ;  /* 0x0000761000167816 */ /* 0x000fe20000000016 */
[----:B------:R-:W-:Y:S06]  /*20c0*/  BRA `(.L_x_5713) ;  /* 0x00000000006c7947 */ /* 0x000fec0003800000 */
.L_x_5712:
        /* <DEDUP_REMOVED lines=16> */
.L_x_5740:
[----:B------:R-:W-:Y:S01]  /*21d0*/  PRMT R22, RZ, 0x7610, R22 ;  /* 0x00007610ff167816 */ /* 0x000fe20000000016 */
[----:B------:R-:W-:Y:S06]  /*21e0*/  BRA `(.L_x_5713) ;  /* 0x0000000000247947 */ /* 0x000fec0003800000 */
.L_x_5737:
[----:B------:R-:W2:Y:S02]  /*21f0*/  LDG.E.64 R2, desc[UR36][R2.64] ;  /* 0x0000002402027981 */ /* 0x000ea4000c1e1b00 */
[----:B--2---:R-:W0:Y:S02]  /*2200*/  I2F.U64 R0, R2 ;  /* 0x0000000200007312 */ /* 0x004e240000301000 */
[----:B0-----:R-:W-:-:S04]  /*2210*/  F2FP.F16.F32.PACK_AB R0, RZ, R0 ;  /* 0x00000000ff00723e */ /* 0x001fc800000000ff */
[----:B------:R-:W-:Y:S01]  /*2220*/  PRMT R22, R0, 0x7610, R22 ;  /* 0x0000761000167816 */ /* 0x000fe20000000016 */
[----:B------:R-:W-:Y:S06]  /*2230*/  BRA `(.L_x_5713) ;  /* 0x0000000000107947 */ /* 0x000fec0003800000 */
.L_x_5736:
[----:B------:R-:W2:Y:S02]  /*2240*/  LDG.E R2, desc[UR36][R2.64] ;  /* 0x0000002402027981 */ /* 0x000ea4000c1e1900 */
[----:B--2---:R-:W-:-:S04]  /*2250*/  I2FP.F32.U32 R0, R2 ;  /* 0x0000000200007245 */ /* 0x004fc80000201000 */
[----:B------:R-:W-:-:S04]  /*2260*/  F2FP.F16.F32.PACK_AB R0, RZ, R0 ;  /* 0x00000000ff00723e */ /* 0x000fc800000000ff */
[----:B------:R-:W-:-:S07]  /*2270*/  PRMT R22, R0, 0x7610, R22 ;  /* 0x0000761000167816 */ /* 0x000fce0000000016 */
.L_x_5713:
[----:B------:R-:W-:-:S07]  /*2280*/  VIADD R24, R24, 0x80 ;  /* 0x0000008018187836 */ /* 0x000fce0000000000 */
.L_x_5707:
[----:B------:R-:W-:Y:S05]  /*2290*/  BSYNC B6 ;  /* 0x0000000000067941 */ /* 0x000fea0003800000 */
.L_x_5706:
[----:B------:R-:W-:Y:S01]  /*22a0*/  ISETP.GE.AND P0, PT, R24, R16, PT ;  /* 0x000000101800720c */ /* 0x000fe20003f06270 */
[----:B------:R-:W-:Y:S01]  /*22b0*/  BSSY B6, `(.L_x_5741) ;  /* 0x000010f000067945 */ /* 0x000fe20003800000 */
[----:B------:R-:W-:Y:S02]  /*22c0*/  PRMT R18, RZ, 0x7610, R18 ;  /* 0x00007610ff127816 */ /* 0x000fe40000000012 */
[----:B01----:R-:W-:-:S09]  /*22d0*/  PRMT R2, RZ, 0x7610, R2 ;  /* 0x00007610ff027816 */ /* 0x003fd20000000002 */
[----:B------:R-:W-:Y:S05]  /*22e0*/  @P0 BRA `(.L_x_5742) ;  /* 0x00000010002c0947 */ /* 0x000fea0003800000 */
[----:B------:R-:W0:Y:S01]  /*22f0*/  LDC.64 R4, c[0x0][0x238] ;  /* 0x00008e00ff047b82 */ /* 0x000e220000000a00 */
        /* <DEDUP_REMOVED lines=22> */
.L_x_5746:
[----:B------:R-:W2:Y:S02]  /*2460*/  LDG.E.U8 R4, desc[UR36][R4.64] ;  /* 0x0000002404047981 */ /* 0x000ea4000c1e1100 */
[----:B--2---:R-:W-:-:S04]  /*2470*/  I2FP.F32.U32 R0, R4 ;  /* 0x0000000400007245 */ /* 0x004fc80000201000 */
[----:B------:R-:W-:-:S04]  /*2480*/  F2FP.F16.F32.PACK_AB R0, RZ, R0 ;  /* 0x00000000ff00723e */ /* 0x000fc800000000ff */
[----:B------:R-:W-:Y:S01]  /*2490*/  PRMT R2, R0, 0x7610, R2 ;  /* 0x0000761000027816 */ /* 0x000fe20000000002 */
[----:B------:R-:W-:Y:S06]  /*24a0*/  BRA `(.L_x_5748) ;  /* 0x0000000c00b87947 */ /* 0x000fec0003800000 */
.L_x_5745:
        /* <DEDUP_REMOVED lines=11> */
.L_x_5750:
[----:B------:R-:W2:Y:S02]  /*2560*/  LDG.E R4, desc[UR36][R4.64] ;  /* 0x0000002404047981 */ /* 0x000ea4000c1e1900 */
[----:B--2---:R-:W-:-:S04]  /*2570*/  I2FP.F32.S32 R0, R4 ;  /* 0x0000000400007245 */ /* 0x004fc80000201400 */
[----:B------:R-:W-:-:S04]  /*2580*/  F2FP.F16.F32.PACK_AB R0, RZ, R0 ;  /* 0x00000000ff00723e */ /* 0x000fc800000000ff */
[----:B------:R-:W-:Y:S01]  /*2590*/  PRMT R2, R0, 0x7610, R2 ;  /* 0x0000761000027816 */ /* 0x000fe20000000002 */
[----:B------:R-:W-:Y:S06]  /*25a0*/  BRA `(.L_x_5748) ;  /* 0x0000000c00787947 */ /* 0x000fec0003800000 */
.L_x_5749:
[----:B------:R-:W2:Y:S02]  /*25b0*/  LDG.E.U16 R4, desc[UR36][R4.64] ;  /* 0x0000002404047981 */ /* 0x000ea4000c1e1500 */
[----:B--2---:R-:W0:Y:S02]  /*25c0*/  I2F.S16 R0, R4 ;  /* 0x0000000400007306 */ /* 0x004e240000101400 */
[----:B0-----:R-:W-:-:S04]  /*25d0*/  F2FP.F16.F32.PACK_AB R0, RZ, R0 ;  /* 0x00000000ff00723e */ /* 0x001fc800000000ff */
[----:B------:R-:W-:Y:S01]  /*25e0*/  PRMT R2, R0, 0x7610, R2 ;  /* 0x0000761000027816 */ /* 0x000fe20000000002 */
[----:B------:R-:W-:Y:S06]  /*25f0*/  BRA `(.L_x_5748) ;  /* 0x0000000c00647947 */ /* 0x000fec0003800000 */
.L_x_5744:
        /* <DEDUP_REMOVED lines=9> */
.L_x_5752:
[----:B------:R0:W5:Y:S01]  /*2690*/  LDG.E.U16 R2, desc[UR36][R4.64] ;  /* 0x0000002404027981 */ /* 0x000162000c1e1500 */
[----:B------:R-:W-:Y:S05]  /*26a0*/  BRA `(.L_x_5748) ;  /* 0x0000000c00387947 */ /* 0x000fea0003800000 */
.L_x_5751:
        /* <DEDUP_REMOVED lines=9> */
.L_x_5754:
[----:B------:R1:W5:Y:S01]  /*2740*/  LDG.E.U16 R2, desc[UR36][R4.64] ;  /* 0x0000002404027981 */ /* 0x000362000c1e1500 */
[----:B------:R-:W-:Y:S05]  /*2750*/  BRA `(.L_x_5748) ;  /* 0x0000000c000c7947 */ /* 0x000fea0003800000 */
.L_x_5753:
        /* <DEDUP_REMOVED lines=9> */
.L_x_5743:
        /* <DEDUP_REMOVED lines=14> */
.L_x_5757:
        /* <DEDUP_REMOVED lines=9> */
.L_x_5756:
        /* <DEDUP_REMOVED lines=28> */
.L_x_5759:
        /* <DEDUP_REMOVED lines=12> */
[----:B------:R-:W-:Y:S01]  /*2be0*/  F2FP.F16.F32.PACK_AB R2, RZ, R2 ;  /* 0x00000002ff02723e */ /* 0x000fe200000000ff */
[----:B------:R-:W-:Y:S06]  /*2bf0*/  BRA `(.L_x_5748) ;  /* 0x0000000400e47947 */ /* 0x000fec0003800000 */
.L_x_5758:
[----:B------:R-:W2:Y:S02]  /*2c00*/  LDG.E.U16 R0, desc[UR36][R4.64] ;  /* 0x0000002404007981 */ /* 0x000ea4000c1e1500 */
[----:B--2---:R-:W-:-:S05]  /*2c10*/  IMAD.U32 R0, R0, 0x10000, RZ ;  /* 0x0001000000007824 */ /* 0x004fca00078e00ff */
[----:B------:R-:W-:-:S04]  /*2c20*/  F2FP.F16.F32.PACK_AB R0, RZ, R0 ;  /* 0x00000000ff00723e */ /* 0x000fc800000000ff */
[----:B------:R-:W-:Y:S01]  /*2c30*/  PRMT R2, R0, 0x7610, R2 ;  /* 0x0000761000027816 */ /* 0x000fe20000000002 */
[----:B------:R-:W-:Y:S06]  /*2c40*/  BRA `(.L_x_5748) ;  /* 0x0000000400d07947 */ /* 0x000fec0003800000 */
.L_x_5755:
        /* <DEDUP_REMOVED lines=13> */
.L_x_5762:
        /* <DEDUP_REMOVED lines=21> */
.L_x_5766:
[----:B------:R-:W-:Y:S05]  /*2e70*/  BSYNC B1 ;  /* 0x0000000000017941 */ /* 0x000fea0003800000 */
.L_x_5765:
[----:B------:R-:W-:Y:S01]  /*2e80*/  LEA R3, R0, 0x3b800000, 0x17 ;  /* 0x3b80000000037811 */ /* 0x000fe200078eb8ff */
[----:B------:R-:W-:-:S05]  /*2e90*/  IMAD.SHL.U32 R0, R2, 0x100000, RZ ;  /* 0x0010000002007824 */ /* 0x000fca00078e00ff */
[----:B------:R-:W-:-:S07]  /*2ea0*/  LOP3.LUT R0, R3, R0, R4, 0xfe, !PT ;  /* 0x0000000003007212 */ /* 0x000fce00078efe04 */
.L_x_5764:
[----:B------:R-:W-:Y:S05]  /*2eb0*/  BSYNC B0 ;  /* 0x0000000000007941 */ /* 0x000fea0003800000 */
.L_x_5763:
[----:B------:R-:W-:-:S04]  /*2ec0*/  F2FP.F16.F32.PACK_AB R0, RZ, R0 ;  /* 0x00000000ff00723e */ /* 0x000fc800000000ff */
[----:B------:R-:W-:Y:S01]  /*2ed0*/  PRMT R2, R0, 0x7610, R2 ;  /* 0x0000761000027816 */ /* 0x000fe20000000002 */
[----:B------:R-:W-:Y:S06]  /*2ee0*/  BRA `(.L_x_5748) ;  /* 0x0000000400287947 */ /* 0x000fec0003800000 */
.L_x_5761:
        /* <DEDUP_REMOVED lines=21> */
.L_x_5770:
[----:B------:R-:W-:Y:S05]  /*3040*/  BSYNC B1 ;  /* 0x0000000000017941 */ /* 0x000fea0003800000 */
.L_x_5769:
[----:B------:R-:W-:Y:S01]  /*3050*/  LEA R3, R0, 0x37800000, 0x17 ;  /* 0x3780000000037811 */ /* 0x000fe200078eb8ff */
[----:B------:R-:W-:-:S05]  /*3060*/  IMAD.SHL.U32 R0, R2, 0x200000, RZ ;  /* 0x0020000002007824 */ /* 0x000fca00078e00ff */
[----:B------:R-:W-:-:S07]  /*3070*/  LOP3.LUT R0, R3, R0, R4, 0xfe, !PT ;  /* 0x0000000003007212 */ /* 0x000fce00078efe04 */
.L_x_5768:
[----:B------:R-:W-:Y:S05]  /*3080*/  BSYNC B0 ;  /* 0x0000000000007941 */ /* 0x000fea0003800000 */
.L_x_5767:
[----:B------:R-:W-:-:S04]  /*3090*/  F2FP.F16.F32.PACK_AB R0, RZ, R0 ;  /* 0x00000000ff00723e */ /* 0x000fc800000000ff */
[----:B------:R-:W-:Y:S01]  /*30a0*/  PRMT R2, R0, 0x7610, R2 ;  /* 0x0000761000027816 */ /* 0x000fe20000000002 */
[----:B------:R-:W-:Y:S06]  /*30b0*/  BRA `(.L_x_5748) ;  /* 0x0000000000b47947 */ /* 0x000fec0003800000 */
.L_x_5760:
        /* <DEDUP_REMOVED lines=14> */
.L_x_5774:
[----:B------:R-:W-:Y:S05]  /*31a0*/  BSYNC B0 ;  /* 0x0000000000007941 */ /* 0x000fea0003800000 */
.L_x_5773:
[----:B------:R-:W-:-:S04]  /*31b0*/  F2FP.F16.F32.PACK_AB R0, RZ, R0 ;  /* 0x00000000ff00723e */ /* 0x000fc800000000ff */
[----:B------:R-:W-:Y:S01]  /*31c0*/  PRMT R2, R0, 0x7610, R2 ;  /* 0x0000761000027816 */ /* 0x000fe20000000002 */
[----:B------:R-:W-:Y:S06]  /*31d0*/  BRA `(.L_x_5748) ;  /* 0x00000000006c7947 */ /* 0x000fec0003800000 */
.L_x_5747:
        /* <DEDUP_REMOVED lines=16> */
.L_x_5775:
[----:B------:R-:W-:Y:S01]  /*32e0*/  PRMT R2, RZ, 0x7610, R2 ;  /* 0x00007610ff027816 */ /* 0x000fe20000000002 */
[----:B------:R-:W-:Y:S06]  /*32f0*/  BRA `(.L_x_5748) ;  /* 0x0000000000247947 */ /* 0x000fec0003800000 */
.L_x_5772:
[----:B------:R-:W2:Y:S02]  /*3300*/  LDG.E.64 R4, desc[UR36][R4.64] ;  /* 0x0000002404047981 */ /* 0x000ea4000c1e1b00 */
[----:B--2---:R-:W0:Y:S02]  /*3310*/  I2F.U64 R0, R4 ;  /* 0x0000000400007312 */ /* 0x004e240000301000 */
[----:B0-----:R-:W-:-:S04]  /*3320*/  F2FP.F16.F32.PACK_AB R0, RZ, R0 ;  /* 0x00000000ff00723e */ /* 0x001fc800000000ff */
[----:B------:R-:W-:Y:S01]  /*3330*/  PRMT R2, R0, 0x7610, R2 ;  /* 0x0000761000027816 */ /* 0x000fe20000000002 */
[----:B------:R-:W-:Y:S06]  /*3340*/  BRA `(.L_x_5748) ;  /* 0x0000000000107947 */ /* 0x000fec0003800000 */
.L_x_5771:
[----:B------:R-:W2:Y:S02]  /*3350*/  LDG.E R4, desc[UR36][R4.64] ;  /* 0x0000002404047981 */ /* 0x000ea4000c1e1900 */
[----:B--2---:R-:W-:-:S04]  /*3360*/  I2FP.F32.U32 R0, R4 ;  /* 0x0000000400007245 */ /* 0x004fc80000201000 */
[----:B------:R-:W-:-:S04]  /*3370*/  F2FP.F16.F32.PACK_AB R0, RZ, R0 ;  /* 0x00000000ff00723e */ /* 0x000fc800000000ff */
[----:B------:R-:W-:-:S07]  /*3380*/  PRMT R2, R0, 0x7610, R2 ;  /* 0x0000761000027816 */ /* 0x000fce0000000002 */
.L_x_5748:
[----:B------:R-:W-:-:S07]  /*3390*/  VIADD R24, R24, 0x80 ;  /* 0x0000008018187836 */ /* 0x000fce0000000000 */
.L_x_5742:
[----:B------:R-:W-:Y:S05]  /*33a0*/  BSYNC B6 ;  /* 0x0000000000067941 */ /* 0x000fea0003800000 */
.L_x_5741:
[----:B------:R-:W-:Y:S01]  /*33b0*/  ISETP.GE.AND P0, PT, R24, R16, PT ;  /* 0x000000101800720c */ /* 0x000fe20003f06270 */
[----:B------:R-:W-:-:S12]  /*33c0*/  BSSY B6, `(.L_x_5776) ;  /* 0x000010c000067945 */ /* 0x000fd80003800000 */
        /* <DEDUP_REMOVED lines=23> */
.L_x_5781:
[----:B------:R-:W2:Y:S02]  /*3540*/  LDG.E.U8 R4, desc[UR36][R4.64] ;  /* 0x0000002404047981 */ /* 0x000ea4000c1e1100 */
[----:B--2---:R-:W-:-:S04]  /*3550*/  I2FP.F32.U32 R0, R4 ;  /* 0x0000000400007245 */ /* 0x004fc80000201000 */
[----:B------:R-:W-:-:S04]  /*3560*/  F2FP.F16.F32.PACK_AB R0, RZ, R0 ;  /* 0x00000000ff00723e */ /* 0x000fc800000000ff */
[----:B------:R-:W-:Y:S01]  /*3570*/  PRMT R18, R0, 0x7610, R18 ;  /* 0x0000761000127816 */ /* 0x000fe20000000012 */
[----:B------:R-:W-:Y:S06]  /*3580*/  BRA `(.L_x_5777) ;  /* 0x0000000c00bc7947 */ /* 0x000fec0003800000 */
.L_x_5780:
        /* <DEDUP_REMOVED lines=11> */
.L_x_5784:
[----:B------:R-:W2:Y:S02]  /*3640*/  LDG.E R4, desc[UR36][R4.64] ;  /* 0x0000002404047981 */ /* 0x000ea4000c1e1900 */
[----:B--2---:R-:W-:-:S04]  /*3650*/  I2FP.F32.S32 R0, R4 ;  /* 0x0000000400007245 */ /* 0x004fc80000201400 */
[----:B------:R-:W-:-:S04]  /*3660*/  F2FP.F16.F32.PACK_AB R0, RZ, R0 ;  /* 0x00000000ff00723e */ /* 0x000fc800000000ff */
[----:B------:R-:W-:Y:S01]  /*3670*/  PRMT R18, R0, 0x7610, R18 ;  /* 0x0000761000127816 */ /* 0x000fe20000000012 */
[----:B------:R-:W-:Y:S06]  /*3680*/  BRA `(.L_x_5777) ;  /* 0x0000000c007c7947 */ /* 0x000fec0003800000 */
.L_x_5783:
[----:B------:R-:W2:Y:S02]  /*3690*/  LDG.E.U16 R4, desc[UR36][R4.64] ;  /* 0x0000002404047981 */ /* 0x000ea4000c1e1500 */
[----:B--2---:R-:W0:Y:S02]  /*36a0*/  I2F.S16 R0, R4 ;  /* 0x0000000400007306 */ /* 0x004e240000101400 */
[----:B0-----:R-:W-:-:S04]  /*36b0*/  F2FP.F16.F32.PACK_AB R0, RZ, R0 ;  /* 0x00000000ff00723e */ /* 0x001fc800000000ff */
[----:B------:R-:W-:Y:S01]  /*36c0*/  PRMT R18, R0, 0x7610, R18 ;  /* 0x0000761000127816 */ /* 0x000fe20000000012 */
[----:B------:R-:W-:Y:S06]  /*36d0*/  BRA `(.L_x_5777) ;  /* 0x0000000c00687947 */ /* 0x000fec0003800000 */
.L_x_5779:
        /* <DEDUP_REMOVED lines=9> */
.L_x_5786:
[----:B------:R2:W5:Y:S01]  /*3770*/  LDG.E.U16 R18, desc[UR36][R4.64] ;  /* 0x0000002404127981 */ /* 0x000562000c1e1500 */
[----:B------:R-:W-:Y:S05]  /*3780*/  BRA `(.L_x_5777) ;  /* 0x0000000c003c7947 */ /* 0x000fea0003800000 */
.L_x_5785:
        /* <DEDUP_REMOVED lines=9> */
.L_x_5788:
[----:B------:R3:W5:Y:S01]  /*3820*/  LDG.E.U16 R18, desc[UR36][R4.64] ;  /* 0x0000002404127981 */ /* 0x000762000c1e1500 */
[----:B------:R-:W-:Y:S05]  /*3830*/  BRA `(.L_x_5777) ;  /* 0x0000000c00107947 */ /* 0x000fea0003800000 */
.L_x_5787:
        /* <DEDUP_REMOVED lines=9> */
.L_x_5778:
        /* <DEDUP_REMOVED lines=14> */
.L_x_5791:
        /* <DEDUP_REMOVED lines=9> */
.L_x_5790:
        /* <DEDUP_REMOVED lines=28> */
.L_x_5793:
        /* <DEDUP_REMOVED lines=15> */
.L_x_5792:
[----:B------:R-:W2:Y:S02]  /*3cf0*/  LDG.E.U16 R0, desc[UR36][R4.64] ;  /* 0x0000002404007981 */ /* 0x000ea4000c1e1500 */
[----:B--2---:R-:W-:-:S05]  /*3d00*/  IMAD.U32 R0, R0, 0x10000, RZ ;  /* 0x0001000000007824 */ /* 0x004fca00078e00ff */
[----:B------:R-:W-:-:S04]  /*3d10*/  F2FP.F16.F32.PACK_AB R0, RZ, R0 ;  /* 0x00000000ff00723e */ /* 0x000fc800000000ff */
[----:B------:R-:W-:Y:S01]  /*3d20*/  PRMT R18, R0, 0x7610, R18 ;  /* 0x0000761000127816 */ /* 0x000fe20000000012 */
[----:B------:R-:W-:Y:S06]  /*3d30*/  BRA `(.L_x_5777) ;  /* 0x0000000400d07947 */ /* 0x000fec0003800000 */
.L_x_5789:
        /* <DEDUP_REMOVED lines=13> */
.L_x_5796:
        /* <DEDUP_REMOVED lines=21> */
.L_x_5800:
[----:B------:R-:W-:Y:S05]  /*3f60*/  BSYNC B1 ;  /* 0x0000000000017941 */ /* 0x000fea0003800000 */
.L_x_5799:
[----:B------:R-:W-:Y:S01]  /*3f70*/  LEA R5, R0, 0x3b800000, 0x17 ;  /* 0x3b80000000057811 */ /* 0x000fe200078eb8ff */
[----:B------:R-:W-:-:S05]  /*3f80*/  IMAD.SHL.U32 R0, R3, 0x100000, RZ ;  /* 0x0010000003007824 */ /* 0x000fca00078e00ff */
[----:B------:R-:W-:-:S07]  /*3f90*/  LOP3.LUT R0, R5, R0, R6, 0xfe, !PT ;  /* 0x0000000005007212 */ /* 0x000fce00078efe06 */
.L_x_5798:
[----:B------:R-:W-:Y:S05]  /*3fa0*/  BSYNC B0 ;  /* 0x0000000000007941 */ /* 0x000fea0003800000 */
.L_x_5797:
[----:B------:R-:W-:-:S04]  /*3fb0*/  F2FP.F16.F32.PACK_AB R0, RZ, R0 ;  /* 0x00000000ff00723e */ /* 0x000fc800000000ff */
[----:B------:R-:W-:Y:S01]  /*3fc0*/  PRMT R18, R0, 0x7610, R18 ;  /* 0x0000761000127816 */ /* 0x000fe20000000012 */
[----:B------:R-:W-:Y:S06]  /*3fd0*/  BRA `(.L_x_5777) ;  /* 0x0000000400287947 */ /* 0x000fec0003800000 */
.L_x_5795:
        /* <DEDUP_REMOVED lines=21> */
.L_x_5804:
[----:B------:R-:W-:Y:S05]  /*4130*/  BSYNC B1 ;  /* 0x0000000000017941 */ /* 0x000fea0003800000 */
.L_x_5803:
[----:B------:R-:W-:Y:S01]  /*4140*/  LEA R5, R0, 0x37800000, 0x17 ;  /* 0x3780000000057811 */ /* 0x000fe200078eb8ff */
[----:B------:R-:W-:-:S05]  /*4150*/  IMAD.SHL.U32 R0, R3, 0x200000, RZ ;  /* 0x0020000003007824 */ /* 0x000fca00078e00ff */
[----:B------:R-:W-:-:S07]  /*4160*/  LOP3.LUT R0, R5, R0, R6, 0xfe, !PT ;  /* 0x0000000005007212 */ /* 0x000fce00078efe06 */
.L_x_5802:
[----:B------:R-:W-:Y:S05]  /*4170*/  BSYNC B0 ;  /* 0x0000000000007941 */ /* 0x000fea0003800000 */
.L_x_5801:
[----:B------:R-:W-:-:S04]  /*4180*/  F2FP.F16.F32.PACK_AB R0, RZ, R0 ;  /* 0x00000000ff00723e */ /* 0x000fc800000000ff */
[----:B------:R-:W-:Y:S01]  /*4190*/  PRMT R18, R0, 0x7610, R18 ;  /* 0x0000761000127816 */ /* 0x000fe20000000012 */
[----:B------:R-:W-:Y:S06]  /*41a0*/  BRA `(.L_x_5777) ;  /* 0x0000000000b47947 */ /* 0x000fec0003800000 */
.L_x_5794:
        /* <DEDUP_REMOVED lines=14> */
.L_x_5808:
[----:B------:R-:W-:Y:S05]  /*4290*/  BSYNC B0 ;  /* 0x0000000000007941 */ /* 0x000fea0003800000 */
.L_x_5807:
[----:B------:R-:W-:-:S04]  /*42a0*/  F2FP.F16.F32.PACK_AB R0, RZ, R0 ;  /* 0x00000000ff00723e */ /* 0x000fc800000000ff */
[----:B------:R-:W-:Y:S01]  /*42b0*/  PRMT R18, R0, 0x7610, R18 ;  /* 0x0000761000127816 */ /* 0x000fe20000000012 */
[----:B------:R-:W-:Y:S06]  /*42c0*/  BRA `(.L_x_5777) ;  /* 0x00000000006c7947 */ /* 0x000fec0003800000 */
.L_x_5782:
        /* <DEDUP_REMOVED lines=16> */
.L_x_5809:
[----:B------:R-:W-:Y:S01]  /*43d0*/  PRMT R18, RZ, 0x7610, R18 ;  /* 0x00007610ff127816 */ /* 0x000fe20000000012 */
[----:B------:R-:W-:Y:S06]  /*43e0*/  BRA `(.L_x_5777) ;  /* 0x0000000000247947 */ /* 0x000fec0003800000 */
.L_x_5806:
[----:B------:R-:W2:Y:S02]  /*43f0*/  LDG.E.64 R4, desc[UR36][R4.64] ;  /* 0x0000002404047981 */ /* 0x000ea4000c1e1b00 */
[----:B--2---:R-:W0:Y:S02]  /*4400*/  I2F.U64 R0, R4 ;  /* 0x0000000400007312 */ /* 0x004e240000301000 */
[----:B0-----:R-:W-:-:S04]  /*4410*/  F2FP.F16.F32.PACK_AB R0, RZ, R0 ;  /* 0x00000000ff00723e */ /* 0x001fc800000000ff */
[----:B------:R-:W-:Y:S01]  /*4420*/  PRMT R18, R0, 0x7610, R18 ;  /* 0x0000761000127816 */ /* 0x000fe20000000012 */
[----:B------:R-:W-:Y:S06]  /*4430*/  BRA `(.L_x_5777) ;  /* 0x0000000000107947 */ /* 0x000fec0003800000 */
.L_x_5805:
[----:B------:R-:W2:Y:S02]  /*4440*/  LDG.E R4, desc[UR36][R4.64] ;  /* 0x0000002404047981 */ /* 0x000ea4000c1e1900 */
[----:B--2---:R-:W-:-:S04]  /*4450*/  I2FP.F32.U32 R0, R4 ;  /* 0x0000000400007245 */ /* 0x004fc80000201000 */
[----:B------:R-:W-:-:S04]  /*4460*/  F2FP.F16.F32.PACK_AB R0, RZ, R0 ;  /* 0x00000000ff00723e */ /* 0x000fc800000000ff */
[----:B------:R-:W-:-:S07]  /*4470*/  PRMT R18, R0, 0x7610, R18 ;  /* 0x0000761000127816 */ /* 0x000fce0000000012 */
.L_x_5777:
[----:B------:R-:W-:Y:S05]  /*4480*/  BSYNC B6 ;  /* 0x0000000000067941 */ /* 0x000fea0003800000 */
.L_x_5776:
[----:B------:R-:W4:Y:S01]  /*4490*/  S2R R19, SR_TID.X ;  /* 0x0000000000137919 */ /* 0x000f220000002100 */
[----:B------:R-:W-:Y:S01]  /*44a0*/  BSSY B0, `(.L_x_5810) ;  /* 0x0000029000007945 */ /* 0x000fe20003800000 */
[----:B----4-:R-:W-:-:S13]  /*44b0*/  ISETP.GE.AND P0, PT, R19, R16, PT ;  /* 0x000000101300720c */ /* 0x010fda0003f06270 */
[----:B------:R-:W-:Y:S05]  /*44c0*/  @P0 BRA `(.L_x_5811) ;  /* 0x0000000000980947 */ /* 0x000fea0003800000 */
        /* <DEDUP_REMOVED lines=11> */
[----:B0123--:R-:W-:Y:S02]  /*4580*/  FSEL R5, R3, RZ, P1 ;  /* 0x000000ff03057208 */ /* 0x00ffe40000800000 */
        /* <DEDUP_REMOVED lines=22> */
.L_x_5813:
[----:B------:R-:W-:Y:S02]  /*46f0*/  ULDC UR4, c[0x0][0x21c] ;  /* 0x0000870000047ab9 */ /* 0x000fe40000000800 */
[----:B------:R-:W-:-:S07]  /*4700*/  FMUL.FTZ R0, R0, UR4 ;  /* 0x0000000400007c20 */ /* 0x000fce0008410000 */
.L_x_5814:
[----:B------:R-:W-:Y:S05]  /*4710*/  BSYNC B1 ;  /* 0x0000000000017941 */ /* 0x000fea0003800000 */
.L_x_5812:
[----:B------:R-:W-:-:S07]  /*4720*/  F2FP.F16.F32.PACK_AB R0, RZ, R0 ;  /* 0x00000000ff00723e */ /* 0x000fce00000000ff */
.L_x_5811:
[----:B------:R-:W-:Y:S05]  /*4730*/  BSYNC B0 ;  /* 0x0000000000007941 */ /* 0x000fea0003800000 */
.L_x_5810:
[----:B-----5:R-:W-:Y:S01]  /*4740*/  VIADD R23, R19, 0x80 ;  /* 0x0000008013177836 */ /* 0x020fe20000000000 */
[----:B------:R-:W-:Y:S04]  /*4750*/  BSSY B0, `(.L_x_5815) ;  /* 0x0000029000007945 */ /* 0x000fe80003800000 */
[----:B------:R-:W-:-:S13]  /*4760*/  ISETP.GE.AND P1, PT, R23, R16, PT ;  /* 0x000000101700720c */ /* 0x000fda0003f26270 */
[----:B------:R-:W-:Y:S05]  /*4770*/  @P1 BRA `(.L_x_5816) ;  /* 0x0000000000981947 */ /* 0x000fea0003800000 */
[----:B------:R-:W-:Y:S01]  /*4780*/  HADD2.F32 R22, -RZ, R22.H0_H0 ;  /* 0x20000016ff167230 */ /* 0x000fe20000004100 */
[----:B------:R-:W-:Y:S04]  /*4790*/  BSSY B1, `(.L_x_5817) ;  /* 0x0000023000017945 */ /* 0x000fe80003800000 */
[----:B------:R-:W-:-:S13]  /*47a0*/  FSETP.GT.FTZ.AND P1, PT, R22, RZ, PT ;  /* 0x000000ff1600720b */ /* 0x000fda0003f34000 */
[----:B------:R-:W-:Y:S05]  /*47b0*/  @P1 BRA `(.L_x_5818) ;  /* 0x0000000000781947 */ /* 0x000fea0003800000 */
[----:B------:R-:W-:Y:S01]  /*47c0*/  ULDC UR4, c[0x0][0x220] ;  /* 0x0000880000047ab9 */ /* 0x000fe20000000800 */
[----:B------:R-:W-:Y:S02]  /*47d0*/  IMAD.MOV.U32 R8, RZ, RZ, 0x3ab5ebe6 ;  /* 0x3ab5ebe6ff087424 */ /* 0x000fe400078e00ff */
[----:B------:R-:W-:Y:S01]  /*47e0*/  FMUL.FTZ R3, R22, UR4 ;  /* 0x0000000416037c20 */ /* 0x000fe20008410000 */
[----:B------:R-:W-:-:S03]  /*47f0*/  ULDC UR4, c[0x0][0x218] ;  /* 0x0000860000047ab9 */ /* 0x000fc60000000800 */
[C---:B0123--:R-:W-:Y:S01]  /*4800*/  FMUL.FTZ R4, R3.reuse, 1.4426950216293334961 ;  /* 0x3fb8aa3b03047820 */ /* 0x04ffe20000410000 */
        /* <DEDUP_REMOVED lines=25> */
.L_x_5818:
[----:B------:R-:W-:Y:S02]  /*49a0*/  ULDC UR4, c[0x0][0x21c] ;  /* 0x0000870000047ab9 */ /* 0x000fe40000000800 */
[----:B------:R-:W-:-:S07]  /*49b0*/  FMUL.FTZ R25, R22, UR4 ;  /* 0x0000000416197c20 */ /* 0x000fce0008410000 */
.L_x_5819:
[----:B------:R-:W-:Y:S05]  /*49c0*/  BSYNC B1 ;  /* 0x0000000000017941 */ /* 0x000fea0003800000 */
.L_x_5817:
[----:B------:R-:W-:-:S07]  /*49d0*/  F2FP.F16.F32.PACK_AB R25, RZ, R25 ;  /* 0x00000019ff19723e */ /* 0x000fce00000000ff */
.L_x_5816:
[----:B------:R-:W-:Y:S05]  /*49e0*/  BSYNC B0 ;  /* 0x0000000000007941 */ /* 0x000fea0003800000 */
.L_x_5815:
[----:B------:R-:W-:Y:S01]  /*49f0*/  VIADD R3, R19, 0x100 ;  /* 0x0000010013037836 */ /* 0x000fe20000000000 */
        /* <DEDUP_REMOVED lines=37> */
.L_x_5823:
[----:B------:R-:W-:Y:S02]  /*4c50*/  ULDC UR4, c[0x0][0x21c] ;  /* 0x0000870000047ab9 */ /* 0x000fe40000000800 */
[----:B------:R-:W-:-:S07]  /*4c60*/  FMUL.FTZ R24, R2, UR4 ;  /* 0x0000000402187c20 */ /* 0x000fce0008410000 */
.L_x_5824:
[----:B------:R-:W-:Y:S05]  /*4c70*/  BSYNC B1 ;  /* 0x0000000000017941 */ /* 0x000fea0003800000 */
.L_x_5822:
[----:B------:R-:W-:-:S07]  /*4c80*/  F2FP.F16.F32.PACK_AB R24, RZ, R24 ;  /* 0x00000018ff18723e */ /* 0x000fce00000000ff */
.L_x_5821:
[----:B------:R-:W-:Y:S05]  /*4c90*/  BSYNC B0 ;  /* 0x0000000000007941 */ /* 0x000fea0003800000 */
.L_x_5820:
        /* <DEDUP_REMOVED lines=38> */
.L_x_5828:
[----:B------:R-:W-:Y:S02]  /*4f00*/  ULDC UR4, c[0x0][0x21c] ;  /* 0x0000870000047ab9 */ /* 0x000fe40000000800 */
[----:B------:R-:W-:-:S07]  /*4f10*/  FMUL.FTZ R22, R18, UR4 ;  /* 0x0000000412167c20 */ /* 0x000fce0008410000 */
.L_x_5829:
[----:B------:R-:W-:Y:S05]  /*4f20*/  BSYNC B1 ;  /* 0x0000000000017941 */ /* 0x000fea0003800000 */
.L_x_5827:
[----:B------:R-:W-:-:S07]  /*4f30*/  F2FP.F16.F32.PACK_AB R22, RZ, R22 ;  /* 0x00000016ff16723e */ /* 0x000fce00000000ff */
.L_x_5826:
[----:B------:R-:W-:Y:S05]  /*4f40*/  BSYNC B0 ;  /* 0x0000000000007941 */ /* 0x000fea0003800000 */
.L_x_5825:
[----:B------:R-:W4:Y:S01]  /*4f50*/  LDC.U8 R18, c[0x0][0x24c] ;  /* 0x00009300ff127b82 */ /* 0x000f220000000000 */
[----:B------:R-:W-:Y:S04]  /*4f60*/  BSSY B6, `(.L_x_5830) ;  /* 0x0000112000067945 */ /* 0x000fe80003800000 */
[----:B------:R-:W-:Y:S05]  /*4f70*/  @P0 BRA `(.L_x_5831) ;  /* 0x0000001000400947 */ /* 0x000fea0003800000 */
[----:B------:R-:W5:Y:S01]  /*4f80*/  LDC.64 R2, c[0x0][0x230] ;  /* 0x00008c00ff027b82 */ /* 0x000f620000000a00 */
[----:B01234-:R-:W-:Y:S01]  /*4f90*/  PRMT R4, R18, 0x9910, RZ ;  /* 0x0000991012047816 */ /* 0x01ffe200000000ff */
        /* <DEDUP_REMOVED lines=15> */
[----:B------:R-:W-:Y:S02]  /*5090*/  HADD2.F32 R0, -RZ, R0.H0_H0 ;  /* 0x20000000ff007230 */ /* 0x000fe40000004100 */
[----:B------:R-:W-:Y:S02]  /*50a0*/  IMAD.MOV.U32 R19, RZ, RZ, R23 ;  /* 0x000000ffff137224 */ /* 0x000fe400078e0017 */
[----:B------:R-:W0:Y:S02]  /*50b0*/  F2I.FTZ.TRUNC.NTZ R5, R0 ;  /* 0x0000000000057305 */ /* 0x000e24000021f100 */
[----:B0-----:R0:W-:Y:S01]  /*50c0*/  STG.E.U8 desc[UR36][R2.64], R5 ;  /* 0x0000000502007986 */ /* 0x0011e2000c101124 */
[----:B------:R-:W-:Y:S05]  /*50d0*/  BRA `(.L_x_5831) ;  /* 0x0000000c00e87947 */ /* 0x000fea0003800000 */
.L_x_5835:
[----:B------:R-:W-:Y:S02]  /*50e0*/  HADD2.F32 R5, -RZ, R0.H0_H0 ;  /* 0x20000000ff057230 */ /* 0x000fe40000004100 */
[----:B------:R-:W-:-:S04]  /*50f0*/  IMAD.MOV.U32 R19, RZ, RZ, R23 ;  /* 0x000000ffff137224 */ /* 0x000fc800078e0017 */
[----:B------:R-:W0:Y:S02]  /*5100*/  F2I.S64.TRUNC R4, R5 ;  /* 0x0000000500047311 */ /* 0x000e24000020d900 */
[----:B0-----:R0:W-:Y:S01]  /*5110*/  STG.E.U8 desc[UR36][R2.64], R4 ;  /* 0x0000000402007986 */ /* 0x0011e2000c101124 */
[----:B------:R-:W-:Y:S05]  /*5120*/  BRA `(.L_x_5831) ;  /* 0x0000000c00d47947 */ /* 0x000fea0003800000 */
.L_x_5834:
[----:B------:R-:W-:-:S13]  /*5130*/  ISETP.NE.AND P0, PT, R4, 0x2, PT ;  /* 0x000000020400780c */ /* 0x000fda0003f05270 */
[----:B------:R-:W-:Y:S05]  /*5140*/  @!P0 BRA `(.L_x_5837) ;  /* 0x0000000000388947 */ /* 0x000fea0003800000 */
[----:B------:R-:W-:-:S13]  /*5150*/  ISETP.NE.AND P0, PT, R4, 0x3, PT ;  /* 0x000000030400780c */ /* 0x000fda0003f05270 */
[----:B------:R-:W-:Y:S05]  /*5160*/  @!P0 BRA `(.L_x_5838) ;  /* 0x00000000001c8947 */ /* 0x000fea0003800000 */
[----:B------:R-:W-:-:S13]  /*5170*/  ISETP.NE.AND P0, PT, R4, 0x4, PT ;  /* 0x000000040400780c */ /* 0x000fda0003f05270 */
[----:B------:R-:W-:Y:S05]  /*5180*/  @P0 BRA `(.L_x_5836) ;  /* 0x0000000c00500947 */ /* 0x000fea0003800000 */
[----:B------:R-:W-:Y:S02]  /*5190*/  HADD2.F32 R4, -RZ, R0.H0_H0 ;  /* 0x20000000ff047230 */ /* 0x000fe40000004100 */
[----:B------:R-:W-:-:S04]  /*51a0*/  IMAD.MOV.U32 R19, RZ, RZ, R23 ;  /* 0x000000ffff137224 */ /* 0x000fc800078e0017 */
[----:B------:R-:W0:Y:S02]  /*51b0*/  F2I.S64.TRUNC R4, R4 ;  /* 0x0000000400047311 */ /* 0x000e24000020d900 */
[----:B0-----:R0:W-:Y:S01]  /*51c0*/  STG.E.64 desc[UR36][R2.64], R4 ;  /* 0x0000000402007986 */ /* 0x0011e2000c101b24 */
[----:B------:R-:W-:Y:S05]  /*51d0*/  BRA `(.L_x_5831) ;  /* 0x0000000c00a87947 */ /* 0x000fea0003800000 */
.L_x_5838:
[----:B------:R-:W-:Y:S02]  /*51e0*/  HADD2.F32 R0, -RZ, R0.H0_H0 ;  /* 0x20000000ff007230 */ /* 0x000fe40000004100 */
[----:B------:R-:W-:Y:S02]  /*51f0*/  IMAD.MOV.U32 R19, RZ, RZ, R23 ;  /* 0x000000ffff137224 */ /* 0x000fe400078e0017 */
[----:B------:R-:W0:Y:S02]  /*5200*/  F2I.FTZ.TRUNC.NTZ R5, R0 ;  /* 0x0000000000057305 */ /* 0x000e24000021f100 */
[----:B0-----:R0:W-:Y:S01]  /*5210*/  STG.E desc[UR36][R2.64], R5 ;  /* 0x0000000502007986 */ /* 0x0011e2000c101924 */
[----:B------:R-:W-:Y:S05]  /*5220*/  BRA `(.L_x_5831) ;  /* 0x0000000c00947947 */ /* 0x000fea0003800000 */
.L_x_5837:
[----:B------:R-:W-:Y:S02]  /*5230*/  HADD2.F32 R0, -RZ, R0.H0_H0 ;  /* 0x20000000ff007230 */ /* 0x000fe40000004100 */
[----:B------:R-:W-:Y:S02]  /*5240*/  IMAD.MOV.U32 R19, RZ, RZ, R23 ;  /* 0x000000ffff137224 */ /* 0x000fe400078e0017 */
[----:B------:R-:W0:Y:S02]  /*5250*/  F2I.FTZ.TRUNC.NTZ R5, R0 ;  /* 0x0000000000057305 */ /* 0x000e24000021f100 */
[----:B0-----:R0:W-:Y:S01]  /*5260*/  STG.E.U16 desc[UR36][R2.64], R5 ;  /* 0x0000000502007986 */ /* 0x0011e2000c101524 */
[----:B------:R-:W-:Y:S05]  /*5270*/  BRA `(.L_x_5831) ;  /* 0x0000000c00807947 */ /* 0x000fea0003800000 */
.L_x_5833:
[----:B------:R-:W-:-:S13]  /*5280*/  ISETP.GT.AND P0, PT, R4, 0x6, PT ;  /* 0x000000060400780c */ /* 0x000fda0003f04270 */
[----:B------:R-:W-:Y:S05]  /*5290*/  @P0 BRA `(.L_x_5839) ;  /* 0x00000000002c0947 */ /* 0x000fea0003800000 */
[----:B------:R-:W-:-:S13]  /*52a0*/  ISETP.NE.AND P0, PT, R4, 0x5, PT ;  /* 0x000000050400780c */ /* 0x000fda0003f05270 */
[----:B------:R-:W-:Y:S05]  /*52b0*/  @!P0 BRA `(.L_x_5840) ;  /* 0x0000000000188947 */ /* 0x000fea0003800000 */
[----:B------:R-:W-:-:S13]  /*52c0*/  ISETP.NE.AND P0, PT, R4, 0x6, PT ;  /* 0x000000060400780c */ /* 0x000fda0003f05270 */
[----:B------:R-:W-:Y:S05]  /*52d0*/  @P0 BRA `(.L_x_5836) ;  /* 0x0000000800fc0947 */ /* 0x000fea0003800000 */
[----:B------:R-:W-:Y:S02]  /*52e0*/  HADD2.F32 R5, -RZ, R0.H0_H0 ;  /* 0x20000000ff057230 */ /* 0x000fe40000004100 */
[----:B------:R-:W-:-:S03]  /*52f0*/  IMAD.MOV.U32 R19, RZ, RZ, R23 ;  /* 0x000000ffff137224 */ /* 0x000fc600078e0017 */
[----:B------:R0:W-:Y:S01]  /*5300*/  STG.E desc[UR36][R2.64], R5 ;  /* 0x0000000502007986 */ /* 0x0001e2000c101924 */
[----:B------:R-:W-:Y:S05]  /*5310*/  BRA `(.L_x_5831) ;  /* 0x0000000c00587947 */ /* 0x000fea0003800000 */
.L_x_5840:
[----:B------:R0:W-:Y:S01]  /*5320*/  STG.E.U16 desc[UR36][R2.64], R0 ;  /* 0x0000000002007986 */ /* 0x0001e2000c101524 */
[----:B------:R-:W-:Y:S01]  /*5330*/  IMAD.MOV.U32 R19, RZ, RZ, R23 ;  /* 0x000000ffff137224 */ /* 0x000fe200078e0017 */
[----:B------:R-:W-:Y:S06]  /*5340*/  BRA `(.L_x_5831) ;  /* 0x0000000c004c7947 */ /* 0x000fec0003800000 */
.L_x_5839:
[----:B------:R-:W-:-:S13]  /*5350*/  ISETP.NE.AND P0, PT, R4, 0x7, PT ;  /* 0x000000070400780c */ /* 0x000fda0003f05270 */
[----:B------:R-:W-:Y:S05]  /*5360*/  @!P0 BRA `(.L_x_5841) ;  /* 0x00000000003c8947 */ /* 0x000fea0003800000 */
[----:B------:R-:W-:-:S13]  /*5370*/  ISETP.NE.AND P0, PT, R4, 0x8, PT ;  /* 0x000000080400780c */ /* 0x000fda0003f05270 */
[----:B------:R-:W-:Y:S05]  /*5380*/  @!P0 BRA `(.L_x_5842) ;  /* 0x00000000001c8947 */ /* 0x000fea0003800000 */
[----:B------:R-:W-:-:S13]  /*5390*/  ISETP.NE.AND P0, PT, R4, 0x9, PT ;  /* 0x000000090400780c */ /* 0x000fda0003f05270 */
[----:B------:R-:W-:Y:S05]  /*53a0*/  @P0 BRA `(.L_x_5836) ;  /* 0x0000000800c80947 */ /* 0x000fea0003800000 */
[----:B------:R-:W-:Y:S02]  /*53b0*/  HADD2.F32 R4, -RZ, R0.H0_H0 ;  /* 0x20000000ff047230 */ /* 0x000fe40000004100 */
[----:B------:R-:W-:Y:S02]  /*53c0*/  IMAD.MOV.U32 R5, RZ, RZ, RZ ;  /* 0x000000ffff057224 */ /* 0x000fe400078e00ff */
[----:B------:R-:W-:-:S03]  /*53d0*/  IMAD.MOV.U32 R19, RZ, RZ, R23 ;  /* 0x000000ffff137224 */ /* 0x000fc600078e0017 */
[----:B------:R0:W-:Y:S01]  /*53e0*/  STG.E.64 desc[UR36][R2.64], R4 ;  /* 0x0000000402007986 */ /* 0x0001e2000c101b24 */
[----:B------:R-:W-:Y:S05]  /*53f0*/  BRA `(.L_x_5831) ;  /* 0x0000000c00207947 */ /* 0x000fea0003800000 */
.L_x_5842:
[----:B------:R-:W-:Y:S02]  /*5400*/  HADD2.F32 R0, -RZ, R0.H0_H0 ;  /* 0x20000000ff007230 */ /* 0x000fe40000004100 */
[----:B------:R-:W-:-:S03]  /*5410*/  IMAD.MOV.U32 R19, RZ, RZ, R23 ;  /* 0x000000ffff137224 */ /* 0x000fc600078e0017 */
[----:B------:R-:W-:-:S04]  /*5420*/  F2FP.F16.F32.PACK_AB R0, RZ, R0 ;  /* 0x00000000ff00723e */ /* 0x000fc800000000ff */
[----:B------:R-:W-:-:S05]  /*5430*/  PRMT R0, R0, 0x5410, RZ ;  /* 0x0000541000007816 */ /* 0x000fca00000000ff */
[----:B------:R0:W-:Y:S01]  /*5440*/  STG.E desc[UR36][R2.64], R0 ;  /* 0x0000000002007986 */ /* 0x0001e2000c101924 */
[----:B------:R-:W-:Y:S05]  /*5450*/  BRA `(.L_x_5831) ;  /* 0x0000000c00087947 */ /* 0x000fea0003800000 */
.L_x_5841:
[----:B------:R-:W-:Y:S02]  /*5460*/  HADD2.F32 R4, -RZ, R0.H0_H0 ;  /* 0x20000000ff047230 */ /* 0x000fe40000004100 */
[----:B------:R-:W-:-:S03]  /*5470*/  IMAD.MOV.U32 R19, RZ, RZ, R23 ;  /* 0x000000ffff137224 */ /* 0x000fc600078e0017 */
[----:B------:R-:W-:-:S06]  /*5480*/  FMUL.FTZ R4, R4, 1 ;  /* 0x3f80000004047820 */ /* 0x000fcc0000410000 */
[----:B------:R-:W0:Y:S02]  /*5490*/  F2F.F64.F32 R4, R4 ;  /* 0x0000000400047310 */ /* 0x000e240000201800 */
[----:B0-----:R0:W-:Y:S01]  /*54a0*/  STG.E.64 desc[UR36][R2.64], R4 ;  /* 0x0000000402007986 */ /* 0x0011e2000c101b24 */
[----:B------:R-:W-:Y:S05]  /*54b0*/  BRA `(.L_x_5831) ;  /* 0x0000000800f07947 */ /* 0x000fea0003800000 */
.L_x_5832:
        /* <DEDUP_REMOVED lines=10> */
[----:B------:R-:W-:-:S04]  /*5560*/  FSETP.NEU.FTZ.AND P0, PT, R0, RZ, PT ;  /* 0x000000ff0000720b */ /* 0x000fc80003f1d000 */
[----:B------:R-:W-:-:S05]  /*5570*/  SEL R5, RZ, 0x1, !P0 ;  /* 0x00000001ff057807 */ /* 0x000fca0004000000 */
[----:B------:R0:W-:Y:S01]  /*5580*/  STG.E.U8 desc[UR36][R2.64], R5 ;  /* 0x0000000502007986 */ /* 0x0001e2000c101124 */
[----:B------:R-:W-:Y:S05]  /*5590*/  BRA `(.L_x_5831) ;  /* 0x0000000800b87947 */ /* 0x000fea0003800000 */
.L_x_5845:
[----:B------:R-:W-:Y:S01]  /*55a0*/  HADD2.F32 R0, -RZ, R0.H0_H0 ;  /* 0x20000000ff007230 */ /* 0x000fe20000004100 */
[----:B------:R-:W-:Y:S01]  /*55b0*/  CS2R R6, SRZ ;  /* 0x0000000000067805 */ /* 0x000fe2000001ff00 */
[----:B------:R-:W-:-:S03]  /*55c0*/  IMAD.MOV.U32 R19, RZ, RZ, R23 ;  /* 0x000000ffff137224 */ /* 0x000fc600078e0017 */
[----:B------:R-:W-:-:S04]  /*55d0*/  FMUL.FTZ R0, R0, 1 ;  /* 0x3f80000000007820 */ /* 0x000fc80000410000 */
[----:B------:R-:W0:Y:S02]  /*55e0*/  F2F.F64.F32 R4, R0 ;  /* 0x0000000000047310 */ /* 0x000e240000201800 */
[----:B0-----:R0:W-:Y:S01]  /*55f0*/  STG.E.128 desc[UR36][R2.64], R4 ;  /* 0x0000000402007986 */ /* 0x0011e2000c101d24 */
[----:B------:R-:W-:Y:S05]  /*5600*/  BRA `(.L_x_5831) ;  /* 0x00000008009c7947 */ /* 0x000fea0003800000 */
.L_x_5844:
        /* <DEDUP_REMOVED lines=21> */
.L_x_5849:
[----:B------:R-:W-:Y:S05]  /*5760*/  BSYNC B0 ;  /* 0x0000000000007941 */ /* 0x000fea0003800000 */
.L_x_5848:
[----:B------:R-:W-:Y:S01]  /*5770*/  LOP3.LUT R5, R0, R5, RZ, 0xfc, !PT ;  /* 0x0000000500057212 */ /* 0x000fe200078efcff */
[----:B------:R-:W-:-:S04]  /*5780*/  IMAD.MOV.U32 R19, RZ, RZ, R23 ;  /* 0x000000ffff137224 */ /* 0x000fc800078e0017 */
[----:B------:R0:W-:Y:S01]  /*5790*/  STG.E.U8 desc[UR36][R2.64], R5 ;  /* 0x0000000502007986 */ /* 0x0001e2000c101124 */
[----:B------:R-:W-:Y:S05]  /*57a0*/  BRA `(.L_x_5831) ;  /* 0x0000000800347947 */ /* 0x000fea0003800000 */
.L_x_5847:
        /* <DEDUP_REMOVED lines=13> */
.L_x_5851:
[----:B------:R-:W-:Y:S01]  /*5880*/  IMAD.MOV.U32 R0, RZ, RZ, 0x7f ;  /* 0x0000007fff007424 */ /* 0x000fe200078e00ff */
[----:B------:R-:W-:-:S04]  /*5890*/  ISETP.GT.U32.AND P0, PT, R4, 0x7f800000, PT ;  /* 0x7f8000000400780c */ /* 0x000fc80003f04070 */
[----:B------:R-:W-:-:S09]  /*58a0*/  SEL R0, R0, 0x7c, P0 ;  /* 0x0000007c00007807 */ /* 0x000fd20000000000 */
.L_x_5852:
[----:B------:R-:W-:Y:S05]  /*58b0*/  BSYNC B0 ;  /* 0x0000000000007941 */ /* 0x000fea0003800000 */
.L_x_5850:
[----:B------:R-:W-:Y:S01]  /*58c0*/  LOP3.LUT R4, R5, 0x80000000, RZ, 0xc0, !PT ;  /* 0x8000000005047812 */ /* 0x000fe200078ec0ff */
[----:B------:R-:W-:-:S03]  /*58d0*/  IMAD.MOV.U32 R19, RZ, RZ, R23 ;  /* 0x000000ffff137224 */ /* 0x000fc600078e0017 */
[----:B------:R-:W-:-:S04]  /*58e0*/  SHF.R.U32.HI R5, RZ, 0x18, R4 ;  /* 0x00000018ff057819 */ /* 0x000fc80000011604 */
[----:B------:R-:W-:-:S05]  /*58f0*/  LOP3.LUT R5, R0, R5, RZ, 0xfc, !PT ;  /* 0x0000000500057212 */ /* 0x000fca00078efcff */
[----:B------:R0:W-:Y:S01]  /*5900*/  STG.E.U8 desc[UR36][R2.64], R5 ;  /* 0x0000000502007986 */ /* 0x0001e2000c101124 */
[----:B------:R-:W-:Y:S05]  /*5910*/  BRA `(.L_x_5831) ;  /* 0x0000000400d87947 */ /* 0x000fea0003800000 */
.L_x_5846:
[----:B------:R-:W-:Y:S02]  /*5920*/  HADD2.F32 R0, -RZ, R0.H0_H0 ;  /* 0x20000000ff007230 */ /* 0x000fe40000004100 */
[----:B------:R-:W-:-:S03]  /*5930*/  IMAD.MOV.U32 R19, RZ, RZ, R23 ;  /* 0x000000ffff137224 */ /* 0x000fc600078e0017 */
[----:B------:R-:W-:-:S05]  /*5940*/  F2FP.BF16.F32.PACK_AB R0, RZ, R0 ;  /* 0x00000000ff00723e */ /* 0x000fca00000010ff */
[----:B------:R0:W-:Y:S01]  /*5950*/  STG.E.U16 desc[UR36][R2.64], R0 ;  /* 0x0000000002007986 */ /* 0x0001e2000c101524 */
[----:B------:R-:W-:Y:S05]  /*5960*/  BRA `(.L_x_5831) ;  /* 0x0000000400c47947 */ /* 0x000fea0003800000 */
.L_x_5843:
        /* <DEDUP_REMOVED lines=10> */
[----:B------:R-:W0:Y:S02]  /*5a10*/  F2I.FTZ.U32.TRUNC.NTZ R5, R5 ;  /* 0x0000000500057305 */ /* 0x000e24000021f000 */
[----:B0-----:R0:W-:Y:S01]  /*5a20*/  STG.E.U16 desc[UR36][R2.64], R5 ;  /* 0x0000000502007986 */ /* 0x0011e2000c101524 */
[----:B------:R-:W-:Y:S05]  /*5a30*/  BRA `(.L_x_5831) ;  /* 0x0000000400907947 */ /* 0x000fea0003800000 */
.L_x_5855:
        /* <DEDUP_REMOVED lines=17> */
.L_x_5858:
[----:B------:R-:W-:-:S04]  /*5b50*/  LOP3.LUT R0, R7, 0x80000000, RZ, 0xc0, !PT ;  /* 0x8000000007007812 */ /* 0x000fc800078ec0ff */
[----:B------:R-:W-:-:S04]  /*5b60*/  SHF.R.U32.HI R5, RZ, 0x18, R0 ;  /* 0x00000018ff057819 */ /* 0x000fc80000011600 */
[----:B------:R-:W-:-:S04]  /*5b70*/  LOP3.LUT R4, R4, R5, RZ, 0xfc, !PT ;  /* 0x0000000504047212 */ /* 0x000fc800078efcff */
[----:B------:R-:W-:-:S07]  /*5b80*/  PRMT R0, R4, 0x7610, R0 ;  /* 0x0000761004007816 */ /* 0x000fce0000000000 */
.L_x_5857:
[----:B------:R-:W-:Y:S05]  /*5b90*/  BSYNC B0 ;  /* 0x0000000000007941 */ /* 0x000fea0003800000 */
.L_x_5856:
[----:B------:R0:W-:Y:S01]  /*5ba0*/  STG.E.U8 desc[UR36][R2.64], R0 ;  /* 0x0000000002007986 */ /* 0x0001e2000c101124 */
[----:B------:R-:W-:Y:S01]  /*5bb0*/  IMAD.MOV.U32 R19, RZ, RZ, R23 ;  /* 0x000000ffff137224 */ /* 0x000fe200078e0017 */
[----:B------:R-:W-:Y:S06]  /*5bc0*/  BRA `(.L_x_5831) ;  /* 0x00000004002c7947 */ /* 0x000fec0003800000 */
.L_x_5854:
        /* <DEDUP_REMOVED lines=17> */
.L_x_5861:
[----:B------:R-:W-:-:S04]  /*5ce0*/  LOP3.LUT R0, R7, 0x80000000, RZ, 0xc0, !PT ;  /* 0x8000000007007812 */ /* 0x000fc800078ec0ff */
[----:B------:R-:W-:-:S04]  /*5cf0*/  SHF.R.U32.HI R5, RZ, 0x18, R0 ;  /* 0x00000018ff057819 */ /* 0x000fc80000011600 */
[----:B------:R-:W-:-:S04]  /*5d00*/  LOP3.LUT R4, R4, R5, RZ, 0xfc, !PT ;  /* 0x0000000504047212 */ /* 0x000fc800078efcff */
[----:B------:R-:W-:-:S07]  /*5d10*/  PRMT R0, R4, 0x7610, R0 ;  /* 0x0000761004007816 */ /* 0x000fce0000000000 */
.L_x_5860:
[----:B------:R-:W-:Y:S05]  /*5d20*/  BSYNC B0 ;  /* 0x0000000000007941 */ /* 0x000fea0003800000 */
.L_x_5859:
[----:B------:R0:W-:Y:S01]  /*5d30*/  STG.E.U8 desc[UR36][R2.64], R0 ;  /* 0x0000000002007986 */ /* 0x0001e2000c101124 */
[----:B------:R-:W-:Y:S01]  /*5d40*/  IMAD.MOV.U32 R19, RZ, RZ, R23 ;  /* 0x000000ffff137224 */ /* 0x000fe200078e0017 */
[----:B------:R-:W-:Y:S06]  /*5d50*/  BRA `(.L_x_5831) ;  /* 0x0000000000c87947 */ /* 0x000fec0003800000 */
.L_x_5853:
[----:B------:R-:W-:-:S13]  /*5d60*/  ISETP.NE.AND P0, PT, R4, 0x1c, PT ;  /* 0x0000001c0400780c */ /* 0x000fda0003f05270 */
[----:B------:R-:W-:Y:S05]  /*5d70*/  @!P0 BRA `(.L_x_5862) ;  /* 0x0000000000b08947 */ /* 0x000fea0003800000 */
[----:B------:R-:W-:-:S13]  /*5d80*/  ISETP.NE.AND P0, PT, R4, 0x1d, PT ;  /* 0x0000001d0400780c */ /* 0x000fda0003f05270 */
[----:B------:R-:W-:Y:S05]  /*5d90*/  @!P0 BRA `(.L_x_5863) ;  /* 0x0000000000948947 */ /* 0x000fea0003800000 */
[----:B------:R-:W-:-:S13]  /*5da0*/  ISETP.NE.AND P0, PT, R4, 0x2c, PT ;  /* 0x0000002c0400780c */ /* 0x000fda0003f05270 */
[----:B------:R-:W-:Y:S05]  /*5db0*/  @P0 BRA `(.L_x_5836) ;  /* 0x0000000000440947 */ /* 0x000fea0003800000 */
[----:B------:R-:W-:Y:S02]  /*5dc0*/  HADD2.F32 R5, -RZ, R0.H0_H0 ;  /* 0x20000000ff057230 */ /* 0x000fe40000004100 */
        /* <DEDUP_REMOVED lines=16> */
.L_x_5836:
        /* <DEDUP_REMOVED lines=16> */
.L_x_5864:
[----:B------:R-:W-:Y:S01]  /*5fd0*/  IMAD.MOV.U32 R19, RZ, RZ, R23 ;  /* 0x000000ffff137224 */ /* 0x000fe200078e0017 */
[----:B------:R-:W-:Y:S06]  /*5fe0*/  BRA `(.L_x_5831) ;  /* 0x0000000000247947 */ /* 0x000fec0003800000 */
.L_x_5863:
[----:B------:R-:W-:Y:S02]  /*5ff0*/  HADD2.F32 R4, -RZ, R0.H0_H0 ;  /* 0x20000000ff047230 */ /* 0x000fe40000004100 */
[----:B------:R-:W-:-:S04]  /*6000*/  IMAD.MOV.U32 R19, RZ, RZ, R23 ;  /* 0x000000ffff137224 */ /* 0x000fc800078e0017 */
[----:B------:R-:W0:Y:S02]  /*6010*/  F2I.U64.TRUNC R4, R4 ;  /* 0x0000000400047311 */ /* 0x000e24000020d800 */
[----:B0-----:R0:W-:Y:S01]  /*6020*/  STG.E.64 desc[UR36][R2.64], R4 ;  /* 0x0000000402007986 */ /* 0x0011e2000c101b24 */
[----:B------:R-:W-:Y:S05]  /*6030*/  BRA `(.L_x_5831) ;  /* 0x0000000000107947 */ /* 0x000fea0003800000 */
.L_x_5862:
[----:B------:R-:W-:Y:S02]  /*6040*/  HADD2.F32 R0, -RZ, R0.H0_H0 ;  /* 0x20000000ff007230 */ /* 0x000fe40000004100 */
[----:B------:R-:W-:Y:S02]  /*6050*/  IMAD.MOV.U32 R19, RZ, RZ, R23 ;  /* 0x000000ffff137224 */ /* 0x000fe400078e0017 */
[----:B------:R-:W0:Y:S02]  /*6060*/  F2I.FTZ.U32.TRUNC.NTZ R5, R0 ;  /* 0x0000000000057305 */ /* 0x000e24000021f000 */
[----:B0-----:R0:W-:Y:S03]  /*6070*/  STG.E desc[UR36][R2.64], R5 ;  /* 0x0000000502007986 */ /* 0x0011e6000c101924 */
.L_x_5831:
[----:B------:R-:W-:Y:S05]  /*6080*/  BSYNC B6 ;  /* 0x0000000000067941 */ /* 0x000fea0003800000 */
.L_x_5830:
[----:B------:R-:W-:Y:S01]  /*6090*/  ISETP.GE.AND P0, PT, R19, R16, PT ;  /* 0x000000101300720c */ /* 0x000fe20003f06270 */
[----:B------:R-:W-:-:S12]  /*60a0*/  BSSY B6, `(.L_x_5865) ;  /* 0x00001fc000067945 */ /* 0x000fd80003800000 */
[----:B------:R-:W-:Y:S05]  /*60b0*/  @P0 BRA `(.L_x_5866) ;  /* 0x0000001c00e80947 */ /* 0x000fea0003800000 */
[----:B0-----:R-:W0:Y:S01]  /*60c0*/  LDC.64 R2, c[0x0][0x230] ;  /* 0x00008c00ff027b82 */ /* 0x001e220000000a00 */
[----:B------:R-:W-:Y:S01]  /*60d0*/  IMAD R0, R17, 0x200, R19 ;  /* 0x0000020011007824 */ /* 0x000fe200078e0213 */
[----:B-1234-:R-:W-:Y:S01]  /*60e0*/  PRMT R4, R18, 0x9910, RZ ;  /* 0x0000991012047816 */ /* 0x01efe200000000ff */
        /* <DEDUP_REMOVED lines=17> */
[----:B0-----:R3:W-:Y:S01]  /*6200*/  STG.E.U8 desc[UR36][R2.64], R25 ;  /* 0x0000001902007986 */ /* 0x0017e2000c101124 */
[----:B------:R-:W-:Y:S05]  /*6210*/  BRA `(.L_x_5872) ;  /* 0x0000000c00947947 */ /* 0x000fea0003800000 */
.L_x_5870:
[----:B------:R-:W-:-:S06]  /*6220*/  HADD2.F32 R5, -RZ, R25.H0_H0 ;  /* 0x20000019ff057230 */ /* 0x000fcc0000004100 */
[----:B------:R-:W0:Y:S02]  /*6230*/  F2I.S64.TRUNC R4, R5 ;  /* 0x0000000500047311 */ /* 0x000e24000020d900 */
[----:B0-----:R4:W-:Y:S01]  /*6240*/  STG.E.U8 desc[UR36][R2.64], R4 ;  /* 0x0000000402007986 */ /* 0x0019e2000c101124 */
[----:B------:R-:W-:Y:S05]  /*6250*/  BRA `(.L_x_5872) ;  /* 0x0000000c00847947 */ /* 0x000fea0003800000 */
.L_x_5869:
        /* <DEDUP_REMOVED lines=10> */
.L_x_5874:
[----:B------:R-:W-:-:S06]  /*6300*/  HADD2.F32 R25, -RZ, R25.H0_H0 ;  /* 0x20000019ff197230 */ /* 0x000fcc0000004100 */
[----:B------:R-:W0:Y:S02]  /*6310*/  F2I.FTZ.TRUNC.NTZ R25, R25 ;  /* 0x0000001900197305 */ /* 0x000e24000021f100 */
[----:B0-----:R2:W-:Y:S01]  /*6320*/  STG.E desc[UR36][R2.64], R25 ;  /* 0x0000001902007986 */ /* 0x0015e2000c101924 */
[----:B------:R-:W-:Y:S05]  /*6330*/  BRA `(.L_x_5872) ;  /* 0x0000000c004c7947 */ /* 0x000fea0003800000 */
.L_x_5873:
[----:B------:R-:W-:-:S06]  /*6340*/  HADD2.F32 R25, -RZ, R25.H0_H0 ;  /* 0x20000019ff197230 */ /* 0x000fcc0000004100 */
[----:B------:R-:W0:Y:S02]  /*6350*/  F2I.FTZ.TRUNC.NTZ R25, R25 ;  /* 0x0000001900197305 */ /* 0x000e24000021f100 */
[----:B0-----:R0:W-:Y:S01]  /*6360*/  STG.E.U16 desc[UR36][R2.64], R25 ;  /* 0x0000001902007986 */ /* 0x0011e2000c101524 */
[----:B------:R-:W-:Y:S05]  /*6370*/  BRA `(.L_x_5872) ;  /* 0x0000000c003c7947 */ /* 0x000fea0003800000 */
.L_x_5868:
        /* <DEDUP_REMOVED lines=9> */
.L_x_5876:
[----:B------:R0:W-:Y:S01]  /*6410*/  STG.E.U16 desc[UR36][R2.64], R25 ;  /* 0x0000001902007986 */ /* 0x0001e2000c101524 */
[----:B------:R-:W-:Y:S05]  /*6420*/  BRA `(.L_x_5872) ;  /* 0x0000000c00107947 */ /* 0x000fea0003800000 */
.L_x_5875:
        /* <DEDUP_REMOVED lines=10> */
.L_x_5878:
[----:B------:R-:W-:-:S05]  /*64d0*/  HADD2.F32 R0, -RZ, R25.H0_H0 ;  /* 0x20000019ff007230 */ /* 0x000fca0000004100 */
[----:B------:R-:W-:-:S04]  /*64e0*/  F2FP.F16.F32.PACK_AB R0, RZ, R0 ;  /* 0x00000000ff00723e */ /* 0x000fc800000000ff */
[----:B------:R-:W-:-:S05]  /*64f0*/  PRMT R0, R0, 0x5410, RZ ;  /* 0x0000541000007816 */ /* 0x000fca00000000ff */
[----:B------:R0:W-:Y:S01]  /*6500*/  STG.E desc[UR36][R2.64], R0 ;  /* 0x0000000002007986 */ /* 0x0001e2000c101924 */
[----:B------:R-:W-:Y:S05]  /*6510*/  BRA `(.L_x_5872) ;  /* 0x0000000800d47947 */ /* 0x000fea0003800000 */
.L_x_5877:
[----:B------:R-:W-:-:S05]  /*6520*/  HADD2.F32 R4, -RZ, R25.H0_H0 ;  /* 0x20000019ff047230 */ /* 0x000fca0000004100 */
[----:B------:R-:W-:-:S06]  /*6530*/  FMUL.FTZ R4, R4, 1 ;  /* 0x3f80000004047820 */ /* 0x000fcc0000410000 */
[----:B------:R-:W0:Y:S02]  /*6540*/  F2F.F64.F32 R4, R4 ;  /* 0x0000000400047310 */ /* 0x000e240000201800 */
[----:B0-----:R0:W-:Y:S01]  /*6550*/  STG.E.64 desc[UR36][R2.64], R4 ;  /* 0x0000000402007986 */ /* 0x0011e2000c101b24 */
[----:B------:R-:W-:Y:S05]  /*6560*/  BRA `(.L_x_5872) ;  /* 0x0000000800c07947 */ /* 0x000fea0003800000 */
.L_x_5867:
        /* <DEDUP_REMOVED lines=13> */
.L_x_5881:
[----:B------:R-:W-:Y:S01]  /*6640*/  HADD2.F32 R25, -RZ, R25.H0_H0 ;  /* 0x20000019ff197230 */ /* 0x000fe20000004100 */
[----:B------:R-:W-:-:S04]  /*6650*/  CS2R R6, SRZ ;  /* 0x0000000000067805 */ /* 0x000fc8000001ff00 */
[----:B------:R-:W-:-:S06]  /*6660*/  FMUL.FTZ R4, R25, 1 ;  /* 0x3f80000019047820 */ /* 0x000fcc0000410000 */
[----:B------:R-:W0:Y:S02]  /*6670*/  F2F.F64.F32 R4, R4 ;  /* 0x0000000400047310 */ /* 0x000e240000201800 */
[----:B0-----:R0:W-:Y:S01]  /*6680*/  STG.E.128 desc[UR36][R2.64], R4 ;  /* 0x0000000402007986 */ /* 0x0011e2000c101d24 */
[----:B------:R-:W-:Y:S05]  /*6690*/  BRA `(.L_x_5872) ;  /* 0x0000000800747947 */ /* 0x000fea0003800000 */
.L_x_5880:
        /* <DEDUP_REMOVED lines=21> */
.L_x_5885:
[----:B------:R-:W-:Y:S05]  /*67f0*/  BSYNC B0 ;  /* 0x0000000000007941 */ /* 0x000fea0003800000 */
.L_x_5884:
[----:B------:R-:W-:-:S05]  /*6800*/  LOP3.LUT R5, R0, R5, RZ, 0xfc, !PT ;  /* 0x0000000500057212 */ /* 0x000fca00078efcff */
[----:B------:R0:W-:Y:S01]  /*6810*/  STG.E.U8 desc[UR36][R2.64], R5 ;  /* 0x0000000502007986 */ /* 0x0001e2000c101124 */
[----:B------:R-:W-:Y:S05]  /*6820*/  BRA `(.L_x_5872) ;  /* 0x0000000800107947 */ /* 0x000fea0003800000 */
.L_x_5883:
        /* <DEDUP_REMOVED lines=13> */
.L_x_5887:
[----:B------:R-:W-:Y:S01]  /*6900*/  IMAD.MOV.U32 R0, RZ, RZ, 0x7f ;  /* 0x0000007fff007424 */ /* 0x000fe200078e00ff */
[----:B------:R-:W-:-:S04]  /*6910*/  ISETP.GT.U32.AND P0, PT, R4, 0x7f800000, PT ;  /* 0x7f8000000400780c */ /* 0x000fc80003f04070 */
[----:B------:R-:W-:-:S09]  /*6920*/  SEL R0, R0, 0x7c, P0 ;  /* 0x0000007c00007807 */ /* 0x000fd20000000000 */
.L_x_5888:
[----:B------:R-:W-:Y:S05]  /*6930*/  BSYNC B0 ;  /* 0x0000000000007941 */ /* 0x000fea0003800000 */
.L_x_5886:
[----:B------:R-:W-:-:S04]  /*6940*/  LOP3.LUT R4, R25, 0x80000000, RZ, 0xc0, !PT ;  /* 0x8000000019047812 */ /* 0x000fc800078ec0ff */
[----:B------:R-:W-:-:S04]  /*6950*/  SHF.R.U32.HI R5, RZ, 0x18, R4 ;  /* 0x00000018ff057819 */ /* 0x000fc80000011604 */
[----:B------:R-:W-:-:S05]  /*6960*/  LOP3.LUT R5, R0, R5, RZ, 0xfc, !PT ;  /* 0x0000000500057212 */ /* 0x000fca00078efcff */
[----:B------:R0:W-:Y:S01]  /*6970*/  STG.E.U8 desc[UR36][R2.64], R5 ;  /* 0x0000000502007986 */ /* 0x0001e2000c101124 */
[----:B------:R-:W-:Y:S05]  /*6980*/  BRA `(.L_x_5872) ;  /* 0x0000000400b87947 */ /* 0x000fea0003800000 */
.L_x_5882:
[----:B------:R-:W-:-:S05]  /*6990*/  HADD2.F32 R0, -RZ, R25.H0_H0 ;  /* 0x20000019ff007230 */ /* 0x000fca0000004100 */
[----:B------:R-:W-:-:S05]  /*69a0*/  F2FP.BF16.F32.PACK_AB R0, RZ, R0 ;  /* 0x00000000ff00723e */ /* 0x000fca00000010ff */
[----:B------:R0:W-:Y:S01]  /*69b0*/  STG.E.U16 desc[UR36][R2.64], R0 ;  /* 0x0000000002007986 */ /* 0x0001e2000c101524 */
[----:B------:R-:W-:Y:S05]  /*69c0*/  BRA `(.L_x_5872) ;  /* 0x0000000400a87947 */ /* 0x000fea0003800000 */
.L_x_5879:
        /* <DEDUP_REMOVED lines=12> */
.L_x_5891:
        /* <DEDUP_REMOVED lines=17> */
.L_x_5894:
[----:B------:R-:W-:-:S04]  /*6ba0*/  LOP3.LUT R0, R25, 0x80000000, RZ, 0xc0, !PT ;  /* 0x8000000019007812 */ /* 0x000fc800078ec0ff */
[----:B------:R-:W-:-:S04]  /*6bb0*/  SHF.R.U32.HI R5, RZ, 0x18, R0 ;  /* 0x00000018ff057819 */ /* 0x000fc80000011600 */
[----:B------:R-:W-:-:S04]  /*6bc0*/  LOP3.LUT R4, R4, R5, RZ, 0xfc, !PT ;  /* 0x0000000504047212 */ /* 0x000fc800078efcff */
[----:B------:R-:W-:-:S07]  /*6bd0*/  PRMT R0, R4, 0x7610, R0 ;  /* 0x0000761004007816 */ /* 0x000fce0000000000 */
.L_x_5893:
[----:B------:R-:W-:Y:S05]  /*6be0*/  BSYNC B0 ;  /* 0x0000000000007941 */ /* 0x000fea0003800000 */
.L_x_5892:
[----:B------:R0:W-:Y:S01]  /*6bf0*/  STG.E.U8 desc[UR36][R2.64], R0 ;  /* 0x0000000002007986 */ /* 0x0001e2000c101124 */
[----:B------:R-:W-:Y:S05]  /*6c00*/  BRA `(.L_x_5872) ;  /* 0x0000000400187947 */ /* 0x000fea0003800000 */
.L_x_5890:
        /* <DEDUP_REMOVED lines=17> */
.L_x_5897:
[----:B------:R-:W-:-:S04]  /*6d20*/  LOP3.LUT R0, R25, 0x80000000, RZ, 0xc0, !PT ;  /* 0x8000000019007812 */ /* 0x000fc800078ec0ff */
[----:B------:R-:W-:-:S04]  /*6d30*/  SHF.R.U32.HI R5, RZ, 0x18, R0 ;  /* 0x00000018ff057819 */ /* 0x000fc80000011600 */
[----:B------:R-:W-:-:S04]  /*6d40*/  LOP3.LUT R4, R4, R5, RZ, 0xfc, !PT ;  /* 0x0000000504047212 */ /* 0x000fc800078efcff */
[----:B------:R-:W-:-:S07]  /*6d50*/  PRMT R0, R4, 0x7610, R0 ;  /* 0x0000761004007816 */ /* 0x000fce0000000000 */
.L_x_5896:
[----:B------:R-:W-:Y:S05]  /*6d60*/  BSYNC B0 ;  /* 0x0000000000007941 */ /* 0x000fea0003800000 */
.L_x_5895:
[----:B------:R0:W-:Y:S01]  /*6d70*/  STG.E.U8 desc[UR36][R2.64], R0 ;  /* 0x0000000002007986 */ /* 0x0001e2000c101124 */
[----:B------:R-:W-:Y:S05]  /*6d80*/  BRA `(.L_x_5872) ;  /* 0x0000000000b87947 */ /* 0x000fea0003800000 */
.L_x_5889:
        /* <DEDUP_REMOVED lines=22> */
.L_x_5871:
        /* <DEDUP_REMOVED lines=16> */
.L_x_5900:
[----:B------:R-:W-:Y:S05]  /*6ff0*/  BRA `(.L_x_5872) ;  /* 0x00000000001c7947 */ /* 0x000fea0003800000 */
.L_x_5899:
[----:B------:R-:W-:-:S06]  /*7000*/  HADD2.F32 R4, -RZ, R25.H0_H0 ;  /* 0x20000019ff047230 */ /* 0x000fcc0000004100 */
[----:B------:R-:W0:Y:S02]  /*7010*/  F2I.U64.TRUNC R4, R4 ;  /* 0x0000000400047311 */ /* 0x000e24000020d800 */
[----:B0-----:R0:W-:Y:S01]  /*7020*/  STG.E.64 desc[UR36][R2.64], R4 ;  /* 0x0000000402007986 */ /* 0x0011e2000c101b24 */
[----:B------:R-:W-:Y:S05]  /*7030*/  BRA `(.L_x_5872) ;  /* 0x00000000000c7947 */ /* 0x000fea0003800000 */
.L_x_5898:
[----:B------:R-:W-:-:S06]  /*7040*/  HADD2.F32 R25, -RZ, R25.H0_H0 ;  /* 0x20000019ff197230 */ /* 0x000fcc0000004100 */
[----:B------:R-:W0:Y:S02]  /*7050*/  F2I.FTZ.U32.TRUNC.NTZ R25, R25 ;  /* 0x0000001900197305 */ /* 0x000e24000021f000 */
[----:B0-----:R0:W-:Y:S02]  /*7060*/  STG.E desc[UR36][R2.64], R25 ;  /* 0x0000001902007986 */ /* 0x0011e4000c101924 */
.L_x_5872:
        /* <DEDUP_REMOVED lines=25> */
.L_x_5904:
[----:B------:R-:W-:-:S06]  /*7200*/  HADD2.F32 R5, -RZ, R24.H0_H0 ;  /* 0x20000018ff057230 */ /* 0x000fcc0000004100 */
[----:B------:R-:W0:Y:S02]  /*7210*/  F2I.S64.TRUNC R4, R5 ;  /* 0x0000000500047311 */ /* 0x000e24000020d900 */
[----:B0-----:R0:W-:Y:S01]  /*7220*/  STG.E.U8 desc[UR36][R2.64], R4 ;  /* 0x0000000402007986 */ /* 0x0011e2000c101124 */
[----:B------:R-:W-:Y:S05]  /*7230*/  BRA `(.L_x_5906) ;  /* 0x0000000c00847947 */ /* 0x000fea0003800000 */
.L_x_5903:
        /* <DEDUP_REMOVED lines=10> */
.L_x_5908:
[----:B------:R-:W-:-:S04]  /*72e0*/  HADD2.F32 R24, -RZ, R24.H0_H0 ;  /* 0x20000018ff187230 */ /* 0x000fc80000004100 */
[----:B------:R-:W0:Y:S02]  /*72f0*/  F2I.FTZ.TRUNC.NTZ R5, R24 ;  /* 0x0000001800057305 */ /* 0x000e24000021f100 */
[----:B0-----:R0:W-:Y:S01]  /*7300*/  STG.E desc[UR36][R2.64], R5 ;  /* 0x0000000502007986 */ /* 0x0011e2000c101924 */
[----:B------:R-:W-:Y:S05]  /*7310*/  BRA `(.L_x_5906) ;  /* 0x0000000c004c7947 */ /* 0x000fea0003800000 */
.L_x_5907:
[----:B------:R-:W-:-:S04]  /*7320*/  HADD2.F32 R24, -RZ, R24.H0_H0 ;  /* 0x20000018ff187230 */ /* 0x000fc80000004100 */
[----:B------:R-:W0:Y:S02]  /*7330*/  F2I.FTZ.TRUNC.NTZ R5, R24 ;  /* 0x0000001800057305 */ /* 0x000e24000021f100 */
[----:B0-----:R0:W-:Y:S01]  /*7340*/  STG.E.U16 desc[UR36][R2.64], R5 ;  /* 0x0000000502007986 */ /* 0x0011e2000c101524 */
[----:B------:R-:W-:Y:S05]  /*7350*/  BRA `(.L_x_5906) ;  /* 0x0000000c003c7947 */ /* 0x000fea0003800000 */
.L_x_5902:
        /* <DEDUP_REMOVED lines=9> */
.L_x_5910:
[----:B------:R0:W-:Y:S01]  /*73f0*/  STG.E.U16 desc[UR36][R2.64], R24 ;  /* 0x0000001802007986 */ /* 0x0001e2000c101524 */
[----:B------:R-:W-:Y:S05]  /*7400*/  BRA `(.L_x_5906) ;  /* 0x0000000c00107947 */ /* 0x000fea0003800000 */
.L_x_5909:
        /* <DEDUP_REMOVED lines=10> */
.L_x_5912:
[----:B------:R-:W-:-:S05]  /*74b0*/  HADD2.F32 R0, -RZ, R24.H0_H0 ;  /* 0x20000018ff007230 */ /* 0x000fca0000004100 */
[----:B------:R-:W-:-:S04]  /*74c0*/  F2FP.F16.F32.PACK_AB R0, RZ, R0 ;  /* 0x00000000ff00723e */ /* 0x000fc800000000ff */
[----:B------:R-:W-:-:S05]  /*74d0*/  PRMT R0, R0, 0x5410, RZ ;  /* 0x0000541000007816 */ /* 0x000fca00000000ff */
[----:B------:R0:W-:Y:S01]  /*74e0*/  STG.E desc[UR36][R2.64], R0 ;  /* 0x0000000002007986 */ /* 0x0001e2000c101924 */
[----:B------:R-:W-:Y:S05]  /*74f0*/  BRA `(.L_x_5906) ;  /* 0x0000000800d47947 */ /* 0x000fea0003800000 */
.L_x_5911:
[----:B------:R-:W-:-:S05]  /*7500*/  HADD2.F32 R4, -RZ, R24.H0_H0 ;  /* 0x20000018ff047230 */ /* 0x000fca0000004100 */
[----:B------:R-:W-:-:S06]  /*7510*/  FMUL.FTZ R4, R4, 1 ;  /* 0x3f80000004047820 */ /* 0x000fcc0000410000 */
[----:B------:R-:W0:Y:S02]  /*7520*/  F2F.F64.F32 R4, R4 ;  /* 0x0000000400047310 */ /* 0x000e240000201800 */
[----:B0-----:R0:W-:Y:S01]  /*7530*/  STG.E.64 desc[UR36][R2.64], R4 ;  /* 0x0000000402007986 */ /* 0x0011e2000c101b24 */
[----:B------:R-:W-:Y:S05]  /*7540*/  BRA `(.L_x_5906) ;  /* 0x0000000800c07947 */ /* 0x000fea0003800000 */
.L_x_5901:
        /* <DEDUP_REMOVED lines=13> */
.L_x_5915:
[----:B------:R-:W-:Y:S01]  /*7620*/  HADD2.F32 R24, -RZ, R24.H0_H0 ;  /* 0x20000018ff187230 */ /* 0x000fe20000004100 */
[----:B------:R-:W-:-:S04]  /*7630*/  CS2R R6, SRZ ;  /* 0x0000000000067805 */ /* 0x000fc8000001ff00 */
[----:B------:R-:W-:-:S06]  /*7640*/  FMUL.FTZ R4, R24, 1 ;  /* 0x3f80000018047820 */ /* 0x000fcc0000410000 */
[----:B------:R-:W0:Y:S02]  /*7650*/  F2F.F64.F32 R4, R4 ;  /* 0x0000000400047310 */ /* 0x000e240000201800 */
[----:B0-----:R0:W-:Y:S01]  /*7660*/  STG.E.128 desc[UR36][R2.64], R4 ;  /* 0x0000000402007986 */ /* 0x0011e2000c101d24 */
[----:B------:R-:W-:Y:S05]  /*7670*/  BRA `(.L_x_5906) ;  /* 0x0000000800747947 */ /* 0x000fea0003800000 */
.L_x_5914:
        /* <DEDUP_REMOVED lines=21> */
.L_x_5919:
[----:B------:R-:W-:Y:S05]  /*77d0*/  BSYNC B0 ;  /* 0x0000000000007941 */ /* 0x000fea0003800000 */
.L_x_5918:
[----:B------:R-:W-:-:S05]  /*77e0*/  LOP3.LUT R5, R0, R5, RZ, 0xfc, !PT ;  /* 0x0000000500057212 */ /* 0x000fca00078efcff */
[----:B------:R0:W-:Y:S01]  /*77f0*/  STG.E.U8 desc[UR36][R2.64], R5 ;  /* 0x0000000502007986 */ /* 0x0001e2000c101124 */
[----:B------:R-:W-:Y:S05]  /*7800*/  BRA `(.L_x_5906) ;  /* 0x0000000800107947 */ /* 0x000fea0003800000 */
.L_x_5917:
        /* <DEDUP_REMOVED lines=13> */
.L_x_5921:
[----:B------:R-:W-:Y:S01]  /*78e0*/  IMAD.MOV.U32 R0, RZ, RZ, 0x7f ;  /* 0x0000007fff007424 */ /* 0x000fe200078e00ff */
[----:B------:R-:W-:-:S04]  /*78f0*/  ISETP.GT.U32.AND P0, PT, R4, 0x7f800000, PT ;  /* 0x7f8000000400780c */ /* 0x000fc80003f04070 */
[----:B------:R-:W-:-:S09]  /*7900*/  SEL R0, R0, 0x7c, P0 ;  /* 0x0000007c00007807 */ /* 0x000fd20000000000 */
.L_x_5922:
[----:B------:R-:W-:Y:S05]  /*7910*/  BSYNC B0 ;  /* 0x0000000000007941 */ /* 0x000fea0003800000 */
.L_x_5920:
[----:B------:R-:W-:-:S04]  /*7920*/  LOP3.LUT R4, R5, 0x80000000, RZ, 0xc0, !PT ;  /* 0x8000000005047812 */ /* 0x000fc800078ec0ff */
[----:B------:R-:W-:-:S04]  /*7930*/  SHF.R.U32.HI R5, RZ, 0x18, R4 ;  /* 0x00000018ff057819 */ /* 0x000fc80000011604 */
[----:B------:R-:W-:-:S05]  /*7940*/  LOP3.LUT R5, R0, R5, RZ, 0xfc, !PT ;  /* 0x0000000500057212 */ /* 0x000fca00078efcff */
[----:B------:R0:W-:Y:S01]  /*7950*/  STG.E.U8 desc[UR36][R2.64], R5 ;  /* 0x0000000502007986 */ /* 0x0001e2000c101124 */
[----:B------:R-:W-:Y:S05]  /*7960*/  BRA `(.L_x_5906) ;  /* 0x0000000400b87947 */ /* 0x000fea0003800000 */
.L_x_5916:
[----:B------:R-:W-:-:S05]  /*7970*/  HADD2.F32 R0, -RZ, R24.H0_H0 ;  /* 0x20000018ff007230 */ /* 0x000fca0000004100 */
[----:B------:R-:W-:-:S05]  /*7980*/  F2FP.BF16.F32.PACK_AB R0, RZ, R0 ;  /* 0x00000000ff00723e */ /* 0x000fca00000010ff */
[----:B------:R0:W-:Y:S01]  /*7990*/  STG.E.U16 desc[UR36][R2.64], R0 ;  /* 0x0000000002007986 */ /* 0x0001e2000c101524 */
[----:B------:R-:W-:Y:S05]  /*79a0*/  BRA `(.L_x_5906) ;  /* 0x0000000400a87947 */ /* 0x000fea0003800000 */
.L_x_5913:
        /* <DEDUP_REMOVED lines=12> */
.L_x_5925:
        /* <DEDUP_REMOVED lines=17> */
.L_x_5928:
[----:B------:R-:W-:-:S04]  /*7b80*/  LOP3.LUT R0, R7, 0x80000000, RZ, 0xc0, !PT ;  /* 0x8000000007007812 */ /* 0x000fc800078ec0ff */
[----:B------:R-:W-:-:S04]  /*7b90*/  SHF.R.U32.HI R5, RZ, 0x18, R0 ;  /* 0x00000018ff057819 */ /* 0x000fc80000011600 */
[----:B------:R-:W-:-:S04]  /*7ba0*/  LOP3.LUT R4, R4, R5, RZ, 0xfc, !PT ;  /* 0x0000000504047212 */ /* 0x000fc800078efcff */
[----:B------:R-:W-:-:S07]  /*7bb0*/  PRMT R0, R4, 0x7610, R0 ;  /* 0x0000761004007816 */ /* 0x000fce0000000000 */
.L_x_5927:
[----:B------:R-:W-:Y:S05]  /*7bc0*/  BSYNC B0 ;  /* 0x0000000000007941 */ /* 0x000fea0003800000 */
.L_x_5926:
[----:B------:R1:W-:Y:S01]  /*7bd0*/  STG.E.U8 desc[UR36][R2.64], R0 ;  /* 0x0000000002007986 */ /* 0x0003e2000c101124 */
[----:B------:R-:W-:Y:S05]  /*7be0*/  BRA `(.L_x_5906) ;  /* 0x0000000400187947 */ /* 0x000fea0003800000 */
.L_x_5924:
        /* <DEDUP_REMOVED lines=17> */
.L_x_5931:
[----:B------:R-:W-:-:S04]  /*7d00*/  LOP3.LUT R0, R7, 0x80000000, RZ, 0xc0, !PT ;  /* 0x8000000007007812 */ /* 0x000fc800078ec0ff */
[----:B------:R-:W-:-:S04]  /*7d10*/  SHF.R.U32.HI R5, RZ, 0x18, R0 ;  /* 0x00000018ff057819 */ /* 0x000fc80000011600 */
[----:B------:R-:W-:-:S04]  /*7d20*/  LOP3.LUT R4, R4, R5, RZ, 0xfc, !PT ;  /* 0x0000000504047212 */ /* 0x000fc800078efcff */
[----:B------:R-:W-:-:S07]  /*7d30*/  PRMT R0, R4, 0x7610, R0 ;  /* 0x0000761004007816 */ /* 0x000fce0000000000 */
.L_x_5930:
[----:B------:R-:W-:Y:S05]  /*7d40*/  BSYNC B0 ;  /* 0x0000000000007941 */ /* 0x000fea0003800000 */
.L_x_5929:
[----:B------:R0:W-:Y:S01]  /*7d50*/  STG.E.U8 desc[UR36][R2.64], R0 ;  /* 0x0000000002007986 */ /* 0x0001e2000c101124 */
[----:B------:R-:W-:Y:S05]  /*7d60*/  BRA `(.L_x_5906) ;  /* 0x0000000000b87947 */ /* 0x000fea0003800000 */
.L_x_5923:
        /* <DEDUP_REMOVED lines=22> */
.L_x_5905:
        /* <DEDUP_REMOVED lines=16> */
.L_x_5934:
[----:B------:R-:W-:Y:S05]  /*7fd0*/  BRA `(.L_x_5906) ;  /* 0x00000000001c7947 */ /* 0x000fea0003800000 */
.L_x_5933:
[----:B------:R-:W-:-:S06]  /*7fe0*/  HADD2.F32 R4, -RZ, R24.H0_H0 ;  /* 0x20000018ff047230 */ /* 0x000fcc0000004100 */
[----:B------:R-:W0:Y:S02]  /*7ff0*/  F2I.U64.TRUNC R4, R4 ;  /* 0x0000000400047311 */ /* 0x000e24000020d800 */
[----:B0-----:R0:W-:Y:S01]  /*8000*/  STG.E.64 desc[UR36][R2.64], R4 ;  /* 0x0000000402007986 */ /* 0x0011e2000c101b24 */
[----:B------:R-:W-:Y:S05]  /*8010*/  BRA `(.L_x_5906) ;  /* 0x00000000000c7947 */ /* 0x000fea0003800000 */
.L_x_5932:
[----:B------:R-:W-:-:S04]  /*8020*/  HADD2.F32 R24, -RZ, R24.H0_H0 ;  /* 0x20000018ff187230 */ /* 0x000fc80000004100 */
[----:B------:R-:W0:Y:S02]  /*8030*/  F2I.FTZ.U32.TRUNC.NTZ R5, R24 ;  /* 0x0000001800057305 */ /* 0x000e24000021f000 */
[----:B0-----:R3:W-:Y:S02]  /*8040*/  STG.E desc[UR36][R2.64], R5 ;  /* 0x0000000502007986 */ /* 0x0017e4000c101924 */
.L_x_5906:
[----:B------:R-:W-:-:S07]  /*8050*/  VIADD R19, R19, 0x80 ;  /* 0x0000008013137836 */ /* 0x000fce0000000000 */
.L_x_5866:
[----:B------:R-:W-:Y:S05]  /*8060*/  BSYNC B6 ;  /* 0x0000000000067941 */ /* 0x000fea0003800000 */
.L_x_5865:
        /* <DEDUP_REMOVED lines=23> */
.L_x_5938:
[----:B------:R-:W-:-:S06]  /*81e0*/  HADD2.F32 R5, -RZ, R22.H0_H0 ;  /* 0x20000016ff057230 */ /* 0x000fcc0000004100 */
[----:B------:R-:W0:Y:S02]  /*81f0*/  F2I.S64.TRUNC R4, R5 ;  /* 0x0000000500047311 */ /* 0x000e24000020d900 */
[----:B0-----:R-:W-:Y:S01]  /*8200*/  STG.E.U8 desc[UR36][R2.64], R4 ;  /* 0x0000000402007986 */ /* 0x001fe2000c101124 */
[----:B------:R-:W-:Y:S05]  /*8210*/  EXIT ;  /* 0x000000000000794d */ /* 0x000fea0003800000 */
.L_x_5937:
        /* <DEDUP_REMOVED lines=10> */
.L_x_5941:
[----:B------:R-:W-:-:S04]  /*82c0*/  HADD2.F32 R22, -RZ, R22.H0_H0 ;  /* 0x20000016ff167230 */ /* 0x000fc80000004100 */
[----:B------:R-:W0:Y:S02]  /*82d0*/  F2I.FTZ.TRUNC.NTZ R5, R22 ;  /* 0x0000001600057305 */ /* 0x000e24000021f100 */
[----:B0-----:R-:W-:Y:S01]  /*82e0*/  STG.E desc[UR36][R2.64], R5 ;  /* 0x0000000502007986 */ /* 0x001fe2000c101924 */
[----:B------:R-:W-:Y:S05]  /*82f0*/  EXIT ;  /* 0x000000000000794d */ /* 0x000fea0003800000 */
.L_x_5940:
[----:B------:R-:W-:-:S04]  /*8300*/  HADD2.F32 R22, -RZ, R22.H0_H0 ;  /* 0x20000016ff167230 */ /* 0x000fc80000004100 */
[----:B------:R-:W0:Y:S02]  /*8310*/  F2I.FTZ.TRUNC.NTZ R5, R22 ;  /* 0x0000001600057305 */ /* 0x000e24000021f100 */
[----:B0-----:R-:W-:Y:S01]  /*8320*/  STG.E.U16 desc[UR36][R2.64], R5 ;  /* 0x0000000502007986 */ /* 0x001fe2000c101524 */
[----:B------:R-:W-:Y:S05]  /*8330*/  EXIT ;  /* 0x000000000000794d */ /* 0x000fea0003800000 */
.L_x_5936:
        /* <DEDUP_REMOVED lines=9> */
.L_x_5943:
[----:B------:R-:W-:Y:S01]  /*83d0*/  STG.E.U16 desc[UR36][R2.64], R22 ;  /* 0x0000001602007986 */ /* 0x000fe2000c101524 */
[----:B------:R-:W-:Y:S05]  /*83e0*/  EXIT ;  /* 0x000000000000794d */ /* 0x000fea0003800000 */
.L_x_5942:
        /* <DEDUP_REMOVED lines=10> */
.L_x_5945:
[----:B------:R-:W-:-:S05]  /*8490*/  HADD2.F32 R0, -RZ, R22.H0_H0 ;  /* 0x20000016ff007230 */ /* 0x000fca0000004100 */
[----:B------:R-:W-:-:S04]  /*84a0*/  F2FP.F16.F32.PACK_AB R0, RZ, R0 ;  /* 0x00000000ff00723e */ /* 0x000fc800000000ff */
[----:B------:R-:W-:-:S05]  /*84b0*/  PRMT R0, R0, 0x5410, RZ ;  /* 0x0000541000007816 */ /* 0x000fca00000000ff */
[----:B------:R-:W-:Y:S01]  /*84c0*/  STG.E desc[UR36][R2.64], R0 ;  /* 0x0000000002007986 */ /* 0x000fe2000c101924 */
[----:B------:R-:W-:Y:S05]  /*84d0*/  EXIT ;  /* 0x000000000000794d */ /* 0x000fea0003800000 */
.L_x_5944:
[----:B------:R-:W-:-:S05]  /*84e0*/  HADD2.F32 R4, -RZ, R22.H0_H0 ;  /* 0x20000016ff047230 */ /* 0x000fca0000004100 */
[----:B------:R-:W-:-:S06]  /*84f0*/  FMUL.FTZ R4, R4, 1 ;  /* 0x3f80000004047820 */ /* 0x000fcc0000410000 */
[----:B------:R-:W0:Y:S02]  /*8500*/  F2F.F64.F32 R4, R4 ;  /* 0x0000000400047310 */ /* 0x000e240000201800 */
[----:B0-----:R-:W-:Y:S01]  /*8510*/  STG.E.64 desc[UR36][R2.64], R4 ;  /* 0x0000000402007986 */ /* 0x001fe2000c101b24 */
[----:B------:R-:W-:Y:S05]  /*8520*/  EXIT ;  /* 0x000000000000794d */ /* 0x000fea0003800000 */
.L_x_5935:
        /* <DEDUP_REMOVED lines=13> */
.L_x_5948:
[----:B------:R-:W-:Y:S01]  /*8600*/  HADD2.F32 R22, -RZ, R22.H0_H0 ;  /* 0x20000016ff167230 */ /* 0x000fe20000004100 */
[----:B------:R-:W-:-:S04]  /*8610*/  CS2R R6, SRZ ;  /* 0x0000000000067805 */ /* 0x000fc8000001ff00 */
[----:B------:R-:W-:-:S06]  /*8620*/  FMUL.FTZ R4, R22, 1 ;  /* 0x3f80000016047820 */ /* 0x000fcc0000410000 */
[----:B------:R-:W0:Y:S02]  /*8630*/  F2F.F64.F32 R4, R4 ;  /* 0x0000000400047310 */ /* 0x000e240000201800 */
[----:B0-----:R-:W-:Y:S01]  /*8640*/  STG.E.128 desc[UR36][R2.64], R4 ;  /* 0x0000000402007986 */ /* 0x001fe2000c101d24 */
[----:B------:R-:W-:Y:S05]  /*8650*/  EXIT ;  /* 0x000000000000794d */ /* 0x000fea0003800000 */
.L_x_5947:
        /* <DEDUP_REMOVED lines=21> */
.L_x_5952:
[----:B------:R-:W-:Y:S05]  /*87b0*/  BSYNC B0 ;  /* 0x0000000000007941 */ /* 0x000fea0003800000 */
.L_x_5951:
[----:B------:R-:W-:-:S05]  /*87c0*/  LOP3.LUT R5, R0, R5, RZ, 0xfc, !PT ;  /* 0x0000000500057212 */ /* 0x000fca00078efcff */
[----:B------:R-:W-:Y:S01]  /*87d0*/  STG.E.U8 desc[UR36][R2.64], R5 ;  /* 0x0000000502007986 */ /* 0x000fe2000c101124 */
[----:B------:R-:W-:Y:S05]  /*87e0*/  EXIT ;  /* 0x000000000000794d */ /* 0x000fea0003800000 */
.L_x_5950:
        /* <DEDUP_REMOVED lines=13> */
.L_x_5954:
[----:B------:R-:W-:Y:S01]  /*88c0*/  IMAD.MOV.U32 R0, RZ, RZ, 0x7f ;  /* 0x0000007fff007424 */ /* 0x000fe200078e00ff */
[----:B------:R-:W-:-:S04]  /*88d0*/  ISETP.GT.U32.AND P0, PT, R4, 0x7f800000, PT ;  /* 0x7f8000000400780c */ /* 0x000fc80003f04070 */
[----:B------:R-:W-:-:S09]  /*88e0*/  SEL R0, R0, 0x7c, P0 ;  /* 0x0000007c00007807 */ /* 0x000fd20000000000 */
.L_x_5955:
[----:B------:R-:W-:Y:S05]  /*88f0*/  BSYNC B0 ;  /* 0x0000000000007941 */ /* 0x000fea0003800000 */
.L_x_5953:
[----:B------:R-:W-:-:S04]  /*8900*/  LOP3.LUT R4, R5, 0x80000000, RZ, 0xc0, !PT ;  /* 0x8000000005047812 */ /* 0x000fc800078ec0ff */
[----:B------:R-:W-:-:S04]  /*8910*/  SHF.R.U32.HI R5, RZ, 0x18, R4 ;  /* 0x00000018ff057819 */ /* 0x000fc80000011604 */
[----:B------:R-:W-:-:S05]  /*8920*/  LOP3.LUT R5, R0, R5, RZ, 0xfc, !PT ;  /* 0x0000000500057212 */ /* 0x000fca00078efcff */
[----:B------:R-:W-:Y:S01]  /*8930*/  STG.E.U8 desc[UR36][R2.64], R5 ;  /* 0x0000000502007986 */ /* 0x000fe2000c101124 */
[----:B------:R-:W-:Y:S05]  /*8940*/  EXIT ;  /* 0x000000000000794d */ /* 0x000fea0003800000 */
.L_x_5949:
[----:B------:R-:W-:-:S05]  /*8950*/  HADD2.F32 R0, -RZ, R22.H0_H0 ;  /* 0x20000016ff007230 */ /* 0x000fca0000004100 */
[----:B------:R-:W-:-:S05]  /*8960*/  F2FP.BF16.F32.PACK_AB R0, RZ, R0 ;  /* 0x00000000ff00723e */ /* 0x000fca00000010ff */
[----:B------:R-:W-:Y:S01]  /*8970*/  STG.E.U16 desc[UR36][R2.64], R0 ;  /* 0x0000000002007986 */ /* 0x000fe2000c101524 */
[----:B------:R-:W-:Y:S05]  /*8980*/  EXIT ;  /* 0x000000000000794d */ /* 0x000fea0003800000 */
.L_x_5946:
        /* <DEDUP_REMOVED lines=12> */
.L_x_5958:
        /* <DEDUP_REMOVED lines=17> */
.L_x_5961:
[----:B------:R-:W-:-:S04]  /*8b60*/  LOP3.LUT R0, R7, 0x80000000, RZ, 0xc0, !PT ;  /* 0x8000000007007812 */ /* 0x000fc800078ec0ff */
[----:B------:R-:W-:-:S04]  /*8b70*/  SHF.R.U32.HI R5, RZ, 0x18, R0 ;  /* 0x00000018ff057819 */ /* 0x000fc80000011600 */
[----:B------:R-:W-:-:S04]  /*8b80*/  LOP3.LUT R4, R4, R5, RZ, 0xfc, !PT ;  /* 0x0000000504047212 */ /* 0x000fc800078efcff */
[----:B------:R-:W-:-:S07]  /*8b90*/  PRMT R0, R4, 0x7610, R0 ;  /* 0x0000761004007816 */ /* 0x000fce0000000000 */
.L_x_5960:
[----:B------:R-:W-:Y:S05]  /*8ba0*/  BSYNC B0 ;  /* 0x0000000000007941 */ /* 0x000fea0003800000 */
.L_x_5959:
[----:B------:R-:W-:Y:S01]  /*8bb0*/  STG.E.U8 desc[UR36][R2.64], R0 ;  /* 0x0000000002007986 */ /* 0x000fe2000c101124 */
[----:B------:R-:W-:Y:S05]  /*8bc0*/  EXIT ;  /* 0x000000000000794d */ /* 0x000fea0003800000 */
.L_x_5957:
        /* <DEDUP_REMOVED lines=17> */
.L_x_5964:
[----:B------:R-:W-:-:S04]  /*8ce0*/  LOP3.LUT R0, R7, 0x80000000, RZ, 0xc0, !PT ;  /* 0x8000000007007812 */ /* 0x000fc800078ec0ff */
[----:B------:R-:W-:-:S04]  /*8cf0*/  SHF.R.U32.HI R5, RZ, 0x18, R0 ;  /* 0x00000018ff057819 */ /* 0x000fc80000011600 */
[----:B------:R-:W-:-:S04]  /*8d00*/  LOP3.LUT R4, R4, R5, RZ, 0xfc, !PT ;  /* 0x0000000504047212 */ /* 0x000fc800078efcff */
[----:B------:R-:W-:-:S07]  /*8d10*/  PRMT R0, R4, 0x7610, R0 ;  /* 0x0000761004007816 */ /* 0x000fce0000000000 */
.L_x_5963:
[----:B------:R-:W-:Y:S05]  /*8d20*/  BSYNC B0 ;  /* 0x0000000000007941 */ /* 0x000fea0003800000 */
.L_x_5962:
[----:B------:R-:W-:Y:S01]  /*8d30*/  STG.E.U8 desc[UR36][R2.64], R0 ;  /* 0x0000000002007986 */ /* 0x000fe2000c101124 */
[----:B------:R-:W-:Y:S05]  /*8d40*/  EXIT ;  /* 0x000000000000794d */ /* 0x000fea0003800000 */
.L_x_5956:
        /* <DEDUP_REMOVED lines=22> */
.L_x_5939:
        /* <DEDUP_REMOVED lines=16> */
.L_x_5967:
[----:B------:R-:W-:Y:S05]  /*8fb0*/  EXIT ;  /* 0x000000000000794d */ /* 0x000fea0003800000 */
.L_x_5966:
[----:B------:R-:W-:-:S06]  /*8fc0*/  HADD2.F32 R4, -RZ, R22.H0_H0 ;  /* 0x20000016ff047230 */ /* 0x000fcc0000004100 */
[----:B------:R-:W0:Y:S02]  /*8fd0*/  F2I.U64.TRUNC R4, R4 ;  /* 0x0000000400047311 */ /* 0x000e24000020d800 */
[----:B0-----:R-:W-:Y:S01]  /*8fe0*/  STG.E.64 desc[UR36][R2.64], R4 ;  /* 0x0000000402007986 */ /* 0x001fe2000c101b24 */
[----:B------:R-:W-:Y:S05]  /*8ff0*/  EXIT ;  /* 0x000000000000794d */ /* 0x000fea0003800000 */
.L_x_5965:
[----:B------:R-:W-:-:S04]  /*9000*/  HADD2.F32 R22, -RZ, R22.H0_H0 ;  /* 0x20000016ff167230 */ /* 0x000fc80000004100 */
[----:B------:R-:W0:Y:S02]  /*9010*/  F2I.FTZ.U32.TRUNC.NTZ R5, R22 ;  /* 0x0000001600057305 */ /* 0x000e24000021f000 */
[----:B0-----:R-:W-:Y:S01]  /*9020*/  STG.E desc[UR36][R2.64], R5 ;  /* 0x0000000502007986 */ /* 0x001fe2000c101924 */
[----:B------:R-:W-:Y:S05]  /*9030*/  EXIT ;  /* 0x000000000000794d */ /* 0x000fea0003800000 */
.L_x_5968:
        /* <DEDUP_REMOVED lines=12> */
.L_x_7861:


//--------------------- .text._ZN2at6native18elementwise_kernelILi128ELi4EZNS0_22gpu_kernel_impl_nocastIZZZNS0_60_GLOBAL__N__171e0b9f_22_ActivationEluKernel_cu_f5210f67_353810elu_kernelERNS_18TensorIteratorBaseERKN3c106ScalarES9_S9_ENKUlvE_clEvENKUlvE1_clEvEUlNS6_4HalfEE_EEvS5_RKT_EUliE_EEviT1_ --------------------------
	.section	.text._ZN2at6native18elementwise_kernelILi128ELi4EZNS0_22gpu_kernel_impl_nocastIZZZNS0_60_GLOBAL__N__171e0b9f_22_ActivationEluKernel_cu_f5210f67_353810elu_kernelERNS_18TensorIteratorBaseERKN3c106ScalarES9_S9_ENKUlvE_clEvENKUlvE1_clEvEUlNS6_4HalfEE_EEvS5_RKT_EUliE_EEviT1_,"ax",@progbits
	.align	128
        .global         _ZN2at6native18elementwise_kernelILi128ELi4EZNS0_22gpu_kernel_impl_nocastIZZZNS0_60_GLOBAL__N__171e0b9f_22_ActivationEluKernel_cu_f5210f67_353810elu_kernelERNS_18TensorIteratorBaseERKN3c106ScalarES9_S9_ENKUlvE_clEvENKUlvE1_clEvEUlNS6_4HalfEE_EEvS5_RKT_EUliE_EEviT1_
        .type           _ZN2at6native18elementwise_kernelILi128ELi4EZNS0_22gpu_kernel_impl_nocastIZZZNS0_60_GLOBAL__N__171e0b9f_22_ActivationEluKernel_cu_f5210f67_353810elu_kernelERNS_18TensorIteratorBaseERKN3c106ScalarES9_S9_ENKUlvE_clEvENKUlvE1_clEvEUlNS6_4HalfEE_EEvS5_RKT_EUliE_EEviT1_,@function
        .size           _ZN2at6native18elementwise_kernelILi128ELi4EZNS0_22gpu_kernel_impl_nocastIZZZNS0_60_GLOBAL__N__171e0b9f_22_ActivationEluKernel_cu_f5210f67_353810elu_kernelERNS_18TensorIteratorBaseERKN3c106ScalarES9_S9_ENKUlvE_clEvENKUlvE1_clEvEUlNS6_4HalfEE_EEvS5_RKT_EUliE_EEviT1_,(.L_x_7862 - _ZN2at6native18elementwise_kernelILi128ELi4EZNS0_22gpu_kernel_impl_nocastIZZZNS0_60_GLOBAL__N__171e0b9f_22_ActivationEluKernel_cu_f5210f67_353810elu_kernelERNS_18TensorIteratorBaseERKN3c106ScalarES9_S9_ENKUlvE_clEvENKUlvE1_clEvEUlNS6_4HalfEE_EEvS5_RKT_EUliE_EEviT1_)
        .other          _ZN2at6native18elementwise_kernelILi128ELi4EZNS0_22gpu_kernel_impl_nocastIZZZNS0_60_GLOBAL__N__171e0b9f_22_ActivationEluKernel_cu_f5210f67_353810elu_kernelERNS_18TensorIteratorBaseERKN3c106ScalarES9_S9_ENKUlvE_clEvENKUlvE1_clEvEUlNS6_4HalfEE_EEvS5_RKT_EUliE_EEviT1_,@"STO_CUDA_ENTRY STV_DEFAULT"
_ZN2at6native18elementwise_kernelILi128ELi4EZNS0_22gpu_kernel_impl_nocastIZZZNS0_60_GLOBAL__N__171e0b9f_22_ActivationEluKernel_cu_f5210f67_353810elu_kernelERNS_18TensorIteratorBaseERKN3c106ScalarES9_S9_ENKUlvE_clEvENKUlvE1_clEvEUlNS6_4HalfEE_EEvS5_RKT_EUliE_EEviT1_:
.text._ZN2at6native18elementwise_kernelILi128ELi4EZNS0_22gpu_kernel_impl_nocastIZZZNS0_60_GLOBAL__N__171e0b9f_22_ActivationEluKernel_cu_f5210f67_353810elu_kernelERNS_18TensorIteratorBaseERKN3c106ScalarES9_S9_ENKUlvE_clEvENKUlvE1_clEvEUlNS6_4HalfEE_EEvS5_RKT_EUliE_EEviT1_:
        /* <DEDUP_REMOVED lines=311> */
.L_x_5971:
[----:B------:R-:W-:Y:S02]  /*1370*/  ULDC.64 UR8, c[0x0][0x418] ;  /* 0x0001060000087ab9 */ /* 0x000fe40000000a00 */
[----:B------:R-:W-:-:S04]  /*1380*/  IADD3 R6, P0, R0, UR8, RZ ;  /* 0x0000000800067c10 */ /* 0x000fc8000ff1e0ff */
[----:B------:R-:W-:Y:S01]  /*1390*/  IADD3.X R7, RZ, UR9, RZ, P0, !PT ;  /* 0x00000009ff077c10 */ /* 0x000fe200087fe4ff */
[----:B------:R-:W-:-:S04]  /*13a0*/  ULDC.64 UR8, c[0x0][0x410] ;  /* 0x0001040000087ab9 */ /* 0x000fc80000000a00 */
[----:B------:R-:W2:Y:S01]  /*13b0*/  LDG.E.U16 R6, desc[UR4][R6.64] ;  /* 0x0000000406067981 */ /* 0x000ea2000c1e1500 */
[----:B------:R-:W-:Y:S01]  /*13c0*/  IADD3 R4, P1, R5, UR8, RZ ;  /* 0x0000000805047c10 */ /* 0x000fe2000ff3e0ff */
[----:B------:R-:W-:Y:S03]  /*13d0*/  BSSY B1, `(.L_x_5972) ;  /* 0x0000025000017945 */ /* 0x000fe60003800000 */
[----:B------:R-:W-:Y:S01]  /*13e0*/  IADD3.X R5, RZ, UR9, RZ, P1, !PT ;  /* 0x00000009ff057c10 */ /* 0x000fe20008ffe4ff */
[----:B--2---:R-:W-:-:S05]  /*13f0*/  HADD2.F32 R0, -RZ, R6.H0_H0 ;  /* 0x20000006ff007230 */ /* 0x004fca0000004100 */
        /* <DEDUP_REMOVED lines=32> */
.L_x_5973:
[----:B------:R-:W-:Y:S02]  /*1600*/  ULDC UR7, c[0x0][0x424] ;  /* 0x0001090000077ab9 */ /* 0x000fe40000000800 */
[----:B------:R-:W-:-:S07]  /*1610*/  FMUL.FTZ R0, R0, UR7 ;  /* 0x0000000700007c20 */ /* 0x000fce0008410000 */
.L_x_5974:
[----:B------:R-:W-:Y:S05]  /*1620*/  BSYNC B1 ;  /* 0x0000000000017941 */ /* 0x000fea0003800000 */
.L_x_5972:
[----:B------:R-:W-:Y:S02]  /*1630*/  F2FP.F16.F32.PACK_AB R0, RZ, R0 ;  /* 0x00000000ff00723e */ /* 0x000fe400000000ff */
[----:B------:R-:W-:-:S03]  /*1640*/  IADD3 R3, R3, 0x80, RZ ;  /* 0x0000008003037810 */ /* 0x000fc60007ffe0ff */
[----:B------:R0:W-:Y:S04]  /*1650*/  STG.E.U16 desc[UR4][R4.64], R0 ;  /* 0x0000000004007986 */ /* 0x0001e8000c101504 */
.L_x_5970:
[----:B------:R-:W-:Y:S05]  /*1660*/  BSYNC B0 ;  /* 0x0000000000007941 */ /* 0x000fea0003800000 */
.L_x_5969:
        /* <DEDUP_REMOVED lines=305> */
.L_x_5977:
        /* <DEDUP_REMOVED lines=41> */
.L_x_5979:
[----:B------:R-:W-:Y:S02]  /*2c10*/  ULDC UR7, c[0x0][0x424] ;  /* 0x0001090000077ab9 */ /* 0x000fe40000000800 */
[----:B------:R-:W-:-:S07]  /*2c20*/  FMUL.FTZ R0, R0, UR7 ;  /* 0x0000000700007c20 */ /* 0x000fce0008410000 */
.L_x_5980:
[----:B------:R-:W-:Y:S05]  /*2c30*/  BSYNC B1 ;  /* 0x0000000000017941 */ /* 0x000fea0003800000 */
.L_x_5978:
[----:B------:R-:W-:Y:S02]  /*2c40*/  F2FP.F16.F32.PACK_AB R0, RZ, R0 ;  /* 0x00000000ff00723e */ /* 0x000fe400000000ff */
        /* <DEDUP_REMOVED lines=291> */
[----:B------:R-:W-:Y:S02]  /*3e80*/  SHF.R.U32.HI R11, RZ, UR7, R10 ;  /* 0x00000007ff0b7c19 */ /* 0x000fe4000801160a */
[----:B------:R-:W-:Y:S02]  /*3e90*/  @P0 MOV R10, RZ ;  /* 0x000000ff000a0202 */ /* 0x000fe40000000f00 */
        /* <DEDUP_REMOVED lines=13> */
.L_x_5981:
        /* <DEDUP_REMOVED lines=41> */
.L_x_5983:
[----:B------:R-:W-:Y:S02]  /*4200*/  ULDC UR7, c[0x0][0x424] ;  /* 0x0001090000077ab9 */ /* 0x000fe40000000800 */
[----:B------:R-:W-:-:S07]  /*4210*/  FMUL.FTZ R0, R0, UR7 ;  /* 0x0000000700007c20 */ /* 0x000fce0008410000 */
.L_x_5984:
[----:B------:R-:W-:Y:S05]  /*4220*/  BSYNC B1 ;  /* 0x0000000000017941 */ /* 0x000fea0003800000 */
.L_x_5982:
[----:B------:R-:W-:Y:S02]  /*4230*/  F2FP.F16.F32.PACK_AB R0, RZ, R0 ;  /* 0x00000000ff00723e */ /* 0x000fe400000000ff */
[----:B------:R-:W-:-:S03]  /*4240*/  IADD3 R3, R3, 0x80, RZ ;  /* 0x0000008003037810 */ /* 0x000fc60007ffe0ff */
[----:B------:R1:W-:Y:S04]  /*4250*/  STG.E.U16 desc[UR4][R4.64], R0 ;  /* 0x0000000004007986 */ /* 0x0003e8000c101504 */
.L_x_5976:
[----:B------:R-:W-:Y:S05]  /*4260*/  BSYNC B0 ;  /* 0x0000000000007941 */ /* 0x000fea0003800000 */
.L_x_5975:
        /* <DEDUP_REMOVED lines=304> */
.L_x_5985:
        /* <DEDUP_REMOVED lines=41> */
.L_x_5987:
[----:B------:R-:W-:Y:S02]  /*5800*/  ULDC UR6, c[0x0][0x424] ;  /* 0x0001090000067ab9 */ /* 0x000fe40000000800 */
[----:B------:R-:W-:-:S07]  /*5810*/  FMUL.FTZ R0, R0, UR6 ;  /* 0x0000000600007c20 */ /* 0x000fce0008410000 */
.L_x_5988:
[----:B------:R-:W-:Y:S05]  /*5820*/  BSYNC B0 ;  /* 0x0000000000007941 */ /* 0x000fea0003800000 */
.L_x_5986:
[----:B------:R-:W-:-:S05]  /*5830*/  F2FP.F16.F32.PACK_AB R0, RZ, R0 ;  /* 0x00000000ff00723e */ /* 0x000fca00000000ff */
[----:B------:R-:W-:Y:S01]  /*5840*/  STG.E.U16 desc[UR4][R2.64], R0 ;  /* 0x0000000002007986 */ /* 0x000fe2000c101504 */
[----:B------:R-:W-:Y:S05]  /*5850*/  EXIT ;  /* 0x000000000000794d */ /* 0x000fea0003800000 */
.L_x_5989:
        /* <DEDUP_REMOVED lines=10> */
.L_x_7862:


//--------------------- .text._ZN2at6native27unrolled_elementwise_kernelIZZZNS0_60_GLOBAL__N__171e0b9f_22_ActivationEluKernel_cu_f5210f67_353810elu_kernelERNS_18TensorIteratorBaseERKN3c106ScalarES8_S8_ENKUlvE_clEvENKUlvE1_clEvEUlNS5_4HalfEE_St5arrayIPcLm2EELi4E23TrivialOffsetCalculatorILi1EjESH_NS0_6memory15LoadWithoutCastENSI_16StoreWithoutCastEEEviT_T0_T2_T3_T4_T5_ --------------------------
	.section	.text._ZN2at6native27unrolled_elementwise_kernelIZZZNS0_60_GLOBAL__N__171e0b9f_22_ActivationEluKernel_cu_f5210f67_353810elu_kernelERNS_18TensorIteratorBaseERKN3c106ScalarES8_S8_ENKUlvE_clEvENKUlvE1_clEvEUlNS5_4HalfEE_St5arrayIPcLm2EELi4E23TrivialOffsetCalculatorILi1EjESH_NS0_6memory15LoadWithoutCastENSI_16StoreWithoutCastEEEviT_T0_T2_T3_T4_T5_,"ax",@progbits
	.align	128
        .global         _ZN2at6native27unrolled_elementwise_kernelIZZZNS0_60_GLOBAL__N__171e0b9f_22_ActivationEluKernel_cu_f5210f67_353810elu_kernelERNS_18TensorIteratorBaseERKN3c106ScalarES8_S8_ENKUlvE_clEvENKUlvE1_clEvEUlNS5_4HalfEE_St5arrayIPcLm2EELi4E23TrivialOffsetCalculatorILi1EjESH_NS0_6memory15LoadWithoutCastENSI_16StoreWithoutCastEEEviT_T0_T2_T3_T4_T5_
        .type           _ZN2at6native27unrolled_elementwise_kernelIZZZNS0_60_GLOBAL__N__171e0b9f_22_ActivationEluKernel_cu_f5210f67_353810elu_kernelERNS_18TensorIteratorBaseERKN3c106ScalarES8_S8_ENKUlvE_clEvENKUlvE1_clEvEUlNS5_4HalfEE_St5arrayIPcLm2EELi4E23TrivialOffsetCalculatorILi1EjESH_NS0_6memory15LoadWithoutCastENSI_16StoreWithoutCastEEEviT_T0_T2_T3_T4_T5_,@function
        .size           _ZN2at6native27unrolled_elementwise_kernelIZZZNS0_60_GLOBAL__N__171e0b9f_22_ActivationEluKernel_cu_f5210f67_353810elu_kernelERNS_18TensorIteratorBaseERKN3c106ScalarES8_S8_ENKUlvE_clEvENKUlvE1_clEvEUlNS5_4HalfEE_St5arrayIPcLm2EELi4E23TrivialOffsetCalculatorILi1EjESH_NS0_6memory15LoadWithoutCastENSI_16StoreWithoutCastEEEviT_T0_T2_T3_T4_T5_,(.L_x_7863 - _ZN2at6native27unrolled_elementwise_kernelIZZZNS0_60_GLOBAL__N__171e0b9f_22_ActivationEluKernel_cu_f5210f67_353810elu_kernelERNS_18TensorIteratorBaseERKN3c106ScalarES8_S8_ENKUlvE_clEvENKUlvE1_clEvEUlNS5_4HalfEE_St5arrayIPcLm2EELi4E23TrivialOffsetCalculatorILi1EjESH_NS0_6memory15LoadWithoutCastENSI_16StoreWithoutCastEEEviT_T0_T2_T3_T4_T5_)
        .other          _ZN2at6native27unrolled_elementwise_kernelIZZZNS0_60_GLOBAL__N__171e0b9f_22_ActivationEluKernel_cu_f5210f67_353810elu_kernelERNS_18TensorIteratorBaseERKN3c106ScalarES8_S8_ENKUlvE_clEvENKUlvE1_clEvEUlNS5_4HalfEE_St5arrayIPcLm2EELi4E23TrivialOffsetCalculatorILi1EjESH_NS0_6memory15LoadWithoutCastENSI_16StoreWithoutCastEEEviT_T0_T2_T3_T4_T5_,@"STO_CUDA_ENTRY STV_DEFAULT"
_ZN2at6native27unrolled_elementwise_kernelIZZZNS0_60_GLOBAL__N__171e0b9f_22_ActivationEluKernel_cu_f5210f67_353810elu_kernelERNS_18TensorIteratorBaseERKN3c106ScalarES8_S8_ENKUlvE_clEvENKUlvE1_clEvEUlNS5_4HalfEE_St5arrayIPcLm2EELi4E23TrivialOffsetCalculatorILi1EjESH_NS0_6memory15LoadWithoutCastENSI_16StoreWithoutCastEEEviT_T0_T2_T3_T4_T5_:
.text._ZN2at6native27unrolled_elementwise_kernelIZZZNS0_60_GLOBAL__N__171e0b9f_22_ActivationEluKernel_cu_f5210f67_353810elu_kernelERNS_18TensorIteratorBaseERKN3c106ScalarES8_S8_ENKUlvE_clEvENKUlvE1_clEvEUlNS5_4HalfEE_St5arrayIPcLm2EELi4E23TrivialOffsetCalculatorILi1EjESH_NS0_6memory15LoadWithoutCastENSI_16StoreWithoutCastEEEviT_T0_T2_T3_T4_T5_:
        /* <DEDUP_REMOVED lines=36> */
[----:B0----5:R-:W-:Y:S01]  /*0240*/  HADD2.F32 R4, -RZ, R9.H0_H0 ;  /* 0x20000009ff047230 */ /* 0x021fe20000004100 */
[----:B------:R-:W-:Y:S04]  /*0250*/  BSSY B1, `(.L_x_5992) ;  /* 0x0000023000017945 */ /* 0x000fe80003800000 */
        /* <DEDUP_REMOVED lines=32> */
.L_x_5993:
[----:B------:R-:W-:Y:S02]  /*0460*/  ULDC UR6, c[0x0][0x21c] ;  /* 0x0000870000067ab9 */ /* 0x000fe40000000800 */
[----:B------:R-:W-:-:S07]  /*0470*/  FMUL.FTZ R4, R4, UR6 ;  /* 0x0000000604047c20 */ /* 0x000fce0008410000 */
.L_x_5994:
[----:B------:R-:W-:Y:S05]  /*0480*/  BSYNC B1 ;  /* 0x0000000000017941 */ /* 0x000fea0003800000 */
.L_x_5992:
[----:B------:R-:W-:-:S07]  /*0490*/  F2FP.F16.F32.PACK_AB R4, RZ, R4 ;  /* 0x00000004ff04723e */ /* 0x000fce00000000ff */
.L_x_5991:
[----:B------:R-:W-:Y:S05]  /*04a0*/  BSYNC B0 ;  /* 0x0000000000007941 */ /* 0x000fea0003800000 */
.L_x_5990:
[----:B0-----:R-:W-:Y:S01]  /*04b0*/  IADD3 R5, R3, 0x80, RZ ;  /* 0x0000008003057810 */ /* 0x001fe20007ffe0ff */
[----:B------:R-:W-:Y:S03]  /*04c0*/  BSSY B0, `(.L_x_5995) ;  /* 0x0000029000007945 */ /* 0x000fe60003800000 */
[----:B------:R-:W-:-:S13]  /*04d0*/  ISETP.GE.AND P0, PT, R5, R2, PT ;  /* 0x000000020500720c */ /* 0x000fda0003f06270 */
[----:B------:R-:W-:Y:S05]  /*04e0*/  @P0 BRA `(.L_x_5996) ;  /* 0x0000000000980947 */ /* 0x000fea0003800000 */
[----:B-----5:R-:W-:Y:S01]  /*04f0*/  HADD2.F32 R8, -RZ, R8.H0_H0 ;  /* 0x20000008ff087230 */ /* 0x020fe20000004100 */
[----:B------:R-:W-:Y:S04]  /*0500*/  BSSY B1, `(.L_x_5997) ;  /* 0x0000023000017945 */ /* 0x000fe80003800000 */
        /* <DEDUP_REMOVED lines=32> */
.L_x_5998:
[----:B------:R-:W-:Y:S02]  /*0710*/  ULDC UR6, c[0x0][0x21c] ;  /* 0x0000870000067ab9 */ /* 0x000fe40000000800 */
[----:B------:R-:W-:-:S07]  /*0720*/  FMUL.FTZ R8, R8, UR6 ;  /* 0x0000000608087c20 */ /* 0x000fce0008410000 */
.L_x_5999:
[----:B------:R-:W-:Y:S05]  /*0730*/  BSYNC B1 ;  /* 0x0000000000017941 */ /* 0x000fea0003800000 */
.L_x_5997:
[----:B------:R-:W-:-:S07]  /*0740*/  F2FP.F16.F32.PACK_AB R8, RZ, R8 ;  /* 0x00000008ff08723e */ /* 0x000fce00000000ff */
.L_x_5996:
[----:B------:R-:W-:Y:S05]  /*0750*/  BSYNC B0 ;  /* 0x0000000000007941 */ /* 0x000fea0003800000 */
.L_x_5995:
[----:B-----5:R-:W-:Y:S01]  /*0760*/  IADD3 R9, R3, 0x100, RZ ;  /* 0x0000010003097810 */ /* 0x020fe20007ffe0ff */
[----:B------:R-:W-:Y:S03]  /*0770*/  BSSY B0, `(.L_x_6000) ;  /* 0x0000029000007945 */ /* 0x000fe60003800000 */
[----:B------:R-:W-:-:S13]  /*0780*/  ISETP.GE.AND P0, PT, R9, R2, PT ;  /* 0x000000020900720c */ /* 0x000fda0003f06270 */
[----:B------:R-:W-:Y:S05]  /*0790*/  @P0 BRA `(.L_x_6001) ;  /* 0x0000000000980947 */ /* 0x000fea0003800000 */
[----:B------:R-:W-:Y:S01]  /*07a0*/  HADD2.F32 R7, -RZ, R7.H0_H0 ;  /* 0x20000007ff077230 */ /* 0x000fe20000004100 */
        /* <DEDUP_REMOVED lines=33> */
.L_x_6003:
[----:B------:R-:W-:Y:S02]  /*09c0*/  ULDC UR6, c[0x0][0x21c] ;  /* 0x0000870000067ab9 */ /* 0x000fe40000000800 */
[----:B------:R-:W-:-:S07]  /*09d0*/  FMUL.FTZ R7, R7, UR6 ;  /* 0x0000000607077c20 */ /* 0x000fce0008410000 */
.L_x_6004:
[----:B------:R-:W-:Y:S05]  /*09e0*/  BSYNC B1 ;  /* 0x0000000000017941 */ /* 0x000fea0003800000 */
.L_x_6002:
[----:B------:R-:W-:-:S07]  /*09f0*/  F2FP.F16.F32.PACK_AB R7, RZ, R7 ;  /* 0x00000007ff07723e */ /* 0x000fce00000000ff */
.L_x_6001:
[----:B------:R-:W-:Y:S05]  /*0a00*/  BSYNC B0 ;  /* 0x0000000000007941 */ /* 0x000fea0003800000 */
.L_x_6000:
[----:B------:R-:W-:Y:S01]  /*0a10*/  IADD3 R9, R3, 0x180, RZ ;  /* 0x0000018003097810 */ /* 0x000fe20007ffe0ff */
        /* <DEDUP_REMOVED lines=37> */
.L_x_6008:
[----:B------:R-:W-:Y:S02]  /*0c70*/  ULDC UR6, c[0x0][0x21c] ;  /* 0x0000870000067ab9 */ /* 0x000fe40000000800 */
[----:B------:R-:W-:-:S07]  /*0c80*/  FMUL.FTZ R6, R6, UR6 ;  /* 0x0000000606067c20 */ /* 0x000fce0008410000 */
.L_x_6009:
[----:B------:R-:W-:Y:S05]  /*0c90*/  BSYNC B1 ;  /* 0x0000000000017941 */ /* 0x000fea0003800000 */
.L_x_6007:
[----:B------:R-:W-:-:S07]  /*0ca0*/  F2FP.F16.F32.PACK_AB R6, RZ, R6 ;  /* 0x00000006ff06723e */ /* 0x000fce00000000ff */
.L_x_6006:
[----:B------:R-:W-:Y:S05]  /*0cb0*/  BSYNC B0 ;  /* 0x0000000000007941 */ /* 0x000fea0003800000 */
.L_x_6005:
[----:B------:R-:W-:Y:S01]  /*0cc0*/  ISETP.GE.AND P0, PT, R3, R2, PT ;  /* 0x000000020300720c */ /* 0x000fe20003f06270 */
[----:B------:R-:W-:Y:S04]  /*0cd0*/  BSSY B0, `(.L_x_6010) ;  /* 0x0000017000007945 */ /* 0x000fe80003800000 */
[----:B------:R-:W-:Y:S08]  /*0ce0*/  BSSY B1, `(.L_x_6011) ;  /* 0x000000f000017945 */ /* 0x000ff00003800000 */
[----:B------:R-:W-:Y:S05]  /*0cf0*/  @P0 BRA `(.L_x_6012) ;  /* 0x0000000000340947 */ /* 0x000fea0003800000 */
[----:B------:R-:W0:Y:S01]  /*0d00*/  LDC.64 R10, c[0x0][0x230] ;  /* 0x00008c00ff0a7b82 */ /* 0x000e220000000a00 */
[----:B------:R-:W-:-:S05]  /*0d10*/  LEA R3, R0, R3, 0x9 ;  /* 0x0000000300037211 */ /* 0x000fca00078e48ff */
        /* <DEDUP_REMOVED lines=11> */
.L_x_6012:
[----:B------:R-:W-:Y:S05]  /*0dd0*/  BSYNC B1 ;  /* 0x0000000000017941 */ /* 0x000fea0003800000 */
.L_x_6011:
[----:B------:R-:W-:-:S13]  /*0de0*/  ISETP.GE.AND P0, PT, R3, R2, PT ;  /* 0x000000020300720c */ /* 0x000fda0003f06270 */
[----:B0-----:R-:W0:Y:S01]  /*0df0*/  @!P0 LDC.64 R4, c[0x0][0x230] ;  /* 0x00008c00ff048b82 */ /* 0x001e220000000a00 */
[----:B------:R-:W-:Y:S02]  /*0e00*/  @!P0 LEA R9, R0, R3, 0x9 ;  /* 0x0000000300098211 */ /* 0x000fe400078e48ff */
[----:B------:R-:W-:-:S03]  /*0e10*/  @!P0 IADD3 R3, R3, 0x80, RZ ;  /* 0x0000008003038810 */ /* 0x000fc60007ffe0ff */
[----:B0-----:R-:W-:-:S05]  /*0e20*/  @!P0 IMAD.WIDE.U32 R4, R9, 0x2, R4 ;  /* 0x0000000209048825 */ /* 0x001fca00078e0004 */
[----:B------:R0:W-:Y:S02]  /*0e30*/  @!P0 STG.E.U16 desc[UR4][R4.64], R7 ;  /* 0x0000000704008986 */ /* 0x0001e4000c101504 */
.L_x_6013:
[----:B------:R-:W-:Y:S05]  /*0e40*/  BSYNC B0 ;  /* 0x0000000000007941 */ /* 0x000fea0003800000 */
.L_x_6010:
        /* <DEDUP_REMOVED lines=8> */
.L_x_6014:
        /* <DEDUP_REMOVED lines=11> */
.L_x_7863:


//--------------------- .text._ZN2at6native29vectorized_elementwise_kernelILi2EZZZNS0_60_GLOBAL__N__171e0b9f_22_ActivationEluKernel_cu_f5210f67_353810elu_kernelERNS_18TensorIteratorBaseERKN3c106ScalarES8_S8_ENKUlvE_clEvENKUlvE1_clEvEUlNS5_4HalfEE_St5arrayIPcLm2EEEEviT0_T1_ --------------------------
	.section	.text._ZN2at6native29vectorized_elementwise_kernelILi2EZZZNS0_60_GLOBAL__N__171e0b9f_22_ActivationEluKernel_cu_f5210f67_353810elu_kernelERNS_18TensorIteratorBaseERKN3c106ScalarES8_S8_ENKUlvE_clEvENKUlvE1_clEvEUlNS5_4HalfEE_St5arrayIPcLm2EEEEviT0_T1_,"ax",@progbits
	.align	128
        .global         _ZN2at6native29vectorized_elementwise_kernelILi2EZZZNS0_60_GLOBAL__N__171e0b9f_22_ActivationEluKernel_cu_f5210f67_353810elu_kernelERNS_18TensorIteratorBaseERKN3c106ScalarES8_S8_ENKUlvE_clEvENKUlvE1_clEvEUlNS5_4HalfEE_St5arrayIPcLm2EEEEviT0_T1_
        .type           _ZN2at6native29vectorized_elementwise_kernelILi2EZZZNS0_60_GLOBAL__N__171e0b9f_22_ActivationEluKernel_cu_f5210f67_353810elu_kernelERNS_18TensorIteratorBaseERKN3c106ScalarES8_S8_ENKUlvE_clEvENKUlvE1_clEvEUlNS5_4HalfEE_St5arrayIPcLm2EEEEviT0_T1_,@function
        .size           _ZN2at6native29vectorized_elementwise_kernelILi2EZZZNS0_60_GLOBAL__N__171e0b9f_22_ActivationEluKernel_cu_f5210f67_353810elu_kernelERNS_18TensorIteratorBaseERKN3c106ScalarES8_S8_ENKUlvE_clEvENKUlvE1_clEvEUlNS5_4HalfEE_St5arrayIPcLm2EEEEviT0_T1_,(.L_x_7864 - _ZN2at6native29vectorized_elementwise_kernelILi2EZZZNS0_60_GLOBAL__N__171e0b9f_22_ActivationEluKernel_cu_f5210f67_353810elu_kernelERNS_18TensorIteratorBaseERKN3c106ScalarES8_S8_ENKUlvE_clEvENKUlvE1_clEvEUlNS5_4HalfEE_St5arrayIPcLm2EEEEviT0_T1_)
        .other          _ZN2at6native29vectorized_elementwise_kernelILi2EZZZNS0_60_GLOBAL__N__171e0b9f_22_ActivationEluKernel_cu_f5210f67_353810elu_kernelERNS_18TensorIteratorBaseERKN3c106ScalarES8_S8_ENKUlvE_clEvENKUlvE1_clEvEUlNS5_4HalfEE_St5arrayIPcLm2EEEEviT0_T1_,@"STO_CUDA_ENTRY STV_DEFAULT"
_ZN2at6native29vectorized_elementwise_kernelILi2EZZZNS0_60_GLOBAL__N__171e0b9f_22_ActivationEluKernel_cu_f5210f67_353810elu_kernelERNS_18TensorIteratorBaseERKN3c106ScalarES8_S8_ENKUlvE_clEvENKUlvE1_clEvEUlNS5_4HalfEE_St5arrayIPcLm2EEEEviT0_T1_:
.text._ZN2at6native29vectorized_elementwise_kernelILi2EZZZNS0_60_GLOBAL__N__171e0b9f_22_ActivationEluKernel_cu_f5210f67_353810elu_kernelERNS_18TensorIteratorBaseERKN3c106ScalarES8_S8_ENKUlvE_clEvENKUlvE1_clEvEUlNS5_4HalfEE_St5arrayIPcLm2EEEEviT0_T1_:
        /* <DEDUP_REMOVED lines=17> */
[----:B--2---:R-:W-:-:S05]  /*0110*/  HADD2.F32 R5, -RZ, R12.H0_H0 ;  /* 0x2000000cff057230 */ /* 0x004fca0000004100 */
        /* <DEDUP_REMOVED lines=32> */
.L_x_6017:
[----:B------:R-:W-:Y:S02]  /*0320*/  ULDC UR6, c[0x0][0x21c] ;  /* 0x0000870000067ab9 */ /* 0x000fe40000000800 */
[----:B------:R-:W-:-:S07]  /*0330*/  FMUL.FTZ R5, R5, UR6 ;  /* 0x0000000605057c20 */ /* 0x000fce0008410000 */
.L_x_6018:
[----:B------:R-:W-:Y:S05]  /*0340*/  BSYNC B0 ;  /* 0x0000000000007941 */ /* 0x000fea0003800000 */
.L_x_6016:
[----:B------:R-:W-:Y:S01]  /*0350*/  HADD2.F32 R6, -RZ, R12.H1_H1 ;  /* 0x3000000cff067230 */ /* 0x000fe20000004100 */
        /* <DEDUP_REMOVED lines=33> */
.L_x_6020:
[----:B------:R-:W-:Y:S02]  /*0570*/  ULDC UR6, c[0x0][0x21c] ;  /* 0x0000870000067ab9 */ /* 0x000fe40000000800 */
[----:B------:R-:W-:-:S07]  /*0580*/  FMUL.FTZ R6, R6, UR6 ;  /* 0x0000000606067c20 */ /* 0x000fce0008410000 */
.L_x_6021:
[----:B------:R-:W-:Y:S05]  /*0590*/  BSYNC B0 ;  /* 0x0000000000007941 */ /* 0x000fea0003800000 */
.L_x_6019:
[----:B-----5:R-:W-:Y:S01]  /*05a0*/  HADD2.F32 R7, -RZ, R4.H0_H0 ;  /* 0x20000004ff077230 */ /* 0x020fe20000004100 */
        /* <DEDUP_REMOVED lines=33> */
.L_x_6023:
[----:B------:R-:W-:Y:S02]  /*07c0*/  ULDC UR6, c[0x0][0x21c] ;  /* 0x0000870000067ab9 */ /* 0x000fe40000000800 */
[----:B------:R-:W-:-:S07]  /*07d0*/  FMUL.FTZ R7, R7, UR6 ;  /* 0x0000000607077c20 */ /* 0x000fce0008410000 */
.L_x_6024:
[----:B------:R-:W-:Y:S05]  /*07e0*/  BSYNC B0 ;  /* 0x0000000000007941 */ /* 0x000fea0003800000 */
.L_x_6022:
        /* <DEDUP_REMOVED lines=34> */
.L_x_6026:
[----:B------:R-:W-:Y:S02]  /*0a10*/  ULDC UR6, c[0x0][0x21c] ;  /* 0x0000870000067ab9 */ /* 0x000fe40000000800 */
[----:B------:R-:W-:-:S07]  /*0a20*/  FMUL.FTZ R4, R4, UR6 ;  /* 0x0000000604047c20 */ /* 0x000fce0008410000 */
.L_x_6027:
[----:B------:R-:W-:Y:S05]  /*0a30*/  BSYNC B0 ;  /* 0x0000000000007941 */ /* 0x000fea0003800000 */
.L_x_6025:
        /* <DEDUP_REMOVED lines=34> */
.L_x_6029:
[----:B------:R-:W-:Y:S02]  /*0c60*/  ULDC UR6, c[0x0][0x21c] ;  /* 0x0000870000067ab9 */ /* 0x000fe40000000800 */
[----:B------:R-:W-:-:S07]  /*0c70*/  FMUL.FTZ R8, R8, UR6 ;  /* 0x0000000608087c20 */ /* 0x000fce0008410000 */
.L_x_6030:
[----:B------:R-:W-:Y:S05]  /*0c80*/  BSYNC B0 ;  /* 0x0000000000007941 */ /* 0x000fea0003800000 */
.L_x_6028:
        /* <DEDUP_REMOVED lines=34> */
.L_x_6032:
[----:B------:R-:W-:Y:S02]  /*0eb0*/  ULDC UR6, c[0x0][0x21c] ;  /* 0x0000870000067ab9 */ /* 0x000fe40000000800 */
[----:B------:R-:W-:-:S07]  /*0ec0*/  FMUL.FTZ R9, R2, UR6 ;  /* 0x0000000602097c20 */ /* 0x000fce0008410000 */
.L_x_6033:
[----:B------:R-:W-:Y:S05]  /*0ed0*/  BSYNC B0 ;  /* 0x0000000000007941 */ /* 0x000fea0003800000 */
.L_x_6031:
        /* <DEDUP_REMOVED lines=34> */
.L_x_6035:
[----:B------:R-:W-:Y:S02]  /*1100*/  ULDC UR6, c[0x0][0x21c] ;  /* 0x0000870000067ab9 */ /* 0x000fe40000000800 */
[----:B------:R-:W-:-:S07]  /*1110*/  FMUL.FTZ R2, R2, UR6 ;  /* 0x0000000602027c20 */ /* 0x000fce0008410000 */
.L_x_6036:
[----:B------:R-:W-:Y:S05]  /*1120*/  BSYNC B0 ;  /* 0x0000000000007941 */ /* 0x000fea0003800000 */
.L_x_6034:
        /* <DEDUP_REMOVED lines=34> */
.L_x_6038:
[----:B------:R-:W-:Y:S02]  /*1350*/  ULDC UR6, c[0x0][0x21c] ;  /* 0x0000870000067ab9 */ /* 0x000fe40000000800 */
[----:B------:R-:W-:-:S07]  /*1360*/  FMUL.FTZ R3, R3, UR6 ;  /* 0x0000000603037c20 */ /* 0x000fce0008410000 */
.L_x_6039:
[----:B------:R-:W-:Y:S05]  /*1370*/  BSYNC B0 ;  /* 0x0000000000007941 */ /* 0x000fea0003800000 */
.L_x_6037:
[----:B------:R-:W0:Y:S01]  /*1380*/  LDC.64 R10, c[0x0][0x230] ;  /* 0x00008c00ff0a7b82 */ /* 0x000e220000000a00 */
[----:B------:R-:W-:Y:S02]  /*1390*/  F2FP.F16.F32.PACK_AB R5, R6, R5 ;  /* 0x000000050605723e */ /* 0x000fe400000000ff */
[----:B------:R-:W-:Y:S02]  /*13a0*/  F2FP.F16.F32.PACK_AB R7, R4, R7 ;  /* 0x000000070407723e */ /* 0x000fe400000000ff */
[----:B------:R-:W-:Y:S02]  /*13b0*/  F2FP.F16.F32.PACK_AB R9, R9, R8 ;  /* 0x000000080909723e */ /* 0x000fe400000000ff */
[----:B------:R-:W-:Y:S01]  /*13c0*/  F2FP.F16.F32.PACK_AB R3, R3, R2 ;  /* 0x000000020303723e */ /* 0x000fe200000000ff */
[----:B0-----:R-:W-:-:S04]  /*13d0*/  IMAD.WIDE.U32 R16, R16, 0x2, R10 ;  /* 0x0000000210107825 */ /* 0x001fc800078e000a */
[----:B------:R-:W-:-:S05]  /*13e0*/  IMAD.WIDE R16, R0, 0x4, R16 ;  /* 0x0000000400107825 */ /* 0x000fca00078e0210 */
[----:B------:R-:W-:Y:S04]  /*13f0*/  STG.E desc[UR4][R16.64], R5 ;  /* 0x0000000510007986 */ /* 0x000fe8000c101904 */
[----:B------:R-:W-:Y:S04]  /*1400*/  STG.E desc[UR4][R16.64+0x200], R7 ;  /* 0x0002000710007986 */ /* 0x000fe8000c101904 */
[----:B------:R-:W-:Y:S04]  /*1410*/  STG.E desc[UR4][R16.64+0x400], R9 ;  /* 0x0004000910007986 */ /* 0x000fe8000c101904 */
[----:B------:R-:W-:Y:S01]  /*1420*/  STG.E desc[UR4][R16.64+0x600], R3 ;  /* 0x0006000310007986 */ /* 0x000fe2000c101904 */
[----:B------:R-:W-:Y:S05]  /*1430*/  EXIT ;  /* 0x000000000000794d */ /* 0x000fea0003800000 */
.L_x_6015:
        /* <DEDUP_REMOVED lines=59> */
[----:B-----5:R-:W-:Y:S01]  /*17f0*/  HADD2.F32 R20, -RZ, R20.H0_H0 ;  /* 0x20000014ff147230 */ /* 0x020fe20000004100 */
[----:B------:R-:W-:Y:S04]  /*1800*/  BSSY B1, `(.L_x_6042) ;  /* 0x0000023000017945 */ /* 0x000fe80003800000 */
        /* <DEDUP_REMOVED lines=32> */
.L_x_6043:
[----:B------:R-:W-:Y:S02]  /*1a10*/  ULDC UR6, c[0x0][0x21c] ;  /* 0x0000870000067ab9 */ /* 0x000fe40000000800 */
[----:B0-----:R-:W-:-:S07]  /*1a20*/  FMUL.FTZ R9, R20, UR6 ;  /* 0x0000000614097c20 */ /* 0x001fce0008410000 */
.L_x_6044:
[----:B------:R-:W-:Y:S05]  /*1a30*/  BSYNC B1 ;  /* 0x0000000000017941 */ /* 0x000fea0003800000 */
.L_x_6042:
[----:B------:R-:W-:-:S07]  /*1a40*/  F2FP.F16.F32.PACK_AB R9, RZ, R9 ;  /* 0x00000009ff09723e */ /* 0x000fce00000000ff */
.L_x_6041:
[----:B------:R-:W-:Y:S05]  /*1a50*/  BSYNC B0 ;  /* 0x0000000000007941 */ /* 0x000fea0003800000 */
.L_x_6040:
        /* <DEDUP_REMOVED lines=38> */
.L_x_6048:
[----:B------:R-:W-:Y:S02]  /*1cc0*/  ULDC UR6, c[0x0][0x21c] ;  /* 0x0000870000067ab9 */ /* 0x000fe40000000800 */
[----:B------:R-:W-:-:S07]  /*1cd0*/  FMUL.FTZ R3, R0, UR6 ;  /* 0x0000000600037c20 */ /* 0x000fce0008410000 */
.L_x_6049:
[----:B------:R-:W-:Y:S05]  /*1ce0*/  BSYNC B1 ;  /* 0x0000000000017941 */ /* 0x000fea0003800000 */
.L_x_6047:
[----:B------:R-:W-:-:S07]  /*1cf0*/  F2FP.F16.F32.PACK_AB R3, RZ, R3 ;  /* 0x00000003ff03723e */ /* 0x000fce00000000ff */
.L_x_6046:
[----:B------:R-:W-:Y:S05]  /*1d00*/  BSYNC B0 ;  /* 0x0000000000007941 */ /* 0x000fea0003800000 */
.L_x_6045:
        /* <DEDUP_REMOVED lines=38> */
.L_x_6053:
[----:B------:R-:W-:Y:S02]  /*1f70*/  ULDC UR6, c[0x0][0x21c] ;  /* 0x0000870000067ab9 */ /* 0x000fe40000000800 */
[----:B------:R-:W-:-:S07]  /*1f80*/  FMUL.FTZ R0, R0, UR6 ;  /* 0x0000000600007c20 */ /* 0x000fce0008410000 */
.L_x_6054:
[----:B------:R-:W-:Y:S05]  /*1f90*/  BSYNC B1 ;  /* 0x0000000000017941 */ /* 0x000fea0003800000 */
.L_x_6052:
[----:B------:R-:W-:-:S07]  /*1fa0*/  F2FP.F16.F32.PACK_AB R0, RZ, R0 ;  /* 0x00000000ff00723e */ /* 0x000fce00000000ff */
.L_x_6051:
[----:B------:R-:W-:Y:S05]  /*1fb0*/  BSYNC B0 ;  /* 0x0000000000007941 */ /* 0x000fea0003800000 */
.L_x_6050:
        /* <DEDUP_REMOVED lines=38> */
.L_x_6058:
[----:B------:R-:W-:Y:S02]  /*2220*/  ULDC UR6, c[0x0][0x21c] ;  /* 0x0000870000067ab9 */ /* 0x000fe40000000800 */
[----:B------:R-:W-:-:S07]  /*2230*/  FMUL.FTZ R4, R4, UR6 ;  /* 0x0000000604047c20 */ /* 0x000fce0008410000 */
.L_x_6059:
[----:B------:R-:W-:Y:S05]  /*2240*/  BSYNC B1 ;  /* 0x0000000000017941 */ /* 0x000fea0003800000 */
.L_x_6057:
[----:B------:R-:W-:-:S07]  /*2250*/  F2FP.F16.F32.PACK_AB R4, RZ, R4 ;  /* 0x00000004ff04723e */ /* 0x000fce00000000ff */
.L_x_6056:
[----:B------:R-:W-:Y:S05]  /*2260*/  BSYNC B0 ;  /* 0x0000000000007941 */ /* 0x000fea0003800000 */
.L_x_6055:
        /* <DEDUP_REMOVED lines=38> */
.L_x_6063:
[----:B------:R-:W-:Y:S02]  /*24d0*/  ULDC UR6, c[0x0][0x21c] ;  /* 0x0000870000067ab9 */ /* 0x000fe40000000800 */
[----:B------:R-:W-:-:S07]  /*24e0*/  FMUL.FTZ R5, R5, UR6 ;  /* 0x0000000605057c20 */ /* 0x000fce0008410000 */
.L_x_6064:
[----:B------:R-:W-:Y:S05]  /*24f0*/  BSYNC B1 ;  /* 0x0000000000017941 */ /* 0x000fea0003800000 */
.L_x_6062:
[----:B------:R-:W-:-:S07]  /*2500*/  F2FP.F16.F32.PACK_AB R5, RZ, R5 ;  /* 0x00000005ff05723e */ /* 0x000fce00000000ff */
.L_x_6061:
[----:B------:R-:W-:Y:S05]  /*2510*/  BSYNC B0 ;  /* 0x0000000000007941 */ /* 0x000fea0003800000 */
.L_x_6060:
        /* <DEDUP_REMOVED lines=38> */
.L_x_6068:
[----:B------:R-:W-:Y:S02]  /*2780*/  ULDC UR6, c[0x0][0x21c] ;  /* 0x0000870000067ab9 */ /* 0x000fe40000000800 */
[----:B------:R-:W-:-:S07]  /*2790*/  FMUL.FTZ R6, R6, UR6 ;  /* 0x0000000606067c20 */ /* 0x000fce0008410000 */
.L_x_6069:
[----:B------:R-:W-:Y:S05]  /*27a0*/  BSYNC B1 ;  /* 0x0000000000017941 */ /* 0x000fea0003800000 */
.L_x_6067:
[----:B------:R-:W-:-:S07]  /*27b0*/  F2FP.F16.F32.PACK_AB R6, RZ, R6 ;  /* 0x00000006ff06723e */ /* 0x000fce00000000ff */
.L_x_6066:
[----:B------:R-:W-:Y:S05]  /*27c0*/  BSYNC B0 ;  /* 0x0000000000007941 */ /* 0x000fea0003800000 */
.L_x_6065:
        /* <DEDUP_REMOVED lines=38> */
.L_x_6073:
[----:B------:R-:W-:Y:S02]  /*2a30*/  ULDC UR6, c[0x0][0x21c] ;  /* 0x0000870000067ab9 */ /* 0x000fe40000000800 */
[----:B------:R-:W-:-:S07]  /*2a40*/  FMUL.FTZ R7, R7, UR6 ;  /* 0x0000000607077c20 */ /* 0x000fce0008410000 */
.L_x_6074:
[----:B------:R-:W-:Y:S05]  /*2a50*/  BSYNC B1 ;  /* 0x0000000000017941 */ /* 0x000fea0003800000 */
.L_x_6072:
[----:B------:R-:W-:-:S07]  /*2a60*/  F2FP.F16.F32.PACK_AB R7, RZ, R7 ;  /* 0x00000007ff07723e */ /* 0x000fce00000000ff */
.L_x_6071:
[----:B------:R-:W-:Y:S05]  /*2a70*/  BSYNC B0 ;  /* 0x0000000000007941 */ /* 0x000fea0003800000 */
.L_x_6070:
        /* <DEDUP_REMOVED lines=38> */
.L_x_6078:
[----:B------:R-:W-:Y:S02]  /*2ce0*/  ULDC UR6, c[0x0][0x21c] ;  /* 0x0000870000067ab9 */ /* 0x000fe40000000800 */
[----:B------:R-:W-:-:S07]  /*2cf0*/  FMUL.FTZ R8, R8, UR6 ;  /* 0x0000000608087c20 */ /* 0x000fce0008410000 */
.L_x_6079:
[----:B------:R-:W-:Y:S05]  /*2d00*/  BSYNC B1 ;  /* 0x0000000000017941 */ /* 0x000fea0003800000 */
.L_x_6077:
[----:B------:R-:W-:-:S07]  /*2d10*/  F2FP.F16.F32.PACK_AB R8, RZ, R8 ;  /* 0x00000008ff08723e */ /* 0x000fce00000000ff */
.L_x_6076:
[----:B------:R-:W-:Y:S05]  /*2d20*/  BSYNC B0 ;  /* 0x0000000000007941 */ /* 0x000fea0003800000 */
.L_x_6075:
        /* <DEDUP_REMOVED lines=17> */
.L_x_6082:
[----:B------:R-:W-:-:S13]  /*2e40*/  ISETP.GE.AND P0, PT, R18, R17, PT ;  /* 0x000000111200720c */ /* 0x000fda0003f06270 */
[----:B------:R-:W-:Y:S05]  /*2e50*/  @P0 BRA `(.L_x_6084) ;  /* 0x0000000000300947 */ /* 0x000fea0003800000 */
[----:B0-----:R-:W0:Y:S01]  /*2e60*/  LDC.64 R2, c[0x0][0x230] ;  /* 0x00008c00ff027b82 */ /* 0x001e220000000a00 */
[----:B------:R-:W-:Y:S02]  /*2e70*/  IADD3 R9, R16, R18, RZ ;  /* 0x0000001210097210 */ /* 0x000fe40007ffe0ff */
[----:B------:R-:W-:-:S03]  /*2e80*/  IADD3 R18, R18, 0x80, RZ ;  /* 0x0000008012127810 */ /* 0x000fc60007ffe0ff */
[----:B0-----:R-:W-:-:S05]  /*2e90*/  IMAD.WIDE.U32 R2, R9, 0x2, R2 ;  /* 0x0000000209027825 */ /* 0x001fca00078e0002 */
[----:B------:R1:W-:Y:S02]  /*2ea0*/  STG.E.U16 desc[UR4][R2.64], R0 ;  /* 0x0000000002007986 */ /* 0x0003e4000c101504 */
.L_x_6083:
[----:B------:R-:W-:-:S13]  /*2eb0*/  ISETP.GE.AND P0, PT, R18, R17, PT ;  /* 0x000000111200720c */ /* 0x000fda0003f06270 */
[----:B------:R-:W-:Y:S05]  /*2ec0*/  @P0 BRA `(.L_x_6085) ;  /* 0x0000000000300947 */ /* 0x000fea0003800000 */
[----:B-1----:R-:W1:Y:S01]  /*2ed0*/  LDC.64 R2, c[0x0][0x230] ;  /* 0x00008c00ff027b82 */ /* 0x002e620000000a00 */
[----:B0-----:R-:W-:Y:S02]  /*2ee0*/  IADD3 R9, R16, R18, RZ ;  /* 0x0000001210097210 */ /* 0x001fe40007ffe0ff */
[----:B------:R-:W-:-:S03]  /*2ef0*/  IADD3 R18, R18, 0x80, RZ ;  /* 0x0000008012127810 */ /* 0x000fc60007ffe0ff */
[----:B-1----:R-:W-:-:S05]  /*2f00*/  IMAD.WIDE.U32 R2, R9, 0x2, R2 ;  /* 0x0000000209027825 */ /* 0x002fca00078e0002 */
[----:B------:R1:W-:Y:S02]  /*2f10*/  STG.E.U16 desc[UR4][R2.64], R4 ;  /* 0x0000000402007986 */ /* 0x0003e4000c101504 */
.L_x_6084:
[----:B------:R-:W-:-:S13]  /*2f20*/  ISETP.GE.AND P0, PT, R18, R17, PT ;  /* 0x000000111200720c */ /* 0x000fda0003f06270 */
[----:B------:R-:W-:Y:S05]  /*2f30*/  @P0 BRA `(.L_x_6086) ;  /* 0x0000000000340947 */ /* 0x000fea0003800000 */
[----:B01----:R-:W0:Y:S01]  /*2f40*/  LDC.64 R2, c[0x0][0x230] ;  /* 0x00008c00ff027b82 */ /* 0x003e220000000a00 */
[----:B------:R-:W-:Y:S02]  /*2f50*/  IADD3 R9, R16, R18, RZ ;  /* 0x0000001210097210 */ /* 0x000fe40007ffe0ff */
[----:B------:R-:W-:-:S03]  /*2f60*/  IADD3 R18, R18, 0x80, RZ ;  /* 0x0000008012127810 */ /* 0x000fc60007ffe0ff */
[----:B0-----:R-:W-:-:S05]  /*2f70*/  IMAD.WIDE.U32 R2, R9, 0x2, R2 ;  /* 0x0000000209027825 */ /* 0x001fca00078e0002 */
[----:B------:R2:W-:Y:S02]  /*2f80*/  STG.E.U16 desc[UR4][R2.64], R5 ;  /* 0x0000000502007986 */ /* 0x0005e4000c101504 */
.L_x_6085:
        /* <DEDUP_REMOVED lines=8> */
.L_x_6086:
[----:B------:R-:W-:Y:S05]  /*3010*/  BSYNC B1 ;  /* 0x0000000000017941 */ /* 0x000fea0003800000 */
.L_x_6081:
[----:B------:R-:W-:-:S13]  /*3020*/  ISETP.GE.AND P0, PT, R18, R17, PT ;  /* 0x000000111200720c */ /* 0x000fda0003f06270 */
[----:B012---:R-:W0:Y:S01]  /*3030*/  @!P0 LDC.64 R2, c[0x0][0x230] ;  /* 0x00008c00ff028b82 */ /* 0x007e220000000a00 */
[----:B------:R-:W-:Y:S02]  /*3040*/  @!P0 IADD3 R5, R16, R18, RZ ;  /* 0x0000001210058210 */ /* 0x000fe40007ffe0ff */
[----:B------:R-:W-:-:S03]  /*3050*/  @!P0 IADD3 R18, R18, 0x80, RZ ;  /* 0x0000008012128810 */ /* 0x000fc60007ffe0ff */
[----:B0-----:R-:W-:-:S05]  /*3060*/  @!P0 IMAD.WIDE.U32 R2, R5, 0x2, R2 ;  /* 0x0000000205028825 */ /* 0x001fca00078e0002 */
[----:B------:R3:W-:Y:S02]  /*3070*/  @!P0 STG.E.U16 desc[UR4][R2.64], R7 ;  /* 0x0000000702008986 */ /* 0x0007e4000c101504 */
.L_x_6087:
[----:B------:R-:W-:Y:S05]  /*3080*/  BSYNC B0 ;  /* 0x0000000000007941 */ /* 0x000fea0003800000 */
.L_x_6080:
        /* <DEDUP_REMOVED lines=8> */
.L_x_6088:
        /* <DEDUP_REMOVED lines=15> */
.L_x_7864:


//--------------------- .text._ZN2at6native29vectorized_elementwise_kernelILi4EZZZNS0_60_GLOBAL__N__171e0b9f_22_ActivationEluKernel_cu_f5210f67_353810elu_kernelERNS_18TensorIteratorBaseERKN3c106ScalarES8_S8_ENKUlvE_clEvENKUlvE1_clEvEUlNS5_4HalfEE_St5arrayIPcLm2EEEEviT0_T1_ --------------------------
	.section	.text._ZN2at6native29vectorized_elementwise_kernelILi4EZZZNS0_60_GLOBAL__N__171e0b9f_22_ActivationEluKernel_cu_f5210f67_353810elu_kernelERNS_18TensorIteratorBaseERKN3c106ScalarES8_S8_ENKUlvE_clEvENKUlvE1_clEvEUlNS5_4HalfEE_St5arrayIPcLm2EEEEviT0_T1_,"ax",@progbits
	.align	128
        .global         _ZN2at6native29vectorized_elementwise_kernelILi4EZZZNS0_60_GLOBAL__N__171e0b9f_22_ActivationEluKernel_cu_f5210f67_353810elu_kernelERNS_18TensorIteratorBaseERKN3c106ScalarES8_S8_ENKUlvE_clEvENKUlvE1_clEvEUlNS5_4HalfEE_St5arrayIPcLm2EEEEviT0_T1_
        .type           _ZN2at6native29vectorized_elementwise_kernelILi4EZZZNS0_60_GLOBAL__N__171e0b9f_22_ActivationEluKernel_cu_f5210f67_353810elu_kernelERNS_18TensorIteratorBaseERKN3c106ScalarES8_S8_ENKUlvE_clEvENKUlvE1_clEvEUlNS5_4HalfEE_St5arrayIPcLm2EEEEviT0_T1_,@function
        .size           _ZN2at6native29vectorized_elementwise_kernelILi4EZZZNS0_60_GLOBAL__N__171e0b9f_22_ActivationEluKernel_cu_f5210f67_353810elu_kernelERNS_18TensorIteratorBaseERKN3c106ScalarES8_S8_ENKUlvE_clEvENKUlvE1_clEvEUlNS5_4HalfEE_St5arrayIPcLm2EEEEviT0_T1_,(.L_x_7865 - _ZN2at6native29vectorized_elementwise_kernelILi4EZZZNS0_60_GLOBAL__N__171e0b9f_22_ActivationEluKernel_cu_f5210f67_353810elu_kernelERNS_18TensorIteratorBaseERKN3c106ScalarES8_S8_ENKUlvE_clEvENKUlvE1_clEvEUlNS5_4HalfEE_St5arrayIPcLm2EEEEviT0_T1_)
        .other          _ZN2at6native29vectorized_elementwise_kernelILi4EZZZNS0_60_GLOBAL__N__171e0b9f_22_ActivationEluKernel_cu_f5210f67_353810elu_kernelERNS_18TensorIteratorBaseERKN3c106ScalarES8_S8_ENKUlvE_clEvENKUlvE1_clEvEUlNS5_4HalfEE_St5arrayIPcLm2EEEEviT0_T1_,@"STO_CUDA_ENTRY STV_DEFAULT"
_ZN2at6native29vectorized_elementwise_kernelILi4EZZZNS0_60_GLOBAL__N__171e0b9f_22_ActivationEluKernel_cu_f5210f67_353810elu_kernelERNS_18TensorIteratorBaseERKN3c106ScalarES8_S8_ENKUlvE_clEvENKUlvE1_clEvEUlNS5_4HalfEE_St5arrayIPcLm2EEEEviT0_T1_:
.text._ZN2at6native29vectorized_elementwise_kernelILi4EZZZNS0_60_GLOBAL__N__171e0b9f_22_ActivationEluKernel_cu_f5210f67_353810elu_kernelERNS_18TensorIteratorBaseERKN3c106ScalarES8_S8_ENKUlvE_clEvENKUlvE1_clEvEUlNS5_4HalfEE_St5arrayIPcLm2EEEEviT0_T1_:
        /* <DEDUP_REMOVED lines=48> */
.L_x_6091:
[----:B------:R-:W-:Y:S02]  /*0300*/  ULDC UR6, c[0x0][0x21c] ;  /* 0x0000870000067ab9 */ /* 0x000fe40000000800 */
[----:B------:R-:W-:-:S07]  /*0310*/  FMUL.FTZ R6, R8, UR6 ;  /* 0x0000000608067c20 */ /* 0x000fce0008410000 */
.L_x_6092:
[----:B------:R-:W-:Y:S05]  /*0320*/  BSYNC B0 ;  /* 0x0000000000007941 */ /* 0x000fea0003800000 */
.L_x_6090:
        /* <DEDUP_REMOVED lines=34> */
.L_x_6094:
[----:B------:R-:W-:Y:S02]  /*0550*/  ULDC UR6, c[0x0][0x21c] ;  /* 0x0000870000067ab9 */ /* 0x000fe40000000800 */
[----:B------:R-:W-:-:S07]  /*0560*/  FMUL.FTZ R7, R4, UR6 ;  /* 0x0000000604077c20 */ /* 0x000fce0008410000 */
.L_x_6095:
[----:B------:R-:W-:Y:S05]  /*0570*/  BSYNC B0 ;  /* 0x0000000000007941 */ /* 0x000fea0003800000 */
.L_x_6093:
        /* <DEDUP_REMOVED lines=34> */
.L_x_6097:
[----:B------:R-:W-:Y:S02]  /*07a0*/  ULDC UR6, c[0x0][0x21c] ;  /* 0x0000870000067ab9 */ /* 0x000fe40000000800 */
[----:B------:R-:W-:-:S07]  /*07b0*/  FMUL.FTZ R4, R4, UR6 ;  /* 0x0000000604047c20 */ /* 0x000fce0008410000 */
.L_x_6098:
[----:B------:R-:W-:Y:S05]  /*07c0*/  BSYNC B0 ;  /* 0x0000000000007941 */ /* 0x000fea0003800000 */
.L_x_6096:
        /* <DEDUP_REMOVED lines=34> */
.L_x_6100:
[----:B------:R-:W-:Y:S02]  /*09f0*/  ULDC UR6, c[0x0][0x21c] ;  /* 0x0000870000067ab9 */ /* 0x000fe40000000800 */
[----:B------:R-:W-:-:S07]  /*0a00*/  FMUL.FTZ R5, R5, UR6 ;  /* 0x0000000605057c20 */ /* 0x000fce0008410000 */
.L_x_6101:
[----:B------:R-:W-:Y:S05]  /*0a10*/  BSYNC B0 ;  /* 0x0000000000007941 */ /* 0x000fea0003800000 */
.L_x_6099:
        /* <DEDUP_REMOVED lines=34> */
.L_x_6103:
[----:B------:R-:W-:Y:S02]  /*0c40*/  ULDC UR6, c[0x0][0x21c] ;  /* 0x0000870000067ab9 */ /* 0x000fe40000000800 */
[----:B------:R-:W-:-:S07]  /*0c50*/  FMUL.FTZ R8, R8, UR6 ;  /* 0x0000000608087c20 */ /* 0x000fce0008410000 */
.L_x_6104:
[----:B------:R-:W-:Y:S05]  /*0c60*/  BSYNC B0 ;  /* 0x0000000000007941 */ /* 0x000fea0003800000 */
.L_x_6102:
        /* <DEDUP_REMOVED lines=34> */
.L_x_6106:
[----:B------:R-:W-:Y:S02]  /*0e90*/  ULDC UR6, c[0x0][0x21c] ;  /* 0x0000870000067ab9 */ /* 0x000fe40000000800 */
[----:B------:R-:W-:-:S07]  /*0ea0*/  FMUL.FTZ R9, R2, UR6 ;  /* 0x0000000602097c20 */ /* 0x000fce0008410000 */
.L_x_6107:
[----:B------:R-:W-:Y:S05]  /*0eb0*/  BSYNC B0 ;  /* 0x0000000000007941 */ /* 0x000fea0003800000 */
.L_x_6105:
        /* <DEDUP_REMOVED lines=34> */
.L_x_6109:
[----:B------:R-:W-:Y:S02]  /*10e0*/  ULDC UR6, c[0x0][0x21c] ;  /* 0x0000870000067ab9 */ /* 0x000fe40000000800 */
[----:B------:R-:W-:-:S07]  /*10f0*/  FMUL.FTZ R2, R2, UR6 ;  /* 0x0000000602027c20 */ /* 0x000fce0008410000 */
.L_x_6110:
[----:B------:R-:W-:Y:S05]  /*1100*/  BSYNC B0 ;  /* 0x0000000000007941 */ /* 0x000fea0003800000 */
.L_x_6108:
        /* <DEDUP_REMOVED lines=34> */
.L_x_6112:
[----:B------:R-:W-:Y:S02]  /*1330*/  ULDC UR6, c[0x0][0x21c] ;  /* 0x0000870000067ab9 */ /* 0x000fe40000000800 */
[----:B------:R-:W-:-:S07]  /*1340*/  FMUL.FTZ R3, R3, UR6 ;  /* 0x0000000603037c20 */ /* 0x000fce0008410000 */
.L_x_6113:
[----:B------:R-:W-:Y:S05]  /*1350*/  BSYNC B0 ;  /* 0x0000000000007941 */ /* 0x000fea0003800000 */
.L_x_6111:
[----:B------:R-:W0:Y:S01]  /*1360*/  LDC.64 R10, c[0x0][0x230] ;  /* 0x00008c00ff0a7b82 */ /* 0x000e220000000a00 */
[----:B------:R-:W-:Y:S02]  /*1370*/  F2FP.F16.F32.PACK_AB R6, R7, R6 ;  /* 0x000000060706723e */ /* 0x000fe400000000ff */
[----:B------:R-:W-:Y:S02]  /*1380*/  F2FP.F16.F32.PACK_AB R8, R9, R8 ;  /* 0x000000080908723e */ /* 0x000fe400000000ff */
[----:B------:R-:W-:Y:S02]  /*1390*/  F2FP.F16.F32.PACK_AB R7, R5, R4 ;  /* 0x000000040507723e */ /* 0x000fe400000000ff */
[----:B------:R-:W-:Y:S01]  /*13a0*/  F2FP.F16.F32.PACK_AB R9, R3, R2 ;  /* 0x000000020309723e */ /* 0x000fe200000000ff */
[----:B0-----:R-:W-:-:S04]  /*13b0*/  IMAD.WIDE.U32 R16, R16, 0x2, R10 ;  /* 0x0000000210107825 */ /* 0x001fc800078e000a */
[----:B------:R-:W-:-:S05]  /*13c0*/  IMAD.WIDE R16, R0, 0x8, R16 ;  /* 0x0000000800107825 */ /* 0x000fca00078e0210 */
[----:B------:R-:W-:Y:S04]  /*13d0*/  STG.E.64 desc[UR4][R16.64], R6 ;  /* 0x0000000610007986 */ /* 0x000fe8000c101b04 */
[----:B------:R-:W-:Y:S01]  /*13e0*/  STG.E.64 desc[UR4][R16.64+0x400], R8 ;  /* 0x0004000810007986 */ /* 0x000fe2000c101b04 */
[----:B------:R-:W-:Y:S05]  /*13f0*/  EXIT ;  /* 0x000000000000794d */ /* 0x000fea0003800000 */
.L_x_6089:
        /* <DEDUP_REMOVED lines=93> */
.L_x_6117:
[----:B------:R-:W-:Y:S02]  /*19d0*/  ULDC UR6, c[0x0][0x21c] ;  /* 0x0000870000067ab9 */ /* 0x000fe40000000800 */
[----:B0-----:R-:W-:-:S07]  /*19e0*/  FMUL.FTZ R9, R20, UR6 ;  /* 0x0000000614097c20 */ /* 0x001fce0008410000 */
.L_x_6118:
[----:B------:R-:W-:Y:S05]  /*19f0*/  BSYNC B1 ;  /* 0x0000000000017941 */ /* 0x000fea0003800000 */
.L_x_6116:
[----:B------:R-:W-:-:S07]  /*1a00*/  F2FP.F16.F32.PACK_AB R9, RZ, R9 ;  /* 0x00000009ff09723e */ /* 0x000fce00000000ff */
.L_x_6115:
[----:B------:R-:W-:Y:S05]  /*1a10*/  BSYNC B0 ;  /* 0x0000000000007941 */ /* 0x000fea0003800000 */
.L_x_6114:
        /* <DEDUP_REMOVED lines=38> */
.L_x_6122:
[----:B------:R-:W-:Y:S02]  /*1c80*/  ULDC UR6, c[0x0][0x21c] ;  /* 0x0000870000067ab9 */ /* 0x000fe40000000800 */
[----:B------:R-:W-:-:S07]  /*1c90*/  FMUL.FTZ R3, R0, UR6 ;  /* 0x0000000600037c20 */ /* 0x000fce0008410000 */
.L_x_6123:
[----:B------:R-:W-:Y:S05]  /*1ca0*/  BSYNC B1 ;  /* 0x0000000000017941 */ /* 0x000fea0003800000 */
.L_x_6121:
[----:B------:R-:W-:-:S07]  /*1cb0*/  F2FP.F16.F32.PACK_AB R3, RZ, R3 ;  /* 0x00000003ff03723e */ /* 0x000fce00000000ff */
.L_x_6120:
[----:B------:R-:W-:Y:S05]  /*1cc0*/  BSYNC B0 ;  /* 0x0000000000007941 */ /* 0x000fea0003800000 */
.L_x_6119:
        /* <DEDUP_REMOVED lines=38> */
.L_x_6127:
[----:B------:R-:W-:Y:S02]  /*1f30*/  ULDC UR6, c[0x0][0x21c] ;  /* 0x0000870000067ab9 */ /* 0x000fe40000000800 */
[----:B------:R-:W-:-:S07]  /*1f40*/  FMUL.FTZ R0, R0, UR6 ;  /* 0x0000000600007c20 */ /* 0x000fce0008410000 */
.L_x_6128:
[----:B------:R-:W-:Y:S05]  /*1f50*/  BSYNC B1 ;  /* 0x0000000000017941 */ /* 0x000fea0003800000 */
.L_x_6126:
[----:B------:R-:W-:-:S07]  /*1f60*/  F2FP.F16.F32.PACK_AB R0, RZ, R0 ;  /* 0x00000000ff00723e */ /* 0x000fce00000000ff */
.L_x_6125:
[----:B------:R-:W-:Y:S05]  /*1f70*/  BSYNC B0 ;  /* 0x0000000000007941 */ /* 0x000fea0003800000 */
.L_x_6124:
        /* <DEDUP_REMOVED lines=38> */
.L_x_6132:
[----:B------:R-:W-:Y:S02]  /*21e0*/  ULDC UR6, c[0x0][0x21c] ;  /* 0x0000870000067ab9 */ /* 0x000fe40000000800 */
[----:B------:R-:W-:-:S07]  /*21f0*/  FMUL.FTZ R4, R4, UR6 ;  /* 0x0000000604047c20 */ /* 0x000fce0008410000 */
.L_x_6133:
[----:B------:R-:W-:Y:S05]  /*2200*/  BSYNC B1 ;  /* 0x0000000000017941 */ /* 0x000fea0003800000 */
.L_x_6131:
[----:B------:R-:W-:-:S07]  /*2210*/  F2FP.F16.F32.PACK_AB R4, RZ, R4 ;  /* 0x00000004ff04723e */ /* 0x000fce00000000ff */
.L_x_6130:
[----:B------:R-:W-:Y:S05]  /*2220*/  BSYNC B0 ;  /* 0x0000000000007941 */ /* 0x000fea0003800000 */
.L_x_6129:
        /* <DEDUP_REMOVED lines=38> */
.L_x_6137:
[----:B------:R-:W-:Y:S02]  /*2490*/  ULDC UR6, c[0x0][0x21c] ;  /* 0x0000870000067ab9 */ /* 0x000fe40000000800 */
[----:B------:R-:W-:-:S07]  /*24a0*/  FMUL.FTZ R5, R5, UR6 ;  /* 0x0000000605057c20 */ /* 0x000fce0008410000 */
.L_x_6138:
[----:B------:R-:W-:Y:S05]  /*24b0*/  BSYNC B1 ;  /* 0x0000000000017941 */ /* 0x000fea0003800000 */
.L_x_6136:
[----:B------:R-:W-:-:S07]  /*24c0*/  F2FP.F16.F32.PACK_AB R5, RZ, R5 ;  /* 0x00000005ff05723e */ /* 0x000fce00000000ff */
.L_x_6135:
[----:B------:R-:W-:Y:S05]  /*24d0*/  BSYNC B0 ;  /* 0x0000000000007941 */ /* 0x000fea0003800000 */
.L_x_6134:
        /* <DEDUP_REMOVED lines=38> */
.L_x_6142:
[----:B------:R-:W-:Y:S02]  /*2740*/  ULDC UR6, c[0x0][0x21c] ;  /* 0x0000870000067ab9 */ /* 0x000fe40000000800 */
[----:B------:R-:W-:-:S07]  /*2750*/  FMUL.FTZ R6, R6, UR6 ;  /* 0x0000000606067c20 */ /* 0x000fce0008410000 */
.L_x_6143:
[----:B------:R-:W-:Y:S05]  /*2760*/  BSYNC B1 ;  /* 0x0000000000017941 */ /* 0x000fea0003800000 */
.L_x_6141:
[----:B------:R-:W-:-:S07]  /*2770*/  F2FP.F16.F32.PACK_AB R6, RZ, R6 ;  /* 0x00000006ff06723e */ /* 0x000fce00000000ff */
.L_x_6140:
[----:B------:R-:W-:Y:S05]  /*2780*/  BSYNC B0 ;  /* 0x0000000000007941 */ /* 0x000fea0003800000 */
.L_x_6139:
        /* <DEDUP_REMOVED lines=38> */
.L_x_6147:
[----:B------:R-:W-:Y:S02]  /*29f0*/  ULDC UR6, c[0x0][0x21c] ;  /* 0x0000870000067ab9 */ /* 0x000fe40000000800 */
[----:B------:R-:W-:-:S07]  /*2a00*/  FMUL.FTZ R7, R7, UR6 ;  /* 0x0000000607077c20 */ /* 0x000fce0008410000 */
.L_x_6148:
[----:B------:R-:W-:Y:S05]  /*2a10*/  BSYNC B1 ;  /* 0x0000000000017941 */ /* 0x000fea0003800000 */
.L_x_6146:
[----:B------:R-:W-:-:S07]  /*2a20*/  F2FP.F16.F32.PACK_AB R7, RZ, R7 ;  /* 0x00000007ff07723e */ /* 0x000fce00000000ff */
.L_x_6145:
[----:B------:R-:W-:Y:S05]  /*2a30*/  BSYNC B0 ;  /* 0x0000000000007941 */ /* 0x000fea0003800000 */
.L_x_6144:
        /* <DEDUP_REMOVED lines=38> */
.L_x_6152:
[----:B------:R-:W-:Y:S02]  /*2ca0*/  ULDC UR6, c[0x0][0x21c] ;  /* 0x0000870000067ab9 */ /* 0x000fe40000000800 */
[----:B------:R-:W-:-:S07]  /*2cb0*/  FMUL.FTZ R8, R8, UR6 ;  /* 0x0000000608087c20 */ /* 0x000fce0008410000 */
.L_x_6153:
[----:B------:R-:W-:Y:S05]  /*2cc0*/  BSYNC B1 ;  /* 0x0000000000017941 */ /* 0x000fea0003800000 */
.L_x_6151:
[----:B------:R-:W-:-:S07]  /*2cd0*/  F2FP.F16.F32.PACK_AB R8, RZ, R8 ;  /* 0x00000008ff08723e */ /* 0x000fce00000000ff */
.L_x_6150:
[----:B------:R-:W-:Y:S05]  /*2ce0*/  BSYNC B0 ;  /* 0x0000000000007941 */ /* 0x000fea0003800000 */
.L_x_6149:
        /* <DEDUP_REMOVED lines=17> */
.L_x_6156:
[----:B------:R-:W-:-:S13]  /*2e00*/  ISETP.GE.AND P0, PT, R18, R17, PT ;  /* 0x000000111200720c */ /* 0x000fda0003f06270 */
[----:B------:R-:W-:Y:S05]  /*2e10*/  @P0 BRA `(.L_x_6158) ;  /* 0x0000000000300947 */ /* 0x000fea0003800000 */
[----:B0-----:R-:W0:Y:S01]  /*2e20*/  LDC.64 R2, c[0x0][0x230] ;  /* 0x00008c00ff027b82 */ /* 0x001e220000000a00 */
[----:B------:R-:W-:Y:S02]  /*2e30*/  IADD3 R9, R16, R18, RZ ;  /* 0x0000001210097210 */ /* 0x000fe40007ffe0ff */
[----:B------:R-:W-:-:S03]  /*2e40*/  IADD3 R18, R18, 0x80, RZ ;  /* 0x0000008012127810 */ /* 0x000fc60007ffe0ff */
[----:B0-----:R-:W-:-:S05]  /*2e50*/  IMAD.WIDE.U32 R2, R9, 0x2, R2 ;  /* 0x0000000209027825 */ /* 0x001fca00078e0002 */
[----:B------:R1:W-:Y:S02]  /*2e60*/  STG.E.U16 desc[UR4][R2.64], R0 ;  /* 0x0000000002007986 */ /* 0x0003e4000c101504 */
.L_x_6157:
[----:B------:R-:W-:-:S13]  /*2e70*/  ISETP.GE.AND P0, PT, R18, R17, PT ;  /* 0x000000111200720c */ /* 0x000fda0003f06270 */
[----:B------:R-:W-:Y:S05]  /*2e80*/  @P0 BRA `(.L_x_6159) ;  /* 0x0000000000300947 */ /* 0x000fea0003800000 */
[----:B-1----:R-:W1:Y:S01]  /*2e90*/  LDC.64 R2, c[0x0][0x230] ;  /* 0x00008c00ff027b82 */ /* 0x002e620000000a00 */
[----:B0-----:R-:W-:Y:S02]  /*2ea0*/  IADD3 R9, R16, R18, RZ ;  /* 0x0000001210097210 */ /* 0x001fe40007ffe0ff */
[----:B------:R-:W-:-:S03]  /*2eb0*/  IADD3 R18, R18, 0x80, RZ ;  /* 0x0000008012127810 */ /* 0x000fc60007ffe0ff */
[----:B-1----:R-:W-:-:S05]  /*2ec0*/  IMAD.WIDE.U32 R2, R9, 0x2, R2 ;  /* 0x0000000209027825 */ /* 0x002fca00078e0002 */
[----:B------:R1:W-:Y:S02]  /*2ed0*/  STG.E.U16 desc[UR4][R2.64], R4 ;  /* 0x0000000402007986 */ /* 0x0003e4000c101504 */
.L_x_6158:
[----:B------:R-:W-:-:S13]  /*2ee0*/  ISETP.GE.AND P0, PT, R18, R17, PT ;  /* 0x000000111200720c */ /* 0x000fda0003f06270 */
[----:B------:R-:W-:Y:S05]  /*2ef0*/  @P0 BRA `(.L_x_6160) ;  /* 0x0000000000340947 */ /* 0x000fea0003800000 */
[----:B01----:R-:W0:Y:S01]  /*2f00*/  LDC.64 R2, c[0x0][0x230] ;  /* 0x00008c00ff027b82 */ /* 0x003e220000000a00 */
[----:B------:R-:W-:Y:S02]  /*2f10*/  IADD3 R9, R16, R18, RZ ;  /* 0x0000001210097210 */ /* 0x000fe40007ffe0ff */
[----:B------:R-:W-:-:S03]  /*2f20*/  IADD3 R18, R18, 0x80, RZ ;  /* 0x0000008012127810 */ /* 0x000fc60007ffe0ff */
[----:B0-----:R-:W-:-:S05]  /*2f30*/  IMAD.WIDE.U32 R2, R9, 0x2, R2 ;  /* 0x0000000209027825 */ /* 0x001fca00078e0002 */
[----:B------:R2:W-:Y:S02]  /*2f40*/  STG.E.U16 desc[UR4][R2.64], R5 ;  /* 0x0000000502007986 */ /* 0x0005e4000c101504 */
.L_x_6159:
        /* <DEDUP_REMOVED lines=8> */
.L_x_6160:
[----:B------:R-:W-:Y:S05]  /*2fd0*/  BSYNC B1 ;  /* 0x0000000000017941 */ /* 0x000fea0003800000 */
.L_x_6155:
[----:B------:R-:W-:-:S13]  /*2fe0*/  ISETP.GE.AND P0, PT, R18, R17, PT ;  /* 0x000000111200720c */ /* 0x000fda0003f06270 */
[----:B012---:R-:W0:Y:S01]  /*2ff0*/  @!P0 LDC.64 R2, c[0x0][0x230] ;  /* 0x00008c00ff028b82 */ /* 0x007e220000000a00 */
[----:B------:R-:W-:Y:S02]  /*3000*/  @!P0 IADD3 R5, R16, R18, RZ ;  /* 0x0000001210058210 */ /* 0x000fe40007ffe0ff */
[----:B------:R-:W-:-:S03]  /*3010*/  @!P0 IADD3 R18, R18, 0x80, RZ ;  /* 0x0000008012128810 */ /* 0x000fc60007ffe0ff */
[----:B0-----:R-:W-:-:S05]  /*3020*/  @!P0 IMAD.WIDE.U32 R2, R5, 0x2, R2 ;  /* 0x0000000205028825 */ /* 0x001fca00078e0002 */
[----:B------:R3:W-:Y:S02]  /*3030*/  @!P0 STG.E.U16 desc[UR4][R2.64], R7 ;  /* 0x0000000702008986 */ /* 0x0007e4000c101504 */
.L_x_6161:
[----:B------:R-:W-:Y:S05]  /*3040*/  BSYNC B0 ;  /* 0x0000000000007941 */ /* 0x000fea0003800000 */
.L_x_6154:
        /* <DEDUP_REMOVED lines=8> */
.L_x_6162:
        /* <DEDUP_REMOVED lines=11> */
.L_x_7865:


//--------------------- .text._ZN2at6native29vectorized_elementwise_kernelILi8EZZZNS0_60_GLOBAL__N__171e0b9f_22_ActivationEluKernel_cu_f5210f67_353810elu_kernelERNS_18TensorIteratorBaseERKN3c106ScalarES8_S8_ENKUlvE_clEvENKUlvE1_clEvEUlNS5_4HalfEE_St5arrayIPcLm2EEEEviT0_T1_ --------------------------
	.section	.text._ZN2at6native29vectorized_elementwise_kernelILi8EZZZNS0_60_GLOBAL__N__171e0b9f_22_ActivationEluKernel_cu_f5210f67_353810elu_kernelERNS_18TensorIteratorBaseERKN3c106ScalarES8_S8_ENKUlvE_clEvENKUlvE1_clEvEUlNS5_4HalfEE_St5arrayIPcLm2EEEEviT0_T1_,"ax",@progbits
	.align	128
        .global         _ZN2at6native29vectorized_elementwise_kernelILi8EZZZNS0_60_GLOBAL__N__171e0b9f_22_ActivationEluKernel_cu_f5210f67_353810elu_kernelERNS_18TensorIteratorBaseERKN3c106ScalarES8_S8_ENKUlvE_clEvENKUlvE1_clEvEUlNS5_4HalfEE_St5arrayIPcLm2EEEEviT0_T1_
        .type           _ZN2at6native29vectorized_elementwise_kernelILi8EZZZNS0_60_GLOBAL__N__171e0b9f_22_ActivationEluKernel_cu_f5210f67_353810elu_kernelERNS_18TensorIteratorBaseERKN3c106ScalarES8_S8_ENKUlvE_clEvENKUlvE1_clEvEUlNS5_4HalfEE_St5arrayIPcLm2EEEEviT0_T1_,@function
        .size           _ZN2at6native29vectorized_elementwise_kernelILi8EZZZNS0_60_GLOBAL__N__171e0b9f_22_ActivationEluKernel_cu_f5210f67_353810elu_kernelERNS_18TensorIteratorBaseERKN3c106ScalarES8_S8_ENKUlvE_clEvENKUlvE1_clEvEUlNS5_4HalfEE_St5arrayIPcLm2EEEEviT0_T1_,(.L_x_7866 - _ZN2at6native29vectorized_elementwise_kernelILi8EZZZNS0_60_GLOBAL__N__171e0b9f_22_ActivationEluKernel_cu_f5210f67_353810elu_kernelERNS_18TensorIteratorBaseERKN3c106ScalarES8_S8_ENKUlvE_clEvENKUlvE1_clEvEUlNS5_4HalfEE_St5arrayIPcLm2EEEEviT0_T1_)
        .other          _ZN2at6native29vectorized_elementwise_kernelILi8EZZZNS0_60_GLOBAL__N__171e0b9f_22_ActivationEluKernel_cu_f5210f67_353810elu_kernelERNS_18TensorIteratorBaseERKN3c106ScalarES8_S8_ENKUlvE_clEvENKUlvE1_clEvEUlNS5_4HalfEE_St5arrayIPcLm2EEEEviT0_T1_,@"STO_CUDA_ENTRY STV_DEFAULT"
_ZN2at6native29vectorized_elementwise_kernelILi8EZZZNS0_60_GLOBAL__N__171e0b9f_22_ActivationEluKernel_cu_f5210f67_353810elu_kernelERNS_18TensorIteratorBaseERKN3c106ScalarES8_S8_ENKUlvE_clEvENKUlvE1_clEvEUlNS5_4HalfEE_St5arrayIPcLm2EEEEviT0_T1_:
.text._ZN2at6native29vectorized_elementwise_kernelILi8EZZZNS0_60_GLOBAL__N__171e0b9f_22_ActivationEluKernel_cu_f5210f67_353810elu_kernelERNS_18TensorIteratorBaseERKN3c106ScalarES8_S8_ENKUlvE_clEvENKUlvE1_clEvEUlNS5_4HalfEE_St5arrayIPcLm2EEEEviT0_T1_:
        /* <DEDUP_REMOVED lines=14> */
[----:B--2---:R-:W-:-:S05]  /*00e0*/  HADD2.F32 R8, -RZ, R4.H0_H0 ;  /* 0x20000004ff087230 */ /* 0x004fca0000004100 */
        /* <DEDUP_REMOVED lines=32> */
.L_x_6165:
[----:B------:R-:W-:Y:S02]  /*02f0*/  ULDC UR6, c[0x0][0x21c] ;  /* 0x0000870000067ab9 */ /* 0x000fe40000000800 */
[----:B------:R-:W-:-:S07]  /*0300*/  FMUL.FTZ R2, R8, UR6 ;  /* 0x0000000608027c20 */ /* 0x000fce0008410000 */
.L_x_6166:
[----:B------:R-:W-:Y:S05]  /*0310*/  BSYNC B0 ;  /* 0x0000000000007941 */ /* 0x000fea0003800000 */
.L_x_6164:
        /* <DEDUP_REMOVED lines=34> */
.L_x_6168:
[----:B------:R-:W-:Y:S02]  /*0540*/  ULDC UR6, c[0x0][0x21c] ;  /* 0x0000870000067ab9 */ /* 0x000fe40000000800 */
[----:B------:R-:W-:-:S07]  /*0550*/  FMUL.FTZ R3, R3, UR6 ;  /* 0x0000000603037c20 */ /* 0x000fce0008410000 */
.L_x_6169:
[----:B------:R-:W-:Y:S05]  /*0560*/  BSYNC B0 ;  /* 0x0000000000007941 */ /* 0x000fea0003800000 */
.L_x_6167:
        /* <DEDUP_REMOVED lines=34> */
.L_x_6171:
[----:B------:R-:W-:Y:S02]  /*0790*/  ULDC UR6, c[0x0][0x21c] ;  /* 0x0000870000067ab9 */ /* 0x000fe40000000800 */
[----:B------:R-:W-:-:S07]  /*07a0*/  FMUL.FTZ R4, R4, UR6 ;  /* 0x0000000604047c20 */ /* 0x000fce0008410000 */
.L_x_6172:
[----:B------:R-:W-:Y:S05]  /*07b0*/  BSYNC B0 ;  /* 0x0000000000007941 */ /* 0x000fea0003800000 */
.L_x_6170:
        /* <DEDUP_REMOVED lines=34> */
.L_x_6174:
[----:B------:R-:W-:Y:S02]  /*09e0*/  ULDC UR6, c[0x0][0x21c] ;  /* 0x0000870000067ab9 */ /* 0x000fe40000000800 */
[----:B------:R-:W-:-:S07]  /*09f0*/  FMUL.FTZ R5, R5, UR6 ;  /* 0x0000000605057c20 */ /* 0x000fce0008410000 */
.L_x_6175:
[----:B------:R-:W-:Y:S05]  /*0a00*/  BSYNC B0 ;  /* 0x0000000000007941 */ /* 0x000fea0003800000 */
.L_x_6173:
        /* <DEDUP_REMOVED lines=34> */
.L_x_6177:
[----:B------:R-:W-:Y:S02]  /*0c30*/  ULDC UR6, c[0x0][0x21c] ;  /* 0x0000870000067ab9 */ /* 0x000fe40000000800 */
[----:B------:R-:W-:-:S07]  /*0c40*/  FMUL.FTZ R8, R8, UR6 ;  /* 0x0000000608087c20 */ /* 0x000fce0008410000 */
.L_x_6178:
[----:B------:R-:W-:Y:S05]  /*0c50*/  BSYNC B0 ;  /* 0x0000000000007941 */ /* 0x000fea0003800000 */
.L_x_6176:
        /* <DEDUP_REMOVED lines=34> */
.L_x_6180:
[----:B------:R-:W-:Y:S02]  /*0e80*/  ULDC UR6, c[0x0][0x21c] ;  /* 0x0000870000067ab9 */ /* 0x000fe40000000800 */
[----:B------:R-:W-:-:S07]  /*0e90*/  FMUL.FTZ R9, R6, UR6 ;  /* 0x0000000606097c20 */ /* 0x000fce0008410000 */
.L_x_6181:
[----:B------:R-:W-:Y:S05]  /*0ea0*/  BSYNC B0 ;  /* 0x0000000000007941 */ /* 0x000fea0003800000 */
.L_x_6179:
        /* <DEDUP_REMOVED lines=34> */
.L_x_6183:
[----:B------:R-:W-:Y:S02]  /*10d0*/  ULDC UR6, c[0x0][0x21c] ;  /* 0x0000870000067ab9 */ /* 0x000fe40000000800 */
[----:B------:R-:W-:-:S07]  /*10e0*/  FMUL.FTZ R10, R10, UR6 ;  /* 0x000000060a0a7c20 */ /* 0x000fce0008410000 */
.L_x_6184:
[----:B------:R-:W-:Y:S05]  /*10f0*/  BSYNC B0 ;  /* 0x0000000000007941 */ /* 0x000fea0003800000 */
.L_x_6182:
        /* <DEDUP_REMOVED lines=34> */
.L_x_6186:
[----:B------:R-:W-:Y:S02]  /*1320*/  ULDC UR6, c[0x0][0x21c] ;  /* 0x0000870000067ab9 */ /* 0x000fe40000000800 */
[----:B------:R-:W-:-:S07]  /*1330*/  FMUL.FTZ R11, R7, UR6 ;  /* 0x00000006070b7c20 */ /* 0x000fce0008410000 */
.L_x_6187:
[----:B------:R-:W-:Y:S05]  /*1340*/  BSYNC B0 ;  /* 0x0000000000007941 */ /* 0x000fea0003800000 */
.L_x_6185:
[----:B------:R-:W0:Y:S01]  /*1350*/  LDC.64 R6, c[0x0][0x230] ;  /* 0x00008c00ff067b82 */ /* 0x000e220000000a00 */
[----:B------:R-:W-:Y:S02]  /*1360*/  F2FP.F16.F32.PACK_AB R5, R5, R4 ;  /* 0x000000040505723e */ /* 0x000fe400000000ff */
[----:B------:R-:W-:Y:S01]  /*1370*/  F2FP.F16.F32.PACK_AB R4, R3, R2 ;  /* 0x000000020304723e */ /* 0x000fe200000000ff */
[----:B0-----:R-:W-:Y:S01]  /*1380*/  IMAD.WIDE.U32 R16, R16, 0x2, R6 ;  /* 0x0000000210107825 */ /* 0x001fe200078e0006 */
[----:B------:R-:W-:Y:S02]  /*1390*/  F2FP.F16.F32.PACK_AB R6, R9, R8 ;  /* 0x000000080906723e */ /* 0x000fe400000000ff */
[----:B------:R-:W-:Y:S01]  /*13a0*/  F2FP.F16.F32.PACK_AB R7, R11, R10 ;  /* 0x0000000a0b07723e */ /* 0x000fe200000000ff */
[----:B------:R-:W-:-:S05]  /*13b0*/  IMAD.WIDE R16, R0, 0x10, R16 ;  /* 0x0000001000107825 */ /* 0x000fca00078e0210 */
[----:B------:R-:W-:Y:S01]  /*13c0*/  STG.E.128 desc[UR4][R16.64], R4 ;  /* 0x0000000410007986 */ /* 0x000fe2000c101d04 */
[----:B------:R-:W-:Y:S05]  /*13d0*/  EXIT ;  /* 0x000000000000794d */ /* 0x000fea0003800000 */
.L_x_6163:
        /* <DEDUP_REMOVED lines=93> */
.L_x_6191:
[----:B------:R-:W-:Y:S02]  /*19b0*/  ULDC UR6, c[0x0][0x21c] ;  /* 0x0000870000067ab9 */ /* 0x000fe40000000800 */
[----:B0-----:R-:W-:-:S07]  /*19c0*/  FMUL.FTZ R9, R20, UR6 ;  /* 0x0000000614097c20 */ /* 0x001fce0008410000 */
.L_x_6192:
[----:B------:R-:W-:Y:S05]  /*19d0*/  BSYNC B1 ;  /* 0x0000000000017941 */ /* 0x000fea0003800000 */
.L_x_6190:
[----:B------:R-:W-:-:S07]  /*19e0*/  F2FP.F16.F32.PACK_AB R9, RZ, R9 ;  /* 0x00000009ff09723e */ /* 0x000fce00000000ff */
.L_x_6189:
[----:B------:R-:W-:Y:S05]  /*19f0*/  BSYNC B0 ;  /* 0x0000000000007941 */ /* 0x000fea0003800000 */
.L_x_6188:
        /* <DEDUP_REMOVED lines=38> */
.L_x_6196:
[----:B------:R-:W-:Y:S02]  /*1c60*/  ULDC UR6, c[0x0][0x21c] ;  /* 0x0000870000067ab9 */ /* 0x000fe40000000800 */
[----:B------:R-:W-:-:S07]  /*1c70*/  FMUL.FTZ R3, R0, UR6 ;  /* 0x0000000600037c20 */ /* 0x000fce0008410000 */
.L_x_6197:
[----:B------:R-:W-:Y:S05]  /*1c80*/  BSYNC B1 ;  /* 0x0000000000017941 */ /* 0x000fea0003800000 */
.L_x_6195:
[----:B------:R-:W-:-:S07]  /*1c90*/  F2FP.F16.F32.PACK_AB R3, RZ, R3 ;  /* 0x00000003ff03723e */ /* 0x000fce00000000ff */
.L_x_6194:
[----:B------:R-:W-:Y:S05]  /*1ca0*/  BSYNC B0 ;  /* 0x0000000000007941 */ /* 0x000fea0003800000 */
.L_x_6193:
        /* <DEDUP_REMOVED lines=38> */
.L_x_6201:
[----:B------:R-:W-:Y:S02]  /*1f10*/  ULDC UR6, c[0x0][0x21c] ;  /* 0x0000870000067ab9 */ /* 0x000fe40000000800 */
[----:B------:R-:W-:-:S07]  /*1f20*/  FMUL.FTZ R0, R0, UR6 ;  /* 0x0000000600007c20 */ /* 0x000fce0008410000 */
.L_x_6202:
[----:B------:R-:W-:Y:S05]  /*1f30*/  BSYNC B1 ;  /* 0x0000000000017941 */ /* 0x000fea0003800000 */
.L_x_6200:
[----:B------:R-:W-:-:S07]  /*1f40*/  F2FP.F16.F32.PACK_AB R0, RZ, R0 ;  /* 0x00000000ff00723e */ /* 0x000fce00000000ff */
.L_x_6199:
[----:B------:R-:W-:Y:S05]  /*1f50*/  BSYNC B0 ;  /* 0x0000000000007941 */ /* 0x000fea0003800000 */
.L_x_6198:
        /* <DEDUP_REMOVED lines=38> */
.L_x_6206:
[----:B------:R-:W-:Y:S02]  /*21c0*/  ULDC UR6, c[0x0][0x21c] ;  /* 0x0000870000067ab9 */ /* 0x000fe40000000800 */
[----:B------:R-:W-:-:S07]  /*21d0*/  FMUL.FTZ R4, R4, UR6 ;  /* 0x0000000604047c20 */ /* 0x000fce0008410000 */
.L_x_6207:
[----:B------:R-:W-:Y:S05]  /*21e0*/  BSYNC B1 ;  /* 0x0000000000017941 */ /* 0x000fea0003800000 */
.L_x_6205:
[----:B------:R-:W-:-:S07]  /*21f0*/  F2FP.F16.F32.PACK_AB R4, RZ, R4 ;  /* 0x00000004ff04723e */ /* 0x000fce00000000ff */
.L_x_6204:
[----:B------:R-:W-:Y:S05]  /*2200*/  BSYNC B0 ;  /* 0x0000000000007941 */ /* 0x000fea0003800000 */
.L_x_6203:
        /* <DEDUP_REMOVED lines=38> */
.L_x_6211:
[----:B------:R-:W-:Y:S02]  /*2470*/  ULDC UR6, c[0x0][0x21c] ;  /* 0x0000870000067ab9 */ /* 0x000fe40000000800 */
[----:B------:R-:W-:-:S07]  /*2480*/  FMUL.FTZ R5, R5, UR6 ;  /* 0x0000000605057c20 */ /* 0x000fce0008410000 */
.L_x_6212:
[----:B------:R-:W-:Y:S05]  /*2490*/  BSYNC B1 ;  /* 0x0000000000017941 */ /* 0x000fea0003800000 */
.L_x_6210:
[----:B------:R-:W-:-:S07]  /*24a0*/  F2FP.F16.F32.PACK_AB R5, RZ, R5 ;  /* 0x00000005ff05723e */ /* 0x000fce00000000ff */
.L_x_6209:
[----:B------:R-:W-:Y:S05]  /*24b0*/  BSYNC B0 ;  /* 0x0000000000007941 */ /* 0x000fea0003800000 */
.L_x_6208:
        /* <DEDUP_REMOVED lines=38> */
.L_x_6216:
[----:B------:R-:W-:Y:S02]  /*2720*/  ULDC UR6, c[0x0][0x21c] ;  /* 0x0000870000067ab9 */ /* 0x000fe40000000800 */
[----:B------:R-:W-:-:S07]  /*2730*/  FMUL.FTZ R6, R6, UR6 ;  /* 0x0000000606067c20 */ /* 0x000fce0008410000 */
.L_x_6217:
[----:B------:R-:W-:Y:S05]  /*2740*/  BSYNC B1 ;  /* 0x0000000000017941 */ /* 0x000fea0003800000 */
.L_x_6215:
[----:B------:R-:W-:-:S07]  /*2750*/  F2FP.F16.F32.PACK_AB R6, RZ, R6 ;  /* 0x00000006ff06723e */ /* 0x000fce00000000ff */
.L_x_6214:
[----:B------:R-:W-:Y:S05]  /*2760*/  BSYNC B0 ;  /* 0x0000000000007941 */ /* 0x000fea0003800000 */
.L_x_6213:
        /* <DEDUP_REMOVED lines=38> */
.L_x_6221:
[----:B------:R-:W-:Y:S02]  /*29d0*/  ULDC UR6, c[0x0][0x21c] ;  /* 0x0000870000067ab9 */ /* 0x000fe40000000800 */
[----:B------:R-:W-:-:S07]  /*29e0*/  FMUL.FTZ R7, R7, UR6 ;  /* 0x0000000607077c20 */ /* 0x000fce0008410000 */
.L_x_6222:
[----:B------:R-:W-:Y:S05]  /*29f0*/  BSYNC B1 ;  /* 0x0000000000017941 */ /* 0x000fea0003800000 */
.L_x_6220:
[----:B------:R-:W-:-:S07]  /*2a00*/  F2FP.F16.F32.PACK_AB R7, RZ, R7 ;  /* 0x00000007ff07723e */ /* 0x000fce00000000ff */
.L_x_6219:
[----:B------:R-:W-:Y:S05]  /*2a10*/  BSYNC B0 ;  /* 0x0000000000007941 */ /* 0x000fea0003800000 */
.L_x_6218:
        /* <DEDUP_REMOVED lines=38> */
.L_x_6226:
[----:B------:R-:W-:Y:S02]  /*2c80*/  ULDC UR6, c[0x0][0x21c] ;  /* 0x0000870000067ab9 */ /* 0x000fe40000000800 */
[----:B------:R-:W-:-:S07]  /*2c90*/  FMUL.FTZ R8, R8, UR6 ;  /* 0x0000000608087c20 */ /* 0x000fce0008410000 */
.L_x_6227:
[----:B------:R-:W-:Y:S05]  /*2ca0*/  BSYNC B1 ;  /* 0x0000000000017941 */ /* 0x000fea0003800000 */
.L_x_6225:
[----:B------:R-:W-:-:S07]  /*2cb0*/  F2FP.F16.F32.PACK_AB R8, RZ, R8 ;  /* 0x00000008ff08723e */ /* 0x000fce00000000ff */
.L_x_6224:
[----:B------:R-:W-:Y:S05]  /*2cc0*/  BSYNC B0 ;  /* 0x0000000000007941 */ /* 0x000fea0003800000 */
.L_x_6223:
        /* <DEDUP_REMOVED lines=17> */
.L_x_6230:
[----:B------:R-:W-:-:S13]  /*2de0*/  ISETP.GE.AND P0, PT, R18, R17, PT ;  /* 0x000000111200720c */ /* 0x000fda0003f06270 */
[----:B------:R-:W-:Y:S05]  /*2df0*/  @P0 BRA `(.L_x_6232) ;  /* 0x0000000000300947 */ /* 0x000fea0003800000 */
[----:B0-----:R-:W0:Y:S01]  /*2e00*/  LDC.64 R2, c[0x0][0x230] ;  /* 0x00008c00ff027b82 */ /* 0x001e220000000a00 */
[----:B------:R-:W-:Y:S02]  /*2e10*/  IADD3 R9, R16, R18, RZ ;  /* 0x0000001210097210 */ /* 0x000fe40007ffe0ff */
[----:B------:R-:W-:-:S03]  /*2e20*/  IADD3 R18, R18, 0x80, RZ ;  /* 0x0000008012127810 */ /* 0x000fc60007ffe0ff */
[----:B0-----:R-:W-:-:S05]  /*2e30*/  IMAD.WIDE.U32 R2, R9, 0x2, R2 ;  /* 0x0000000209027825 */ /* 0x001fca00078e0002 */
[----:B------:R1:W-:Y:S02]  /*2e40*/  STG.E.U16 desc[UR4][R2.64], R0 ;  /* 0x0000000002007986 */ /* 0x0003e4000c101504 */
.L_x_6231:
[----:B------:R-:W-:-:S13]  /*2e50*/  ISETP.GE.AND P0, PT, R18, R17, PT ;  /* 0x000000111200720c */ /* 0x000fda0003f06270 */
[----:B------:R-:W-:Y:S05]  /*2e60*/  @P0 BRA `(.L_x_6233) ;  /* 0x0000000000300947 */ /* 0x000fea0003800000 */
[----:B-1----:R-:W1:Y:S01]  /*2e70*/  LDC.64 R2, c[0x0][0x230] ;  /* 0x00008c00ff027b82 */ /* 0x002e620000000a00 */
[----:B0-----:R-:W-:Y:S02]  /*2e80*/  IADD3 R9, R16, R18, RZ ;  /* 0x0000001210097210 */ /* 0x001fe40007ffe0ff */
[----:B------:R-:W-:-:S03]  /*2e90*/  IADD3 R18, R18, 0x80, RZ ;  /* 0x0000008012127810 */ /* 0x000fc60007ffe0ff */
[----:B-1----:R-:W-:-:S05]  /*2ea0*/  IMAD.WIDE.U32 R2, R9, 0x2, R2 ;  /* 0x0000000209027825 */ /* 0x002fca00078e0002 */
[----:B------:R1:W-:Y:S02]  /*2eb0*/  STG.E.U16 desc[UR4][R2.64], R4 ;  /* 0x0000000402007986 */ /* 0x0003e4000c101504 */
.L_x_6232:
[----:B------:R-:W-:-:S13]  /*2ec0*/  ISETP.GE.AND P0, PT, R18, R17, PT ;  /* 0x000000111200720c */ /* 0x000fda0003f06270 */
[----:B------:R-:W-:Y:S05]  /*2ed0*/  @P0 BRA `(.L_x_6234) ;  /* 0x0000000000340947 */ /* 0x000fea0003800000 */
[----:B01----:R-:W0:Y:S01]  /*2ee0*/  LDC.64 R2, c[0x0][0x230] ;  /* 0x00008c00ff027b82 */ /* 0x003e220000000a00 */
[----:B------:R-:W-:Y:S02]  /*2ef0*/  IADD3 R9, R16, R18, RZ ;  /* 0x0000001210097210 */ /* 0x000fe40007ffe0ff */
[----:B------:R-:W-:-:S03]  /*2f00*/  IADD3 R18, R18, 0x80, RZ ;  /* 0x0000008012127810 */ /* 0x000fc60007ffe0ff */
[----:B0-----:R-:W-:-:S05]  /*2f10*/  IMAD.WIDE.U32 R2, R9, 0x2, R2 ;  /* 0x0000000209027825 */ /* 0x001fca00078e0002 */
[----:B------:R2:W-:Y:S02]  /*2f20*/  STG.E.U16 desc[UR4][R2.64], R5 ;  /* 0x0000000502007986 */ /* 0x0005e4000c101504 */
.L_x_6233:
        /* <DEDUP_REMOVED lines=8> */
.L_x_6234:
[----:B------:R-:W-:Y:S05]  /*2fb0*/  BSYNC B1 ;  /* 0x0000000000017941 */ /* 0x000fea0003800000 */
.L_x_6229:
[----:B------:R-:W-:-:S13]  /*2fc0*/  ISETP.GE.AND P0, PT, R18, R17, PT ;  /* 0x000000111200720c */ /* 0x000fda0003f06270 */
[----:B012---:R-:W0:Y:S01]  /*2fd0*/  @!P0 LDC.64 R2, c[0x0][0x230] ;  /* 0x00008c00ff028b82 */ /* 0x007e220000000a00 */
[----:B------:R-:W-:Y:S02]  /*2fe0*/  @!P0 IADD3 R5, R16, R18, RZ ;  /* 0x0000001210058210 */ /* 0x000fe40007ffe0ff */
[----:B------:R-:W-:-:S03]  /*2ff0*/  @!P0 IADD3 R18, R18, 0x80, RZ ;  /* 0x0000008012128810 */ /* 0x000fc60007ffe0ff */
[----:B0-----:R-:W-:-:S05]  /*3000*/  @!P0 IMAD.WIDE.U32 R2, R5, 0x2, R2 ;  /* 0x0000000205028825 */ /* 0x001fca00078e0002 */
[----:B------:R3:W-:Y:S02]  /*3010*/  @!P0 STG.E.U16 desc[UR4][R2.64], R7 ;  /* 0x0000000702008986 */ /* 0x0007e4000c101504 */
.L_x_6235:
[----:B------:R-:W-:Y:S05]  /*3020*/  BSYNC B0 ;  /* 0x0000000000007941 */ /* 0x000fea0003800000 */
.L_x_6228:
        /* <DEDUP_REMOVED lines=8> */
.L_x_6236:
        /* <DEDUP_REMOVED lines=13> */
.L_x_7866:


//--------------------- .text._ZN2at6native18elementwise_kernelILi128ELi4EZNS0_15gpu_kernel_implIZZZNS0_60_GLOBAL__N__171e0b9f_22_ActivationEluKernel_cu_f5210f67_353810elu_kernelERNS_18TensorIteratorBaseERKN3c106ScalarES9_S9_ENKUlvE_clEvENKUlvE0_clEvEUlfE_EEvS5_RKT_EUliE_EEviT1_ --------------------------
	.section	.text._ZN2at6native18elementwise_kernelILi128ELi4EZNS0_15gpu_kernel_implIZZZNS0_60_GLOBAL__N__171e0b9f_22_ActivationEluKernel_cu_f5210f67_353810elu_kernelERNS_18TensorIteratorBaseERKN3c106ScalarES9_S9_ENKUlvE_clEvENKUlvE0_clEvEUlfE_EEvS5_RKT_EUliE_EEviT1_,"ax",@progbits
	.align	128
        .global         _ZN2at6native18elementwise_kernelILi128ELi4EZNS0_15gpu_kernel_implIZZZNS0_60_GLOBAL__N__171e0b9f_22_ActivationEluKernel_cu_f5210f67_353810elu_kernelERNS_18TensorIteratorBaseERKN3c106ScalarES9_S9_ENKUlvE_clEvENKUlvE0_clEvEUlfE_EEvS5_RKT_EUliE_EEviT1_
        .type           _ZN2at6native18elementwise_kernelILi128ELi4EZNS0_15gpu_kernel_implIZZZNS0_60_GLOBAL__N__171e0b9f_22_ActivationEluKernel_cu_f5210f67_353810elu_kernelERNS_18TensorIteratorBaseERKN3c106ScalarES9_S9_ENKUlvE_clEvENKUlvE0_clEvEUlfE_EEvS5_RKT_EUliE_EEviT1_,@function
        .size           _ZN2at6native18elementwise_kernelILi128ELi4EZNS0_15gpu_kernel_implIZZZNS0_60_GLOBAL__N__171e0b9f_22_ActivationEluKernel_cu_f5210f67_353810elu_kernelERNS_18TensorIteratorBaseERKN3c106ScalarES9_S9_ENKUlvE_clEvENKUlvE0_clEvEUlfE_EEvS5_RKT_EUliE_EEviT1_,(.L_x_7867 - _ZN2at6native18elementwise_kernelILi128ELi4EZNS0_15gpu_kernel_implIZZZNS0_60_GLOBAL__N__171e0b9f_22_ActivationEluKernel_cu_f5210f67_353810elu_kernelERNS_18TensorIteratorBaseERKN3c106ScalarES9_S9_ENKUlvE_clEvENKUlvE0_clEvEUlfE_EEvS5_RKT_EUliE_EEviT1_)
        .other          _ZN2at6native18elementwise_kernelILi128ELi4EZNS0_15gpu_kernel_implIZZZNS0_60_GLOBAL__N__171e0b9f_22_ActivationEluKernel_cu_f5210f67_353810elu_kernelERNS_18TensorIteratorBaseERKN3c106ScalarES9_S9_ENKUlvE_clEvENKUlvE0_clEvEUlfE_EEvS5_RKT_EUliE_EEviT1_,@"STO_CUDA_ENTRY STV_DEFAULT"
_ZN2at6native18elementwise_kernelILi128ELi4EZNS0_15gpu_kernel_implIZZZNS0_60_GLOBAL__N__171e0b9f_22_ActivationEluKernel_cu_f5210f67_353810elu_kernelERNS_18TensorIteratorBaseERKN3c106ScalarES9_S9_ENKUlvE_clEvENKUlvE0_clEvEUlfE_EEvS5_RKT_EUliE_EEviT1_:
.text._ZN2at6native18elementwise_kernelILi128ELi4EZNS0_15gpu_kernel_implIZZZNS0_60_GLOBAL__N__171e0b9f_22_ActivationEluKernel_cu_f5210f67_353810elu_kernelERNS_18TensorIteratorBaseERKN3c106ScalarES9_S9_ENKUlvE_clEvENKUlvE0_clEvEUlfE_EEvS5_RKT_EUliE_EEviT1_:
        /* <DEDUP_REMOVED lines=315> */
.L_x_6239:
        /* <DEDUP_REMOVED lines=22> */
.L_x_6244:
[----:B------:R-:W2:Y:S02]  /*1510*/  LDG.E.U8 R0, desc[UR36][R2.64] ;  /* 0x0000002402007981 */ /* 0x000ea4000c1e1100 */
[----:B--2---:R-:W-:Y:S01]  /*1520*/  I2FP.F32.U32 R0, R0 ;  /* 0x0000000000007245 */ /* 0x004fe20000201000 */
[----:B------:R-:W-:Y:S06]  /*1530*/  BRA `(.L_x_6246) ;  /* 0x0000000c002c7947 */ /* 0x000fec0003800000 */
.L_x_6243:
        /* <DEDUP_REMOVED lines=9> */
.L_x_6248:
[----:B------:R-:W2:Y:S02]  /*15d0*/  LDG.E R0, desc[UR36][R2.64] ;  /* 0x0000002402007981 */ /* 0x000ea4000c1e1900 */
[----:B--2---:R-:W-:Y:S01]  /*15e0*/  I2FP.F32.S32 R0, R0 ;  /* 0x0000000000007245 */ /* 0x004fe20000201400 */
[----:B------:R-:W-:Y:S06]  /*15f0*/  BRA `(.L_x_6246) ;  /* 0x0000000800fc7947 */ /* 0x000fec0003800000 */
.L_x_6247:
[----:B------:R-:W2:Y:S02]  /*1600*/  LDG.E.U16 R0, desc[UR36][R2.64] ;  /* 0x0000002402007981 */ /* 0x000ea4000c1e1500 */
[----:B--2---:R-:W0:Y:S01]  /*1610*/  I2F.S16 R0, R0 ;  /* 0x0000000000007306 */ /* 0x004e220000101400 */
[----:B------:R-:W-:Y:S05]  /*1620*/  BRA `(.L_x_6246) ;  /* 0x0000000800f07947 */ /* 0x000fea0003800000 */
.L_x_6242:
        /* <DEDUP_REMOVED lines=8> */
.L_x_6250:
[----:B------:R-:W2:Y:S02]  /*16b0*/  LDG.E.U16 R0, desc[UR36][R2.64] ;  /* 0x0000002402007981 */ /* 0x000ea4000c1e1500 */
[----:B--2---:R-:W-:Y:S01]  /*16c0*/  HADD2.F32 R0, -RZ, R0.H0_H0 ;  /* 0x20000000ff007230 */ /* 0x004fe20000004100 */
[----:B------:R-:W-:Y:S06]  /*16d0*/  BRA `(.L_x_6246) ;  /* 0x0000000800c47947 */ /* 0x000fec0003800000 */
.L_x_6249:
        /* <DEDUP_REMOVED lines=8> */
.L_x_6252:
[----:B------:R-:W2:Y:S02]  /*1760*/  LDG.E.U16 R0, desc[UR36][R2.64] ;  /* 0x0000002402007981 */ /* 0x000ea4000c1e1500 */
[----:B--2---:R-:W-:Y:S01]  /*1770*/  HADD2.F32 R0, -RZ, R0.H0_H0 ;  /* 0x20000000ff007230 */ /* 0x004fe20000004100 */
[----:B------:R-:W-:Y:S06]  /*1780*/  BRA `(.L_x_6246) ;  /* 0x0000000800987947 */ /* 0x000fec0003800000 */
.L_x_6251:
[----:B------:R-:W2:Y:S01]  /*1790*/  LDG.E.64 R2, desc[UR36][R2.64] ;  /* 0x0000002402027981 */ /* 0x000ea2000c1e1b00 */
[----:B------:R-:W-:Y:S01]  /*17a0*/  UMOV UR4, 0xf0000000 ;  /* 0xf000000000047882 */ /* 0x000fe20000000000 */
[----:B------:R-:W-:Y:S01]  /*17b0*/  UMOV UR5, 0x380fffff ;  /* 0x380fffff00057882 */ /* 0x000fe20000000000 */
[----:B--2---:R-:W0:Y:S01]  /*17c0*/  F2F.F32.F64 R0, R2 ;  /* 0x0000000200007310 */ /* 0x004e220000301000 */
[----:B------:R-:W-:-:S14]  /*17d0*/  DSETP.GEU.AND P0, PT, |R2|, UR4, PT ;  /* 0x0000000402007e2a */ /* 0x000fdc000bf0e200 */
[----:B0-----:R-:W-:Y:S01]  /*17e0*/  @!P0 FMUL R0, R0, 1.175494350822287508e-38 ;  /* 0x0080000000008820 */ /* 0x001fe20000400000 */
[----:B------:R-:W-:Y:S06]  /*17f0*/  BRA `(.L_x_6246) ;  /* 0x00000008007c7947 */ /* 0x000fec0003800000 */
.L_x_6241:
        /* <DEDUP_REMOVED lines=12> */
.L_x_6255:
[----:B------:R-:W2:Y:S01]  /*18c0*/  LDG.E.64 R2, desc[UR36][R2.64] ;  /* 0x0000002402027981 */ /* 0x000ea2000c1e1b00 */
[----:B------:R-:W-:Y:S01]  /*18d0*/  UMOV UR4, 0xf0000000 ;  /* 0xf000000000047882 */ /* 0x000fe20000000000 */
[----:B------:R-:W-:Y:S01]  /*18e0*/  UMOV UR5, 0x380fffff ;  /* 0x380fffff00057882 */ /* 0x000fe20000000000 */
[----:B--2---:R-:W0:Y:S01]  /*18f0*/  F2F.F32.F64 R0, R2 ;  /* 0x0000000200007310 */ /* 0x004e220000301000 */
[----:B------:R-:W-:-:S14]  /*1900*/  DSETP.GEU.AND P0, PT, |R2|, UR4, PT ;  /* 0x0000000402007e2a */ /* 0x000fdc000bf0e200 */
[----:B0-----:R-:W-:Y:S01]  /*1910*/  @!P0 FMUL R0, R0, 1.175494350822287508e-38 ;  /* 0x0080000000008820 */ /* 0x001fe20000400000 */
[----:B------:R-:W-:Y:S06]  /*1920*/  BRA `(.L_x_6246) ;  /* 0x0000000800307947 */ /* 0x000fec0003800000 */
.L_x_6254:
        /* <DEDUP_REMOVED lines=26> */
.L_x_6257:
        /* <DEDUP_REMOVED lines=13> */
.L_x_6256:
[----:B------:R-:W2:Y:S02]  /*1ba0*/  LDG.E.U16 R0, desc[UR36][R2.64] ;  /* 0x0000002402007981 */ /* 0x000ea4000c1e1500 */
[----:B--2---:R-:W-:Y:S01]  /*1bb0*/  IMAD.U32 R0, R0, 0x10000, RZ ;  /* 0x0001000000007824 */ /* 0x004fe200078e00ff */
[----:B------:R-:W-:Y:S06]  /*1bc0*/  BRA `(.L_x_6246) ;  /* 0x0000000400887947 */ /* 0x000fec0003800000 */
.L_x_6253:
        /* <DEDUP_REMOVED lines=11> */
.L_x_6260:
        /* <DEDUP_REMOVED lines=20> */
.L_x_6262:
[----:B------:R-:W-:Y:S05]  /*1dc0*/  BSYNC B0 ;  /* 0x0000000000007941 */ /* 0x000fea0003800000 */
.L_x_6261:
[----:B------:R-:W-:Y:S01]  /*1dd0*/  LEA R3, R0, 0x3b800000, 0x17 ;  /* 0x3b80000000037811 */ /* 0x000fe200078eb8ff */
[----:B------:R-:W-:-:S05]  /*1de0*/  IMAD.SHL.U32 R0, R2, 0x100000, RZ ;  /* 0x0010000002007824 */ /* 0x000fca00078e00ff */
[----:B------:R-:W-:Y:S01]  /*1df0*/  LOP3.LUT R0, R3, R0, R4, 0xfe, !PT ;  /* 0x0000000003007212 */ /* 0x000fe200078efe04 */
[----:B------:R-:W-:Y:S06]  /*1e00*/  BRA `(.L_x_6246) ;  /* 0x0000000000f87947 */ /* 0x000fec0003800000 */
.L_x_6259:
        /* <DEDUP_REMOVED lines=20> */
.L_x_6264:
[----:B------:R-:W-:Y:S05]  /*1f50*/  BSYNC B0 ;  /* 0x0000000000007941 */ /* 0x000fea0003800000 */
.L_x_6263:
[----:B------:R-:W-:Y:S01]  /*1f60*/  LEA R3, R0, 0x37800000, 0x17 ;  /* 0x3780000000037811 */ /* 0x000fe200078eb8ff */
[----:B------:R-:W-:-:S05]  /*1f70*/  IMAD.SHL.U32 R0, R2, 0x200000, RZ ;  /* 0x0020000002007824 */ /* 0x000fca00078e00ff */
[----:B------:R-:W-:Y:S01]  /*1f80*/  LOP3.LUT R0, R3, R0, R4, 0xfe, !PT ;  /* 0x0000000003007212 */ /* 0x000fe200078efe04 */
[----:B------:R-:W-:Y:S06]  /*1f90*/  BRA `(.L_x_6246) ;  /* 0x0000000000947947 */ /* 0x000fec0003800000 */
.L_x_6258:
        /* <DEDUP_REMOVED lines=14> */
.L_x_6245:
        /* <DEDUP_REMOVED lines=16> */
.L_x_6267:
[----:B------:R-:W-:Y:S01]  /*2180*/  IMAD.MOV.U32 R0, RZ, RZ, RZ ;  /* 0x000000ffff007224 */ /* 0x000fe200078e00ff */
[----:B------:R-:W-:Y:S06]  /*2190*/  BRA `(.L_x_6246) ;  /* 0x0000000000147947 */ /* 0x000fec0003800000 */
.L_x_6266:
[----:B------:R-:W2:Y:S02]  /*21a0*/  LDG.E.64 R2, desc[UR36][R2.64] ;  /* 0x0000002402027981 */ /* 0x000ea4000c1e1b00 */
[----:B--2---:R0:W1:Y:S01]  /*21b0*/  I2F.U64 R0, R2 ;  /* 0x0000000200007312 */ /* 0x0040620000301000 */
[----:B------:R-:W-:Y:S05]  /*21c0*/  BRA `(.L_x_6246) ;  /* 0x0000000000087947 */ /* 0x000fea0003800000 */
.L_x_6265:
[----:B------:R-:W2:Y:S02]  /*21d0*/  LDG.E R0, desc[UR36][R2.64] ;  /* 0x0000002402007981 */ /* 0x000ea4000c1e1900 */
[----:B--2---:R-:W-:-:S07]  /*21e0*/  I2FP.F32.U32 R0, R0 ;  /* 0x0000000000007245 */ /* 0x004fce0000201000 */
.L_x_6246:
[----:B------:R-:W-:Y:S05]  /*21f0*/  BSYNC B6 ;  /* 0x0000000000067941 */ /* 0x000fea0003800000 */
.L_x_6240:
[----:B01---5:R-:W-:Y:S01]  /*2200*/  FSETP.GT.FTZ.AND P0, PT, R0, RZ, PT ;  /* 0x000000ff0000720b */ /* 0x023fe20003f14000 */
[----:B------:R-:W-:-:S12]  /*2210*/  BSSY B0, `(.L_x_6268) ;  /* 0x0000022000007945 */ /* 0x000fd80003800000 */
[----:B------:R-:W-:Y:S05]  /*2220*/  @P0 BRA `(.L_x_6269) ;  /* 0x0000000000780947 */ /* 0x000fea0003800000 */
[----:B------:R-:W-:Y:S01]  /*2230*/  ULDC UR4, c[0x0][0x428] ;  /* 0x00010a0000047ab9 */ /* 0x000fe20000000800 */
[----:B------:R-:W-:Y:S02]  /*2240*/  IMAD.MOV.U32 R5, RZ, RZ, 0x3ab5ebe6 ;  /* 0x3ab5ebe6ff057424 */ /* 0x000fe400078e00ff */
[----:B------:R-:W-:Y:S01]  /*2250*/  FMUL.FTZ R0, R0, UR4 ;  /* 0x0000000400007c20 */ /* 0x000fe20008410000 */
[----:B------:R-:W-:-:S03]  /*2260*/  ULDC UR4, c[0x0][0x420] ;  /* 0x0001080000047ab9 */ /* 0x000fc60000000800 */
[C---:B--234-:R-:W-:Y:S01]  /*2270*/  FMUL.FTZ R2, R0.reuse, 1.4426950216293334961 ;  /* 0x3fb8aa3b00027820 */ /* 0x05cfe20000410000 */
        /* <DEDUP_REMOVED lines=25> */
.L_x_6269:
[----:B------:R-:W-:Y:S02]  /*2410*/  ULDC UR4, c[0x0][0x424] ;  /* 0x0001090000047ab9 */ /* 0x000fe40000000800 */
[----:B--234-:R-:W-:-:S07]  /*2420*/  FMUL.FTZ R2, R0, UR4 ;  /* 0x0000000400027c20 */ /* 0x01cfce0008410000 */
.L_x_6270:
[----:B------:R-:W-:Y:S05]  /*2430*/  BSYNC B0 ;  /* 0x0000000000007941 */ /* 0x000fea0003800000 */
.L_x_6268:
        /* <DEDUP_REMOVED lines=15> */
.L_x_6274:
[----:B------:R-:W0:Y:S02]  /*2530*/  F2I.S64.TRUNC R2, R2 ;  /* 0x0000000200027311 */ /* 0x000e24000020d900 */
[----:B0-----:R-:W-:-:S05]  /*2540*/  IMAD.MOV.U32 R5, RZ, RZ, R2 ;  /* 0x000000ffff057224 */ /* 0x001fca00078e0002 */
[----:B------:R0:W-:Y:S01]  /*2550*/  STG.E.U8 desc[UR36][R16.64], R5 ;  /* 0x0000000510007986 */ /* 0x0001e2000c101124 */
[----:B------:R-:W-:Y:S05]  /*2560*/  BRA `(.L_x_6276) ;  /* 0x0000000c00407947 */ /* 0x000fea0003800000 */
.L_x_6273:
        /* <DEDUP_REMOVED lines=9> */
.L_x_6278:
[----:B------:R-:W0:Y:S02]  /*2600*/  F2I.FTZ.TRUNC.NTZ R3, R2 ;  /* 0x0000000200037305 */ /* 0x000e24000021f100 */
[----:B0-----:R0:W-:Y:S01]  /*2610*/  STG.E desc[UR36][R16.64], R3 ;  /* 0x0000000310007986 */ /* 0x0011e2000c101924 */
[----:B------:R-:W-:Y:S05]  /*2620*/  BRA `(.L_x_6276) ;  /* 0x0000000c00107947 */ /* 0x000fea0003800000 */
.L_x_6277:
[----:B------:R-:W0:Y:S02]  /*2630*/  F2I.FTZ.TRUNC.NTZ R3, R2 ;  /* 0x0000000200037305 */ /* 0x000e24000021f100 */
[----:B0-----:R0:W-:Y:S01]  /*2640*/  STG.E.U16 desc[UR36][R16.64], R3 ;  /* 0x0000000310007986 */ /* 0x0011e2000c101524 */
[----:B------:R-:W-:Y:S05]  /*2650*/  BRA `(.L_x_6276) ;  /* 0x0000000c00047947 */ /* 0x000fea0003800000 */
.L_x_6272:
        /* <DEDUP_REMOVED lines=8> */
.L_x_6280:
[----:B------:R-:W-:-:S05]  /*26e0*/  F2FP.F16.F32.PACK_AB R2, RZ, R2 ;  /* 0x00000002ff02723e */ /* 0x000fca00000000ff */
[----:B------:R0:W-:Y:S01]  /*26f0*/  STG.E.U16 desc[UR36][R16.64], R2 ;  /* 0x0000000210007986 */ /* 0x0001e2000c101524 */
[----:B------:R-:W-:Y:S05]  /*2700*/  BRA `(.L_x_6276) ;  /* 0x0000000800d87947 */ /* 0x000fea0003800000 */
.L_x_6279:
        /* <DEDUP_REMOVED lines=9> */
.L_x_6282:
[----:B------:R-:W-:-:S04]  /*27a0*/  F2FP.F16.F32.PACK_AB R3, RZ, R2 ;  /* 0x00000002ff03723e */ /* 0x000fc800000000ff */
[----:B------:R-:W-:-:S05]  /*27b0*/  PRMT R3, R3, 0x5410, RZ ;  /* 0x0000541003037816 */ /* 0x000fca00000000ff */
[----:B------:R0:W-:Y:S01]  /*27c0*/  STG.E desc[UR36][R16.64], R3 ;  /* 0x0000000310007986 */ /* 0x0001e2000c101924 */
[----:B------:R-:W-:Y:S05]  /*27d0*/  BRA `(.L_x_6276) ;  /* 0x0000000800a47947 */ /* 0x000fea0003800000 */
.L_x_6281:
[----:B------:R-:W-:-:S06]  /*27e0*/  FMUL.FTZ R2, R2, 1 ;  /* 0x3f80000002027820 */ /* 0x000fcc0000410000 */
[----:B------:R-:W0:Y:S02]  /*27f0*/  F2F.F64.F32 R2, R2 ;  /* 0x0000000200027310 */ /* 0x000e240000201800 */
[----:B0-----:R0:W-:Y:S01]  /*2800*/  STG.E.64 desc[UR36][R16.64], R2 ;  /* 0x0000000210007986 */ /* 0x0011e2000c101b24 */
[----:B------:R-:W-:Y:S05]  /*2810*/  BRA `(.L_x_6276) ;  /* 0x0000000800947947 */ /* 0x000fea0003800000 */
.L_x_6271:
        /* <DEDUP_REMOVED lines=12> */
.L_x_6285:
[----:B------:R-:W-:Y:S01]  /*28e0*/  FMUL.FTZ R4, R2, 1 ;  /* 0x3f80000002047820 */ /* 0x000fe20000410000 */
[----:B------:R-:W-:-:S05]  /*28f0*/  CS2R R6, SRZ ;  /* 0x0000000000067805 */ /* 0x000fca000001ff00 */
[----:B------:R-:W0:Y:S02]  /*2900*/  F2F.F64.F32 R4, R4 ;  /* 0x0000000400047310 */ /* 0x000e240000201800 */
[----:B0-----:R0:W-:Y:S01]  /*2910*/  STG.E.128 desc[UR36][R16.64], R4 ;  /* 0x0000000410007986 */ /* 0x0011e2000c101d24 */
[----:B------:R-:W-:Y:S05]  /*2920*/  BRA `(.L_x_6276) ;  /* 0x0000000800507947 */ /* 0x000fea0003800000 */
.L_x_6284:
        /* <DEDUP_REMOVED lines=20> */
.L_x_6289:
[----:B------:R-:W-:Y:S05]  /*2a70*/  BSYNC B0 ;  /* 0x0000000000007941 */ /* 0x000fea0003800000 */
.L_x_6288:
[----:B------:R-:W-:-:S05]  /*2a80*/  LOP3.LUT R5, R0, R5, RZ, 0xfc, !PT ;  /* 0x0000000500057212 */ /* 0x000fca00078efcff */
[----:B------:R0:W-:Y:S01]  /*2a90*/  STG.E.U8 desc[UR36][R16.64], R5 ;  /* 0x0000000510007986 */ /* 0x0001e2000c101124 */
[----:B------:R-:W-:Y:S05]  /*2aa0*/  BRA `(.L_x_6276) ;  /* 0x0000000400f07947 */ /* 0x000fea0003800000 */
.L_x_6287:
        /* <DEDUP_REMOVED lines=12> */
.L_x_6291:
[----:B------:R-:W-:Y:S01]  /*2b70*/  IMAD.MOV.U32 R0, RZ, RZ, 0x7f ;  /* 0x0000007fff007424 */ /* 0x000fe200078e00ff */
[----:B------:R-:W-:-:S04]  /*2b80*/  ISETP.GT.U32.AND P0, PT, R4, 0x7f800000, PT ;  /* 0x7f8000000400780c */ /* 0x000fc80003f04070 */
[----:B------:R-:W-:-:S09]  /*2b90*/  SEL R0, R0, 0x7c, P0 ;  /* 0x0000007c00007807 */ /* 0x000fd20000000000 */
.L_x_6292:
[----:B------:R-:W-:Y:S05]  /*2ba0*/  BSYNC B0 ;  /* 0x0000000000007941 */ /* 0x000fea0003800000 */
.L_x_6290:
[----:B------:R-:W-:-:S04]  /*2bb0*/  LOP3.LUT R2, R2, 0x80000000, RZ, 0xc0, !PT ;  /* 0x8000000002027812 */ /* 0x000fc800078ec0ff */
[----:B------:R-:W-:-:S04]  /*2bc0*/  SHF.R.U32.HI R3, RZ, 0x18, R2 ;  /* 0x00000018ff037819 */ /* 0x000fc80000011602 */
[----:B------:R-:W-:-:S05]  /*2bd0*/  LOP3.LUT R3, R0, R3, RZ, 0xfc, !PT ;  /* 0x0000000300037212 */ /* 0x000fca00078efcff */
[----:B------:R0:W-:Y:S01]  /*2be0*/  STG.E.U8 desc[UR36][R16.64], R3 ;  /* 0x0000000310007986 */ /* 0x0001e2000c101124 */
[----:B------:R-:W-:Y:S05]  /*2bf0*/  BRA `(.L_x_6276) ;  /* 0x00000004009c7947 */ /* 0x000fea0003800000 */
.L_x_6286:
[----:B------:R-:W-:-:S05]  /*2c00*/  F2FP.BF16.F32.PACK_AB R2, RZ, R2 ;  /* 0x00000002ff02723e */ /* 0x000fca00000010ff */
[----:B------:R0:W-:Y:S01]  /*2c10*/  STG.E.U16 desc[UR36][R16.64], R2 ;  /* 0x0000000210007986 */ /* 0x0001e2000c101524 */
[----:B------:R-:W-:Y:S05]  /*2c20*/  BRA `(.L_x_6276) ;  /* 0x0000000400907947 */ /* 0x000fea0003800000 */
.L_x_6283:
        /* <DEDUP_REMOVED lines=11> */
.L_x_6295:
        /* <DEDUP_REMOVED lines=16> */
.L_x_6298:
[----:B------:R-:W-:-:S04]  /*2de0*/  LOP3.LUT R2, R2, 0x80000000, RZ, 0xc0, !PT ;  /* 0x8000000002027812 */ /* 0x000fc800078ec0ff */
[----:B------:R-:W-:-:S04]  /*2df0*/  SHF.R.U32.HI R3, RZ, 0x18, R2 ;  /* 0x00000018ff037819 */ /* 0x000fc80000011602 */
[----:B------:R-:W-:-:S04]  /*2e00*/  LOP3.LUT R0, R0, R3, RZ, 0xfc, !PT ;  /* 0x0000000300007212 */ /* 0x000fc800078efcff */
[----:B------:R-:W-:-:S07]  /*2e10*/  PRMT R8, R0, 0x7610, R8 ;  /* 0x0000761000087816 */ /* 0x000fce0000000008 */
.L_x_6297:
[----:B------:R-:W-:Y:S05]  /*2e20*/  BSYNC B0 ;  /* 0x0000000000007941 */ /* 0x000fea0003800000 */
.L_x_6296:
[----:B------:R4:W-:Y:S01]  /*2e30*/  STG.E.U8 desc[UR36][R16.64], R8 ;  /* 0x0000000810007986 */ /* 0x0009e2000c101124 */
[----:B------:R-:W-:Y:S05]  /*2e40*/  BRA `(.L_x_6276) ;  /* 0x0000000400087947 */ /* 0x000fea0003800000 */
.L_x_6294:
        /* <DEDUP_REMOVED lines=16> */
.L_x_6301:
[----:B------:R-:W-:-:S04]  /*2f50*/  LOP3.LUT R2, R2, 0x80000000, RZ, 0xc0, !PT ;  /* 0x8000000002027812 */ /* 0x000fc800078ec0ff */
[----:B------:R-:W-:-:S04]  /*2f60*/  SHF.R.U32.HI R3, RZ, 0x18, R2 ;  /* 0x00000018ff037819 */ /* 0x000fc80000011602 */
[----:B------:R-:W-:-:S04]  /*2f70*/  LOP3.LUT R0, R0, R3, RZ, 0xfc, !PT ;  /* 0x0000000300007212 */ /* 0x000fc800078efcff */
[----:B------:R-:W-:-:S07]  /*2f80*/  PRMT R8, R0, 0x7610, R8 ;  /* 0x0000761000087816 */ /* 0x000fce0000000008 */
.L_x_6300:
[----:B------:R-:W-:Y:S05]  /*2f90*/  BSYNC B0 ;  /* 0x0000000000007941 */ /* 0x000fea0003800000 */
.L_x_6299:
[----:B------:R3:W-:Y:S01]  /*2fa0*/  STG.E.U8 desc[UR36][R16.64], R8 ;  /* 0x0000000810007986 */ /* 0x0007e2000c101124 */
[----:B------:R-:W-:Y:S05]  /*2fb0*/  BRA `(.L_x_6276) ;  /* 0x0000000000ac7947 */ /* 0x000fea0003800000 */
.L_x_6293:
        /* <DEDUP_REMOVED lines=21> */
.L_x_6275:
        /* <DEDUP_REMOVED lines=16> */
.L_x_6304:
[----:B------:R-:W-:Y:S05]  /*3210*/  BRA `(.L_x_6276) ;  /* 0x0000000000147947 */ /* 0x000fea0003800000 */
.L_x_6303:
[----:B------:R-:W0:Y:S02]  /*3220*/  F2I.U64.TRUNC R2, R2 ;  /* 0x0000000200027311 */ /* 0x000e24000020d800 */
[----:B0-----:R2:W-:Y:S01]  /*3230*/  STG.E.64 desc[UR36][R16.64], R2 ;  /* 0x0000000210007986 */ /* 0x0015e2000c101b24 */
[----:B------:R-:W-:Y:S05]  /*3240*/  BRA `(.L_x_6276) ;  /* 0x0000000000087947 */ /* 0x000fea0003800000 */
.L_x_6302:
[----:B------:R-:W0:Y:S02]  /*3250*/  F2I.FTZ.U32.TRUNC.NTZ R3, R2 ;  /* 0x0000000200037305 */ /* 0x000e24000021f000 */
[----:B0-----:R0:W-:Y:S02]  /*3260*/  STG.E desc[UR36][R16.64], R3 ;  /* 0x0000000310007986 */ /* 0x0011e4000c101924 */
.L_x_6276:
[----:B------:R-:W-:-:S04]  /*3270*/  IMAD R18, R23, 0x200, R18 ;  /* 0x0000020017127824 */ /* 0x000fc800078e0212 */
[----:B------:R-:W-:-:S07]  /*3280*/  VIADD R19, R18, 0x80 ;  /* 0x0000008012137836 */ /* 0x000fce0000000000 */
.L_x_6238:
[----:B------:R-:W-:Y:S05]  /*3290*/  BSYNC B7 ;  /* 0x0000000000077941 */ /* 0x000fea0003800000 */
.L_x_6237:
        /* <DEDUP_REMOVED lines=307> */
.L_x_6307:
        /* <DEDUP_REMOVED lines=22> */
.L_x_6312:
[----:B------:R-:W2:Y:S02]  /*4730*/  LDG.E.U8 R0, desc[UR36][R2.64] ;  /* 0x0000002402007981 */ /* 0x000ea4000c1e1100 */
[----:B--2---:R-:W-:Y:S01]  /*4740*/  I2FP.F32.U32 R0, R0 ;  /* 0x0000000000007245 */ /* 0x004fe20000201000 */
[----:B------:R-:W-:Y:S06]  /*4750*/  BRA `(.L_x_6314) ;  /* 0x0000000c002c7947 */ /* 0x000fec0003800000 */
.L_x_6311:
        /* <DEDUP_REMOVED lines=9> */
.L_x_6316:
[----:B------:R-:W2:Y:S02]  /*47f0*/  LDG.E R0, desc[UR36][R2.64] ;  /* 0x0000002402007981 */ /* 0x000ea4000c1e1900 */
[----:B--2---:R-:W-:Y:S01]  /*4800*/  I2FP.F32.S32 R0, R0 ;  /* 0x0000000000007245 */ /* 0x004fe20000201400 */
[----:B------:R-:W-:Y:S06]  /*4810*/  BRA `(.L_x_6314) ;  /* 0x0000000800fc7947 */ /* 0x000fec0003800000 */
.L_x_6315:
[----:B------:R-:W2:Y:S02]  /*4820*/  LDG.E.U16 R0, desc[UR36][R2.64] ;  /* 0x0000002402007981 */ /* 0x000ea4000c1e1500 */
[----:B--2---:R-:W0:Y:S01]  /*4830*/  I2F.S16 R0, R0 ;  /* 0x0000000000007306 */ /* 0x004e220000101400 */
[----:B------:R-:W-:Y:S05]  /*4840*/  BRA `(.L_x_6314) ;  /* 0x0000000800f07947 */ /* 0x000fea0003800000 */
.L_x_6310:
        /* <DEDUP_REMOVED lines=8> */
.L_x_6318:
[----:B------:R-:W2:Y:S02]  /*48d0*/  LDG.E.U16 R0, desc[UR36][R2.64] ;  /* 0x0000002402007981 */ /* 0x000ea4000c1e1500 */
[----:B--2---:R-:W-:Y:S01]  /*48e0*/  HADD2.F32 R0, -RZ, R0.H0_H0 ;  /* 0x20000000ff007230 */ /* 0x004fe20000004100 */
[----:B------:R-:W-:Y:S06]  /*48f0*/  BRA `(.L_x_6314) ;  /* 0x0000000800c47947 */ /* 0x000fec0003800000 */
.L_x_6317:
        /* <DEDUP_REMOVED lines=8> */
.L_x_6320:
[----:B------:R-:W2:Y:S02]  /*4980*/  LDG.E.U16 R0, desc[UR36][R2.64] ;  /* 0x0000002402007981 */ /* 0x000ea4000c1e1500 */
[----:B--2---:R-:W-:Y:S01]  /*4990*/  HADD2.F32 R0, -RZ, R0.H0_H0 ;  /* 0x20000000ff007230 */ /* 0x004fe20000004100 */
[----:B------:R-:W-:Y:S06]  /*49a0*/  BRA `(.L_x_6314) ;  /* 0x0000000800987947 */ /* 0x000fec0003800000 */
.L_x_6319:
[----:B------:R-:W2:Y:S01]  /*49b0*/  LDG.E.64 R2, desc[UR36][R2.64] ;  /* 0x0000002402027981 */ /* 0x000ea2000c1e1b00 */
[----:B------:R-:W-:Y:S01]  /*49c0*/  UMOV UR4, 0xf0000000 ;  /* 0xf000000000047882 */ /* 0x000fe20000000000 */
[----:B------:R-:W-:Y:S01]  /*49d0*/  UMOV UR5, 0x380fffff ;  /* 0x380fffff00057882 */ /* 0x000fe20000000000 */
[----:B--2---:R-:W0:Y:S01]  /*49e0*/  F2F.F32.F64 R0, R2 ;  /* 0x0000000200007310 */ /* 0x004e220000301000 */
[----:B------:R-:W-:-:S14]  /*49f0*/  DSETP.GEU.AND P0, PT, |R2|, UR4, PT ;  /* 0x0000000402007e2a */ /* 0x000fdc000bf0e200 */
[----:B0-----:R-:W-:Y:S01]  /*4a00*/  @!P0 FMUL R0, R0, 1.175494350822287508e-38 ;  /* 0x0080000000008820 */ /* 0x001fe20000400000 */
[----:B------:R-:W-:Y:S06]  /*4a10*/  BRA `(.L_x_6314) ;  /* 0x00000008007c7947 */ /* 0x000fec0003800000 */
.L_x_6309:
        /* <DEDUP_REMOVED lines=12> */
.L_x_6323:
[----:B------:R-:W2:Y:S01]  /*4ae0*/  LDG.E.64 R2, desc[UR36][R2.64] ;  /* 0x0000002402027981 */ /* 0x000ea2000c1e1b00 */
[----:B------:R-:W-:Y:S01]  /*4af0*/  UMOV UR4, 0xf0000000 ;  /* 0xf000000000047882 */ /* 0x000fe20000000000 */
[----:B------:R-:W-:Y:S01]  /*4b00*/  UMOV UR5, 0x380fffff ;  /* 0x380fffff00057882 */ /* 0x000fe20000000000 */
[----:B--2---:R-:W0:Y:S01]  /*4b10*/  F2F.F32.F64 R0, R2 ;  /* 0x0000000200007310 */ /* 0x004e220000301000 */
[----:B------:R-:W-:-:S14]  /*4b20*/  DSETP.GEU.AND P0, PT, |R2|, UR4, PT ;  /* 0x0000000402007e2a */ /* 0x000fdc000bf0e200 */
[----:B0-----:R-:W-:Y:S01]  /*4b30*/  @!P0 FMUL R0, R0, 1.175494350822287508e-38 ;  /* 0x0080000000008820 */ /* 0x001fe20000400000 */
[----:B------:R-:W-:Y:S06]  /*4b40*/  BRA `(.L_x_6314) ;  /* 0x0000000800307947 */ /* 0x000fec0003800000 */
.L_x_6322:
        /* <DEDUP_REMOVED lines=26> */
.L_x_6325:
[----:B------:R-:W2:Y:S02]  /*4cf0*/  LDG.E.U8 R2, desc[UR36][R2.64] ;  /* 0x0000002402027981 */ /* 0x000ea4000c1e1100 */
[C---:B--2---:R-:W-:Y:S02]  /*4d00*/  IMAD.SHL.U32 R0, R2.reuse, 0x2000000, RZ ;  /* 0x0200000002007824 */ /* 0x044fe400078e00ff */
[----:B------:R-:W-:-:S03]  /*4d10*/  IMAD.SHL.U32 R5, R2, 0x1000000, RZ ;  /* 0x0100000002057824 */ /* 0x000fc600078e00ff */
[----:B------:R-:W-:-:S13]  /*4d20*/  ISETP.GE.U32.AND P0, PT, R0, 0x8000000, PT ;  /* 0x080000000000780c */ /* 0x000fda0003f06070 */
[C---:B------:R-:W-:Y:S01]  /*4d30*/  @!P0 IMAD.SHL.U32 R0, R2.reuse, 0x100, RZ ;  /* 0x0000010002008824 */ /* 0x040fe200078e00ff */
[----:B------:R-:W-:-:S04]  /*4d40*/  @P0 SHF.L.U32 R4, R2, 0x15, RZ ;  /* 0x0000001502040819 */ /* 0x000fc800000006ff */
[----:B------:R-:W-:Y:S02]  /*4d50*/  @!P0 LOP3.LUT R0, R0, 0x7f00, RZ, 0xc0, !PT ;  /* 0x00007f0000008812 */ /* 0x000fe400078ec0ff */
[----:B------:R-:W-:Y:S02]  /*4d60*/  @P0 LOP3.LUT R4, R4, 0x70000000, RZ, 0xfc, !PT ;  /* 0x7000000004040812 */ /* 0x000fe400078efcff */
[----:B------:R-:W-:-:S03]  /*4d70*/  @!P0 LOP3.LUT R0, R0, 0x3f000000, RZ, 0xfc, !PT ;  /* 0x3f00000000008812 */ /* 0x000fc600078efcff */
[----:B------:R-:W-:Y:S02]  /*4d80*/  @P0 FMUL.FTZ R4, R4, 1.9259299443872358531e-34 ;  /* 0x0780000004040820 */ /* 0x000fe40000410000 */
[----:B------:R-:W-:-:S05]  /*4d90*/  @!P0 FADD.FTZ R4, R0, -0.5 ;  /* 0xbf00000000048421 */ /* 0x000fca0000010000 */
[----:B------:R-:W-:Y:S01]  /*4da0*/  LOP3.LUT R0, R4, 0x80000000, R5, 0xf8, !PT ;  /* 0x8000000004007812 */ /* 0x000fe200078ef805 */
[----:B------:R-:W-:Y:S06]  /*4db0*/  BRA `(.L_x_6314) ;  /* 0x0000000400947947 */ /* 0x000fec0003800000 */
.L_x_6324:
[----:B------:R-:W2:Y:S02]  /*4dc0*/  LDG.E.U16 R0, desc[UR36][R2.64] ;  /* 0x0000002402007981 */ /* 0x000ea4000c1e1500 */
[----:B--2---:R-:W-:Y:S01]  /*4dd0*/  IMAD.U32 R0, R0, 0x10000, RZ ;  /* 0x0001000000007824 */ /* 0x004fe200078e00ff */
[----:B------:R-:W-:Y:S06]  /*4de0*/  BRA `(.L_x_6314) ;  /* 0x0000000400887947 */ /* 0x000fec0003800000 */
.L_x_6321:
        /* <DEDUP_REMOVED lines=11> */
.L_x_6328:
        /* <DEDUP_REMOVED lines=20> */
.L_x_6330:
[----:B------:R-:W-:Y:S05]  /*4fe0*/  BSYNC B0 ;  /* 0x0000000000007941 */ /* 0x000fea0003800000 */
.L_x_6329:
[----:B------:R-:W-:Y:S01]  /*4ff0*/  LEA R3, R0, 0x3b800000, 0x17 ;  /* 0x3b80000000037811 */ /* 0x000fe200078eb8ff */
[----:B------:R-:W-:-:S05]  /*5000*/  IMAD.SHL.U32 R0, R2, 0x100000, RZ ;  /* 0x0010000002007824 */ /* 0x000fca00078e00ff */
[----:B------:R-:W-:Y:S01]  /*5010*/  LOP3.LUT R0, R3, R0, R4, 0xfe, !PT ;  /* 0x0000000003007212 */ /* 0x000fe200078efe04 */
[----:B------:R-:W-:Y:S06]  /*5020*/  BRA `(.L_x_6314) ;  /* 0x0000000000f87947 */ /* 0x000fec0003800000 */
.L_x_6327:
        /* <DEDUP_REMOVED lines=20> */
.L_x_6332:
[----:B------:R-:W-:Y:S05]  /*5170*/  BSYNC B0 ;  /* 0x0000000000007941 */ /* 0x000fea0003800000 */
.L_x_6331:
[----:B------:R-:W-:Y:S01]  /*5180*/  LEA R3, R0, 0x37800000, 0x17 ;  /* 0x3780000000037811 */ /* 0x000fe200078eb8ff */
[----:B------:R-:W-:-:S05]  /*5190*/  IMAD.SHL.U32 R0, R2, 0x200000, RZ ;  /* 0x0020000002007824 */ /* 0x000fca00078e00ff */
[----:B------:R-:W-:Y:S01]  /*51a0*/  LOP3.LUT R0, R3, R0, R4, 0xfe, !PT ;  /* 0x0000000003007212 */ /* 0x000fe200078efe04 */
[----:B------:R-:W-:Y:S06]  /*51b0*/  BRA `(.L_x_6314) ;  /* 0x0000000000947947 */ /* 0x000fec0003800000 */
.L_x_6326:
        /* <DEDUP_REMOVED lines=14> */
.L_x_6313:
        /* <DEDUP_REMOVED lines=16> */
.L_x_6335:
[----:B------:R-:W-:Y:S01]  /*53a0*/  IMAD.MOV.U32 R0, RZ, RZ, RZ ;  /* 0x000000ffff007224 */ /* 0x000fe200078e00ff */
[----:B------:R-:W-:Y:S06]  /*53b0*/  BRA `(.L_x_6314) ;  /* 0x0000000000147947 */ /* 0x000fec0003800000 */
.L_x_6334:
[----:B------:R-:W2:Y:S02]  /*53c0*/  LDG.E.64 R2, desc[UR36][R2.64] ;  /* 0x0000002402027981 */ /* 0x000ea4000c1e1b00 */
[----:B--2---:R0:W1:Y:S01]  /*53d0*/  I2F.U64 R0, R2 ;  /* 0x0000000200007312 */ /* 0x0040620000301000 */
[----:B------:R-:W-:Y:S05]  /*53e0*/  BRA `(.L_x_6314) ;  /* 0x0000000000087947 */ /* 0x000fea0003800000 */
.L_x_6333:
[----:B------:R-:W2:Y:S02]  /*53f0*/  LDG.E R0, desc[UR36][R2.64] ;  /* 0x0000002402007981 */ /* 0x000ea4000c1e1900 */
[----:B--2---:R-:W-:-:S07]  /*5400*/  I2FP.F32.U32 R0, R0 ;  /* 0x0000000000007245 */ /* 0x004fce0000201000 */
.L_x_6314:
[----:B------:R-:W-:Y:S05]  /*5410*/  BSYNC B6 ;  /* 0x0000000000067941 */ /* 0x000fea0003800000 */
.L_x_6308:
        /* <DEDUP_REMOVED lines=33> */
.L_x_6337:
[----:B------:R-:W-:Y:S02]  /*5630*/  ULDC UR4, c[0x0][0x424] ;  /* 0x0001090000047ab9 */ /* 0x000fe40000000800 */
[----:B--234-:R-:W-:-:S07]  /*5640*/  FMUL.FTZ R2, R0, UR4 ;  /* 0x0000000400027c20 */ /* 0x01cfce0008410000 */
.L_x_6338:
[----:B------:R-:W-:Y:S05]  /*5650*/  BSYNC B0 ;  /* 0x0000000000007941 */ /* 0x000fea0003800000 */
.L_x_6336:
        /* <DEDUP_REMOVED lines=15> */
.L_x_6342:
[----:B------:R-:W0:Y:S02]  /*5750*/  F2I.S64.TRUNC R2, R2 ;  /* 0x0000000200027311 */ /* 0x000e24000020d900 */
[----:B0-----:R-:W-:-:S05]  /*5760*/  IMAD.MOV.U32 R5, RZ, RZ, R2 ;  /* 0x000000ffff057224 */ /* 0x001fca00078e0002 */
[----:B------:R4:W-:Y:S01]  /*5770*/  STG.E.U8 desc[UR36][R16.64], R5 ;  /* 0x0000000510007986 */ /* 0x0009e2000c101124 */
[----:B------:R-:W-:Y:S05]  /*5780*/  BRA `(.L_x_6344) ;  /* 0x0000000c00407947 */ /* 0x000fea0003800000 */
.L_x_6341:
        /* <DEDUP_REMOVED lines=9> */
.L_x_6346:
[----:B------:R-:W0:Y:S02]  /*5820*/  F2I.FTZ.TRUNC.NTZ R3, R2 ;  /* 0x0000000200037305 */ /* 0x000e24000021f100 */
[----:B0-----:R2:W-:Y:S01]  /*5830*/  STG.E desc[UR36][R16.64], R3 ;  /* 0x0000000310007986 */ /* 0x0015e2000c101924 */
[----:B------:R-:W-:Y:S05]  /*5840*/  BRA `(.L_x_6344) ;  /* 0x0000000c00107947 */ /* 0x000fea0003800000 */
.L_x_6345:
[----:B------:R-:W0:Y:S02]  /*5850*/  F2I.FTZ.TRUNC.NTZ R3, R2 ;  /* 0x0000000200037305 */ /* 0x000e24000021f100 */
[----:B0-----:R0:W-:Y:S01]  /*5860*/  STG.E.U16 desc[UR36][R16.64], R3 ;  /* 0x0000000310007986 */ /* 0x0011e2000c101524 */
[----:B------:R-:W-:Y:S05]  /*5870*/  BRA `(.L_x_6344) ;  /* 0x0000000c00047947 */ /* 0x000fea0003800000 */
.L_x_6340:
        /* <DEDUP_REMOVED lines=8> */
.L_x_6348:
[----:B------:R-:W-:-:S05]  /*5900*/  F2FP.F16.F32.PACK_AB R2, RZ, R2 ;  /* 0x00000002ff02723e */ /* 0x000fca00000000ff */
[----:B------:R0:W-:Y:S01]  /*5910*/  STG.E.U16 desc[UR36][R16.64], R2 ;  /* 0x0000000210007986 */ /* 0x0001e2000c101524 */
[----:B------:R-:W-:Y:S05]  /*5920*/  BRA `(.L_x_6344) ;  /* 0x0000000800d87947 */ /* 0x000fea0003800000 */
.L_x_6347:
        /* <DEDUP_REMOVED lines=9> */
.L_x_6350:
[----:B------:R-:W-:-:S04]  /*59c0*/  F2FP.F16.F32.PACK_AB R3, RZ, R2 ;  /* 0x00000002ff03723e */ /* 0x000fc800000000ff */
[----:B------:R-:W-:-:S05]  /*59d0*/  PRMT R3, R3, 0x5410, RZ ;  /* 0x0000541003037816 */ /* 0x000fca00000000ff */
[----:B------:R0:W-:Y:S01]  /*59e0*/  STG.E desc[UR36][R16.64], R3 ;  /* 0x0000000310007986 */ /* 0x0001e2000c101924 */
[----:B------:R-:W-:Y:S05]  /*59f0*/  BRA `(.L_x_6344) ;  /* 0x0000000800a47947 */ /* 0x000fea0003800000 */
.L_x_6349:
[----:B------:R-:W-:-:S06]  /*5a00*/  FMUL.FTZ R2, R2, 1 ;  /* 0x3f80000002027820 */ /* 0x000fcc0000410000 */
[----:B------:R-:W0:Y:S02]  /*5a10*/  F2F.F64.F32 R2, R2 ;  /* 0x0000000200027310 */ /* 0x000e240000201800 */
[----:B0-----:R0:W-:Y:S01]  /*5a20*/  STG.E.64 desc[UR36][R16.64], R2 ;  /* 0x0000000210007986 */ /* 0x0011e2000c101b24 */
[----:B------:R-:W-:Y:S05]  /*5a30*/  BRA `(.L_x_6344) ;  /* 0x0000000800947947 */ /* 0x000fea0003800000 */
.L_x_6339:
        /* <DEDUP_REMOVED lines=12> */
.L_x_6353:
[----:B------:R-:W-:Y:S01]  /*5b00*/  FMUL.FTZ R4, R2, 1 ;  /* 0x3f80000002047820 */ /* 0x000fe20000410000 */
[----:B------:R-:W-:-:S05]  /*5b10*/  CS2R R6, SRZ ;  /* 0x0000000000067805 */ /* 0x000fca000001ff00 */
[----:B------:R-:W0:Y:S02]  /*5b20*/  F2F.F64.F32 R4, R4 ;  /* 0x0000000400047310 */ /* 0x000e240000201800 */
[----:B0-----:R0:W-:Y:S01]  /*5b30*/  STG.E.128 desc[UR36][R16.64], R4 ;  /* 0x0000000410007986 */ /* 0x0011e2000c101d24 */
[----:B------:R-:W-:Y:S05]  /*5b40*/  BRA `(.L_x_6344) ;  /* 0x0000000800507947 */ /* 0x000fea0003800000 */
.L_x_6352:
        /* <DEDUP_REMOVED lines=20> */
.L_x_6357:
[----:B------:R-:W-:Y:S05]  /*5c90*/  BSYNC B0 ;  /* 0x0000000000007941 */ /* 0x000fea0003800000 */
.L_x_6356:
[----:B------:R-:W-:-:S05]  /*5ca0*/  LOP3.LUT R5, R0, R5, RZ, 0xfc, !PT ;  /* 0x0000000500057212 */ /* 0x000fca00078efcff */
[----:B------:R0:W-:Y:S01]  /*5cb0*/  STG.E.U8 desc[UR36][R16.64], R5 ;  /* 0x0000000510007986 */ /* 0x0001e2000c101124 */
[----:B------:R-:W-:Y:S05]  /*5cc0*/  BRA `(.L_x_6344) ;  /* 0x0000000400f07947 */ /* 0x000fea0003800000 */
.L_x_6355:
        /* <DEDUP_REMOVED lines=12> */
.L_x_6359:
[----:B------:R-:W-:Y:S01]  /*5d90*/  IMAD.MOV.U32 R0, RZ, RZ, 0x7f ;  /* 0x0000007fff007424 */ /* 0x000fe200078e00ff */
[----:B------:R-:W-:-:S04]  /*5da0*/  ISETP.GT.U32.AND P0, PT, R4, 0x7f800000, PT ;  /* 0x7f8000000400780c */ /* 0x000fc80003f04070 */
[----:B------:R-:W-:-:S09]  /*5db0*/  SEL R0, R0, 0x7c, P0 ;  /* 0x0000007c00007807 */ /* 0x000fd20000000000 */
.L_x_6360:
[----:B------:R-:W-:Y:S05]  /*5dc0*/  BSYNC B0 ;  /* 0x0000000000007941 */ /* 0x000fea0003800000 */
.L_x_6358:
[----:B------:R-:W-:-:S04]  /*5dd0*/  LOP3.LUT R2, R2, 0x80000000, RZ, 0xc0, !PT ;  /* 0x8000000002027812 */ /* 0x000fc800078ec0ff */
[----:B------:R-:W-:-:S04]  /*5de0*/  SHF.R.U32.HI R3, RZ, 0x18, R2 ;  /* 0x00000018ff037819 */ /* 0x000fc80000011602 */
[----:B------:R-:W-:-:S05]  /*5df0*/  LOP3.LUT R3, R0, R3, RZ, 0xfc, !PT ;  /* 0x0000000300037212 */ /* 0x000fca00078efcff */
[----:B------:R0:W-:Y:S01]  /*5e00*/  STG.E.U8 desc[UR36][R16.64], R3 ;  /* 0x0000000310007986 */ /* 0x0001e2000c101124 */
[----:B------:R-:W-:Y:S05]  /*5e10*/  BRA `(.L_x_6344) ;  /* 0x00000004009c7947 */ /* 0x000fea0003800000 */
.L_x_6354:
[----:B------:R-:W-:-:S05]  /*5e20*/  F2FP.BF16.F32.PACK_AB R2, RZ, R2 ;  /* 0x00000002ff02723e */ /* 0x000fca00000010ff */
[----:B------:R0:W-:Y:S01]  /*5e30*/  STG.E.U16 desc[UR36][R16.64], R2 ;  /* 0x0000000210007986 */ /* 0x0001e2000c101524 */
[----:B------:R-:W-:Y:S05]  /*5e40*/  BRA `(.L_x_6344) ;  /* 0x0000000400907947 */ /* 0x000fea0003800000 */
.L_x_6351:
        /* <DEDUP_REMOVED lines=11> */
.L_x_6363:
        /* <DEDUP_REMOVED lines=16> */
.L_x_6366:
[----:B------:R-:W-:-:S04]  /*6000*/  LOP3.LUT R2, R2, 0x80000000, RZ, 0xc0, !PT ;  /* 0x8000000002027812 */ /* 0x000fc800078ec0ff */
[----:B------:R-:W-:-:S04]  /*6010*/  SHF.R.U32.HI R3, RZ, 0x18, R2 ;  /* 0x00000018ff037819 */ /* 0x000fc80000011602 */
[----:B------:R-:W-:-:S04]  /*6020*/  LOP3.LUT R0, R0, R3, RZ, 0xfc, !PT ;  /* 0x0000000300007212 */ /* 0x000fc800078efcff */
[----:B------:R-:W-:-:S07]  /*6030*/  PRMT R8, R0, 0x7610, R8 ;  /* 0x0000761000087816 */ /* 0x000fce0000000008 */
.L_x_6365:
[----:B------:R-:W-:Y:S05]  /*6040*/  BSYNC B0 ;  /* 0x0000000000007941 */ /* 0x000fea0003800000 */
.L_x_6364:
[----:B------:R0:W-:Y:S01]  /*6050*/  STG.E.U8 desc[UR36][R16.64], R8 ;  /* 0x0000000810007986 */ /* 0x0001e2000c101124 */
[----:B------:R-:W-:Y:S05]  /*6060*/  BRA `(.L_x_6344) ;  /* 0x0000000400087947 */ /* 0x000fea0003800000 */
.L_x_6362:
        /* <DEDUP_REMOVED lines=16> */
.L_x_6369:
[----:B------:R-:W-:-:S04]  /*6170*/  LOP3.LUT R2, R2, 0x80000000, RZ, 0xc0, !PT ;  /* 0x8000000002027812 */ /* 0x000fc800078ec0ff */
[----:B------:R-:W-:-:S04]  /*6180*/  SHF.R.U32.HI R3, RZ, 0x18, R2 ;  /* 0x00000018ff037819 */ /* 0x000fc80000011602 */
[----:B------:R-:W-:-:S04]  /*6190*/  LOP3.LUT R0, R0, R3, RZ, 0xfc, !PT ;  /* 0x0000000300007212 */ /* 0x000fc800078efcff */
[----:B------:R-:W-:-:S07]  /*61a0*/  PRMT R8, R0, 0x7610, R8 ;  /* 0x0000761000087816 */ /* 0x000fce0000000008 */
.L_x_6368:
[----:B------:R-:W-:Y:S05]  /*61b0*/  BSYNC B0 ;  /* 0x0000000000007941 */ /* 0x000fea0003800000 */
.L_x_6367:
[----:B------:R0:W-:Y:S01]  /*61c0*/  STG.E.U8 desc[UR36][R16.64], R8 ;  /* 0x0000000810007986 */ /* 0x0001e2000c101124 */
[----:B------:R-:W-:Y:S05]  /*61d0*/  BRA `(.L_x_6344) ;  /* 0x0000000000ac7947 */ /* 0x000fea0003800000 */
.L_x_6361:
        /* <DEDUP_REMOVED lines=21> */
.L_x_6343:
        /* <DEDUP_REMOVED lines=16> */
.L_x_6372:
[----:B------:R-:W-:Y:S05]  /*6430*/  BRA `(.L_x_6344) ;  /* 0x0000000000147947 */ /* 0x000fea0003800000 */
.L_x_6371:
[----:B------:R-:W0:Y:S02]  /*6440*/  F2I.U64.TRUNC R2, R2 ;  /* 0x0000000200027311 */ /* 0x000e24000020d800 */
[----:B0-----:R0:W-:Y:S01]  /*6450*/  STG.E.64 desc[UR36][R16.64], R2 ;  /* 0x0000000210007986 */ /* 0x0011e2000c101b24 */
[----:B------:R-:W-:Y:S05]  /*6460*/  BRA `(.L_x_6344) ;  /* 0x0000000000087947 */ /* 0x000fea0003800000 */
.L_x_6370:
[----:B------:R-:W0:Y:S02]  /*6470*/  F2I.FTZ.U32.TRUNC.NTZ R3, R2 ;  /* 0x0000000200037305 */ /* 0x000e24000021f000 */
[----:B0-----:R0:W-:Y:S02]  /*6480*/  STG.E desc[UR36][R16.64], R3 ;  /* 0x0000000310007986 */ /* 0x0011e4000c101924 */
.L_x_6344:
[----:B------:R-:W-:-:S07]  /*6490*/  VIADD R19, R19, 0x80 ;  /* 0x0000008013137836 */ /* 0x000fce0000000000 */
.L_x_6306:
[----:B------:R-:W-:Y:S05]  /*64a0*/  BSYNC B7 ;  /* 0x0000000000077941 */ /* 0x000fea0003800000 */
.L_x_6305:
        /* <DEDUP_REMOVED lines=307> */
.L_x_6375:
        /* <DEDUP_REMOVED lines=20> */
[----:B--2---:R-:W3:Y:S01]  /*7920*/  I2F.S16 R0, R0 ;  /* 0x0000000000007306 */ /* 0x004ee20000101400 */
[----:B------:R-:W-:Y:S05]  /*7930*/  BRA `(.L_x_6382) ;  /* 0x0000000c00387947 */ /* 0x000fea0003800000 */
.L_x_6380:
[----:B------:R-:W2:Y:S02]  /*7940*/  LDG.E.U8 R0, desc[UR36][R2.64] ;  /* 0x0000002402007981 */ /* 0x000ea4000c1e1100 */
[----:B--2---:R-:W-:Y:S01]  /*7950*/  I2FP.F32.U32 R0, R0 ;  /* 0x0000000000007245 */ /* 0x004fe20000201000 */
[----:B------:R-:W-:Y:S06]  /*7960*/  BRA `(.L_x_6382) ;  /* 0x0000000c002c7947 */ /* 0x000fec0003800000 */
.L_x_6379:
        /* <DEDUP_REMOVED lines=9> */
.L_x_6384:
[----:B------:R-:W2:Y:S02]  /*7a00*/  LDG.E R0, desc[UR36][R2.64] ;  /* 0x0000002402007981 */ /* 0x000ea4000c1e1900 */
[----:B--2---:R-:W-:Y:S01]  /*7a10*/  I2FP.F32.S32 R0, R0 ;  /* 0x0000000000007245 */ /* 0x004fe20000201400 */
[----:B------:R-:W-:Y:S06]  /*7a20*/  BRA `(.L_x_6382) ;  /* 0x0000000800fc7947 */ /* 0x000fec0003800000 */
.L_x_6383:
[----:B------:R-:W2:Y:S02]  /*7a30*/  LDG.E.U16 R0, desc[UR36][R2.64] ;  /* 0x0000002402007981 */ /* 0x000ea4000c1e1500 */
[----:B--2---:R-:W0:Y:S01]  /*7a40*/  I2F.S16 R0, R0 ;  /* 0x0000000000007306 */ /* 0x004e220000101400 */
[----:B------:R-:W-:Y:S05]  /*7a50*/  BRA `(.L_x_6382) ;  /* 0x0000000800f07947 */ /* 0x000fea0003800000 */
.L_x_6378:
        /* <DEDUP_REMOVED lines=8> */
.L_x_6386:
[----:B------:R-:W2:Y:S02]  /*7ae0*/  LDG.E.U16 R0, desc[UR36][R2.64] ;  /* 0x0000002402007981 */ /* 0x000ea4000c1e1500 */
[----:B--2---:R-:W-:Y:S01]  /*7af0*/  HADD2.F32 R0, -RZ, R0.H0_H0 ;  /* 0x20000000ff007230 */ /* 0x004fe20000004100 */
[----:B------:R-:W-:Y:S06]  /*7b00*/  BRA `(.L_x_6382) ;  /* 0x0000000800c47947 */ /* 0x000fec0003800000 */
.L_x_6385:
        /* <DEDUP_REMOVED lines=8> */
.L_x_6388:
[----:B------:R-:W2:Y:S02]  /*7b90*/  LDG.E.U16 R0, desc[UR36][R2.64] ;  /* 0x0000002402007981 */ /* 0x000ea4000c1e1500 */
[----:B--2---:R-:W-:Y:S01]  /*7ba0*/  HADD2.F32 R0, -RZ, R0.H0_H0 ;  /* 0x20000000ff007230 */ /* 0x004fe20000004100 */
[----:B------:R-:W-:Y:S06]  /*7bb0*/  BRA `(.L_x_6382) ;  /* 0x0000000800987947 */ /* 0x000fec0003800000 */
.L_x_6387:
[----:B------:R-:W2:Y:S01]  /*7bc0*/  LDG.E.64 R2, desc[UR36][R2.64] ;  /* 0x0000002402027981 */ /* 0x000ea2000c1e1b00 */
[----:B------:R-:W-:Y:S01]  /*7bd0*/  UMOV UR4, 0xf0000000 ;  /* 0xf000000000047882 */ /* 0x000fe20000000000 */
[----:B------:R-:W-:Y:S01]  /*7be0*/  UMOV UR5, 0x380fffff ;  /* 0x380fffff00057882 */ /* 0x000fe20000000000 */
[----:B--2---:R-:W0:Y:S01]  /*7bf0*/  F2F.F32.F64 R0, R2 ;  /* 0x0000000200007310 */ /* 0x004e220000301000 */
[----:B------:R-:W-:-:S14]  /*7c00*/  DSETP.GEU.AND P0, PT, |R2|, UR4, PT ;  /* 0x0000000402007e2a */ /* 0x000fdc000bf0e200 */
[----:B0-----:R-:W-:Y:S01]  /*7c10*/  @!P0 FMUL R0, R0, 1.175494350822287508e-38 ;  /* 0x0080000000008820 */ /* 0x001fe20000400000 */
[----:B------:R-:W-:Y:S06]  /*7c20*/  BRA `(.L_x_6382) ;  /* 0x00000008007c7947 */ /* 0x000fec0003800000 */
.L_x_6377:
        /* <DEDUP_REMOVED lines=12> */
.L_x_6391:
[----:B------:R-:W2:Y:S01]  /*7cf0*/  LDG.E.64 R2, desc[UR36][R2.64] ;  /* 0x0000002402027981 */ /* 0x000ea2000c1e1b00 */
[----:B------:R-:W-:Y:S01]  /*7d00*/  UMOV UR4, 0xf0000000 ;  /* 0xf000000000047882 */ /* 0x000fe20000000000 */
[----:B------:R-:W-:Y:S01]  /*7d10*/  UMOV UR5, 0x380fffff ;  /* 0x380fffff00057882 */ /* 0x000fe20000000000 */
[----:B--2---:R-:W0:Y:S01]  /*7d20*/  F2F.F32.F64 R0, R2 ;  /* 0x0000000200007310 */ /* 0x004e220000301000 */
[----:B------:R-:W-:-:S14]  /*7d30*/  DSETP.GEU.AND P0, PT, |R2|, UR4, PT ;  /* 0x0000000402007e2a */ /* 0x000fdc000bf0e200 */
[----:B0-----:R-:W-:Y:S01]  /*7d40*/  @!P0 FMUL R0, R0, 1.175494350822287508e-38 ;  /* 0x0080000000008820 */ /* 0x001fe20000400000 */
[----:B------:R-:W-:Y:S06]  /*7d50*/  BRA `(.L_x_6382) ;  /* 0x0000000800307947 */ /* 0x000fec0003800000 */
.L_x_6390:
        /* <DEDUP_REMOVED lines=11> */
[C---:B------:R-:W-:Y:S01]  /*7e10*/  VIADD R6, R4.reuse, 0x1000000 ;  /* 0x0100000004067836 */ /* 0x040fe20000000000 */
[----:B------:R-:W-:-:S04]  /*7e20*/  IADD3 R2, R4, -0x1, RZ ;  /* 0xffffffff04027810 */ /* 0x000fc80007ffe0ff */
        /* <DEDUP_REMOVED lines=13> */
.L_x_6393:
        /* <DEDUP_REMOVED lines=13> */
.L_x_6392:
[----:B------:R-:W2:Y:S02]  /*7fd0*/  LDG.E.U16 R0, desc[UR36][R2.64] ;  /* 0x0000002402007981 */ /* 0x000ea4000c1e1500 */
[----:B--2---:R-:W-:Y:S01]  /*7fe0*/  IMAD.U32 R0, R0, 0x10000, RZ ;  /* 0x0001000000007824 */ /* 0x004fe200078e00ff */
[----:B------:R-:W-:Y:S06]  /*7ff0*/  BRA `(.L_x_6382) ;  /* 0x0000000400887947 */ /* 0x000fec0003800000 */
.L_x_6389:
        /* <DEDUP_REMOVED lines=11> */
.L_x_6396:
        /* <DEDUP_REMOVED lines=20> */
.L_x_6398:
[----:B------:R-:W-:Y:S05]  /*81f0*/  BSYNC B0 ;  /* 0x0000000000007941 */ /* 0x000fea0003800000 */
.L_x_6397:
[----:B------:R-:W-:Y:S01]  /*8200*/  LEA R3, R0, 0x3b800000, 0x17 ;  /* 0x3b80000000037811 */ /* 0x000fe200078eb8ff */
[----:B------:R-:W-:-:S05]  /*8210*/  IMAD.SHL.U32 R0, R2, 0x100000, RZ ;  /* 0x0010000002007824 */ /* 0x000fca00078e00ff */
[----:B------:R-:W-:Y:S01]  /*8220*/  LOP3.LUT R0, R3, R0, R4, 0xfe, !PT ;  /* 0x0000000003007212 */ /* 0x000fe200078efe04 */
[----:B------:R-:W-:Y:S06]  /*8230*/  BRA `(.L_x_6382) ;  /* 0x0000000000f87947 */ /* 0x000fec0003800000 */
.L_x_6395:
        /* <DEDUP_REMOVED lines=20> */
.L_x_6400:
[----:B------:R-:W-:Y:S05]  /*8380*/  BSYNC B0 ;  /* 0x0000000000007941 */ /* 0x000fea0003800000 */
.L_x_6399:
[----:B------:R-:W-:Y:S01]  /*8390*/  LEA R3, R0, 0x37800000, 0x17 ;  /* 0x3780000000037811 */ /* 0x000fe200078eb8ff */
[----:B------:R-:W-:-:S05]  /*83a0*/  IMAD.SHL.U32 R0, R2, 0x200000, RZ ;  /* 0x0020000002007824 */ /* 0x000fca00078e00ff */
[----:B------:R-:W-:Y:S01]  /*83b0*/  LOP3.LUT R0, R3, R0, R4, 0xfe, !PT ;  /* 0x0000000003007212 */ /* 0x000fe200078efe04 */
[----:B------:R-:W-:Y:S06]  /*83c0*/  BRA `(.L_x_6382) ;  /* 0x0000000000947947 */ /* 0x000fec0003800000 */
.L_x_6394:
        /* <DEDUP_REMOVED lines=14> */
.L_x_6381:
        /* <DEDUP_REMOVED lines=16> */
.L_x_6403:
[----:B------:R-:W-:Y:S01]  /*85b0*/  IMAD.MOV.U32 R0, RZ, RZ, RZ ;  /* 0x000000ffff007224 */ /* 0x000fe200078e00ff */
[----:B------:R-:W-:Y:S06]  /*85c0*/  BRA `(.L_x_6382) ;  /* 0x0000000000147947 */ /* 0x000fec0003800000 */
.L_x_6402:
[----:B------:R-:W2:Y:S02]  /*85d0*/  LDG.E.64 R2, desc[UR36][R2.64] ;  /* 0x0000002402027981 */ /* 0x000ea4000c1e1b00 */
[----:B--2---:R0:W1:Y:S01]  /*85e0*/  I2F.U64 R0, R2 ;  /* 0x0000000200007312 */ /* 0x0040620000301000 */
[----:B------:R-:W-:Y:S05]  /*85f0*/  BRA `(.L_x_6382) ;  /* 0x0000000000087947 */ /* 0x000fea0003800000 */
.L_x_6401:
[----:B------:R-:W2:Y:S02]  /*8600*/  LDG.E R0, desc[UR36][R2.64] ;  /* 0x0000002402007981 */ /* 0x000ea4000c1e1900 */
[----:B--2---:R-:W-:-:S07]  /*8610*/  I2FP.F32.U32 R0, R0 ;  /* 0x0000000000007245 */ /* 0x004fce0000201000 */
.L_x_6382:
[----:B------:R-:W-:Y:S05]  /*8620*/  BSYNC B6 ;  /* 0x0000000000067941 */ /* 0x000fea0003800000 */
.L_x_6376:
[----:B0123-5:R-:W-:Y:S01]  /*8630*/  FSETP.GT.FTZ.AND P0, PT, R0, RZ, PT ;  /* 0x000000ff0000720b */ /* 0x02ffe20003f14000 */
[----:B------:R-:W-:-:S12]  /*8640*/  BSSY B0, `(.L_x_6404) ;  /* 0x0000022000007945 */ /* 0x000fd80003800000 */
[----:B------:R-:W-:Y:S05]  /*8650*/  @P0 BRA `(.L_x_6405) ;  /* 0x0000000000780947 */ /* 0x000fea0003800000 */
[----:B------:R-:W-:Y:S01]  /*8660*/  ULDC UR4, c[0x0][0x428] ;  /* 0x00010a0000047ab9 */ /* 0x000fe20000000800 */
[----:B------:R-:W-:Y:S02]  /*8670*/  IMAD.MOV.U32 R5, RZ, RZ, 0x3ab5ebe6 ;  /* 0x3ab5ebe6ff057424 */ /* 0x000fe400078e00ff */
[----:B------:R-:W-:Y:S01]  /*8680*/  FMUL.FTZ R0, R0, UR4 ;  /* 0x0000000400007c20 */ /* 0x000fe20008410000 */
[----:B------:R-:W-:-:S03]  /*8690*/  ULDC UR4, c[0x0][0x420] ;  /* 0x0001080000047ab9 */ /* 0x000fc60000000800 */
[C---:B----4-:R-:W-:Y:S01]  /*86a0*/  FMUL.FTZ R2, R0.reuse, 1.4426950216293334961 ;  /* 0x3fb8aa3b00027820 */ /* 0x050fe20000410000 */
        /* <DEDUP_REMOVED lines=25> */
.L_x_6405:
[----:B------:R-:W-:Y:S02]  /*8840*/  ULDC UR4, c[0x0][0x424] ;  /* 0x0001090000047ab9 */ /* 0x000fe40000000800 */
[----:B----4-:R-:W-:-:S07]  /*8850*/  FMUL.FTZ R2, R0, UR4 ;  /* 0x0000000400027c20 */ /* 0x010fce0008410000 */
.L_x_6406:
[----:B------:R-:W-:Y:S05]  /*8860*/  BSYNC B0 ;  /* 0x0000000000007941 */ /* 0x000fea0003800000 */
.L_x_6404:
        /* <DEDUP_REMOVED lines=15> */
.L_x_6410:
[----:B------:R-:W0:Y:S02]  /*8960*/  F2I.S64.TRUNC R2, R2 ;  /* 0x0000000200027311 */ /* 0x000e24000020d900 */
[----:B0-----:R-:W-:-:S05]  /*8970*/  IMAD.MOV.U32 R5, RZ, RZ, R2 ;  /* 0x000000ffff057224 */ /* 0x001fca00078e0002 */
[----:B------:R4:W-:Y:S01]  /*8980*/  STG.E.U8 desc[UR36][R16.64], R5 ;  /* 0x0000000510007986 */ /* 0x0009e2000c101124 */
[----:B------:R-:W-:Y:S05]  /*8990*/  BRA `(.L_x_6412) ;  /* 0x0000000c00407947 */ /* 0x000fea0003800000 */
.L_x_6409:
        /* <DEDUP_REMOVED lines=9> */
.L_x_6414:
[----:B------:R-:W0:Y:S02]  /*8a30*/  F2I.FTZ.TRUNC.NTZ R3, R2 ;  /* 0x0000000200037305 */ /* 0x000e24000021f100 */
[----:B0-----:R2:W-:Y:S01]  /*8a40*/  STG.E desc[UR36][R16.64], R3 ;  /* 0x0000000310007986 */ /* 0x0015e2000c101924 */
[----:B------:R-:W-:Y:S05]  /*8a50*/  BRA `(.L_x_6412) ;  /* 0x0000000c00107947 */ /* 0x000fea0003800000 */
.L_x_6413:
[----:B------:R-:W0:Y:S02]  /*8a60*/  F2I.FTZ.TRUNC.NTZ R3, R2 ;  /* 0x0000000200037305 */ /* 0x000e24000021f100 */
[----:B0-----:R0:W-:Y:S01]  /*8a70*/  STG.E.U16 desc[UR36][R16.64], R3 ;  /* 0x0000000310007986 */ /* 0x0011e2000c101524 */
[----:B------:R-:W-:Y:S05]  /*8a80*/  BRA `(.L_x_6412) ;  /* 0x0000000c00047947 */ /* 0x000fea0003800000 */
.L_x_6408:
        /* <DEDUP_REMOVED lines=8> */
.L_x_6416:
[----:B------:R-:W-:-:S05]  /*8b10*/  F2FP.F16.F32.PACK_AB R2, RZ, R2 ;  /* 0x00000002ff02723e */ /* 0x000fca00000000ff */
[----:B------:R0:W-:Y:S01]  /*8b20*/  STG.E.U16 desc[UR36][R16.64], R2 ;  /* 0x0000000210007986 */ /* 0x0001e2000c101524 */
[----:B------:R-:W-:Y:S05]  /*8b30*/  BRA `(.L_x_6412) ;  /* 0x0000000800d87947 */ /* 0x000fea0003800000 */
.L_x_6415:
        /* <DEDUP_REMOVED lines=9> */
.L_x_6418:
[----:B------:R-:W-:-:S04]  /*8bd0*/  F2FP.F16.F32.PACK_AB R3, RZ, R2 ;  /* 0x00000002ff03723e */ /* 0x000fc800000000ff */
[----:B------:R-:W-:-:S05]  /*8be0*/  PRMT R3, R3, 0x5410, RZ ;  /* 0x0000541003037816 */ /* 0x000fca00000000ff */
[----:B------:R0:W-:Y:S01]  /*8bf0*/  STG.E desc[UR36][R16.64], R3 ;  /* 0x0000000310007986 */ /* 0x0001e2000c101924 */
[----:B------:R-:W-:Y:S05]  /*8c00*/  BRA `(.L_x_6412) ;  /* 0x0000000800a47947 */ /* 0x000fea0003800000 */
.L_x_6417:
[----:B------:R-:W-:-:S06]  /*8c10*/  FMUL.FTZ R2, R2, 1 ;  /* 0x3f80000002027820 */ /* 0x000fcc0000410000 */
[----:B------:R-:W0:Y:S02]  /*8c20*/  F2F.F64.F32 R2, R2 ;  /* 0x0000000200027310 */ /* 0x000e240000201800 */
[----:B0-----:R0:W-:Y:S01]  /*8c30*/  STG.E.64 desc[UR36][R16.64], R2 ;  /* 0x0000000210007986 */ /* 0x0011e2000c101b24 */
[----:B------:R-:W-:Y:S05]  /*8c40*/  BRA `(.L_x_6412) ;  /* 0x0000000800947947 */ /* 0x000fea0003800000 */
.L_x_6407:
        /* <DEDUP_REMOVED lines=12> */
.L_x_6421:
[----:B------:R-:W-:Y:S01]  /*8d10*/  FMUL.FTZ R4, R2, 1 ;  /* 0x3f80000002047820 */ /* 0x000fe20000410000 */
[----:B------:R-:W-:-:S05]  /*8d20*/  CS2R R6, SRZ ;  /* 0x0000000000067805 */ /* 0x000fca000001ff00 */
[----:B------:R-:W0:Y:S02]  /*8d30*/  F2F.F64.F32 R4, R4 ;  /* 0x0000000400047310 */ /* 0x000e240000201800 */
[----:B0-----:R0:W-:Y:S01]  /*8d40*/  STG.E.128 desc[UR36][R16.64], R4 ;  /* 0x0000000410007986 */ /* 0x0011e2000c101d24 */
[----:B------:R-:W-:Y:S05]  /*8d50*/  BRA `(.L_x_6412) ;  /* 0x0000000800507947 */ /* 0x000fea0003800000 */
.L_x_6420:
        /* <DEDUP_REMOVED lines=20> */
.L_x_6425:
[----:B------:R-:W-:Y:S05]  /*8ea0*/  BSYNC B0 ;  /* 0x0000000000007941 */ /* 0x000fea0003800000 */
.L_x_6424:
[----:B------:R-:W-:-:S05]  /*8eb0*/  LOP3.LUT R5, R0, R5, RZ, 0xfc, !PT ;  /* 0x0000000500057212 */ /* 0x000fca00078efcff */
[----:B------:R0:W-:Y:S01]  /*8ec0*/  STG.E.U8 desc[UR36][R16.64], R5 ;  /* 0x0000000510007986 */ /* 0x0001e2000c101124 */
[----:B------:R-:W-:Y:S05]  /*8ed0*/  BRA `(.L_x_6412) ;  /* 0x0000000400f07947 */ /* 0x000fea0003800000 */
.L_x_6423:
        /* <DEDUP_REMOVED lines=12> */
.L_x_6427:
[----:B------:R-:W-:Y:S01]  /*8fa0*/  IMAD.MOV.U32 R0, RZ, RZ, 0x7f ;  /* 0x0000007fff007424 */ /* 0x000fe200078e00ff */
[----:B------:R-:W-:-:S04]  /*8fb0*/  ISETP.GT.U32.AND P0, PT, R4, 0x7f800000, PT ;  /* 0x7f8000000400780c */ /* 0x000fc80003f04070 */
[----:B------:R-:W-:-:S09]  /*8fc0*/  SEL R0, R0, 0x7c, P0 ;  /* 0x0000007c00007807 */ /* 0x000fd20000000000 */
.L_x_6428:
[----:B------:R-:W-:Y:S05]  /*8fd0*/  BSYNC B0 ;  /* 0x0000000000007941 */ /* 0x000fea0003800000 */
.L_x_6426:
[----:B------:R-:W-:-:S04]  /*8fe0*/  LOP3.LUT R2, R2, 0x80000000, RZ, 0xc0, !PT ;  /* 0x8000000002027812 */ /* 0x000fc800078ec0ff */
[----:B------:R-:W-:-:S04]  /*8ff0*/  SHF.R.U32.HI R3, RZ, 0x18, R2 ;  /* 0x00000018ff037819 */ /* 0x000fc80000011602 */
[----:B------:R-:W-:-:S05]  /*9000*/  LOP3.LUT R3, R0, R3, RZ, 0xfc, !PT ;  /* 0x0000000300037212 */ /* 0x000fca00078efcff */
[----:B------:R0:W-:Y:S01]  /*9010*/  STG.E.U8 desc[UR36][R16.64], R3 ;  /* 0x0000000310007986 */ /* 0x0001e2000c101124 */
[----:B------:R-:W-:Y:S05]  /*9020*/  BRA `(.L_x_6412) ;  /* 0x00000004009c7947 */ /* 0x000fea0003800000 */
.L_x_6422:
[----:B------:R-:W-:-:S05]  /*9030*/  F2FP.BF16.F32.PACK_AB R2, RZ, R2 ;  /* 0x00000002ff02723e */ /* 0x000fca00000010ff */
[----:B------:R0:W-:Y:S01]  /*9040*/  STG.E.U16 desc[UR36][R16.64], R2 ;  /* 0x0000000210007986 */ /* 0x0001e2000c101524 */
[----:B------:R-:W-:Y:S05]  /*9050*/  BRA `(.L_x_6412) ;  /* 0x0000000400907947 */ /* 0x000fea0003800000 */
.L_x_6419:
        /* <DEDUP_REMOVED lines=11> */
.L_x_6431:
        /* <DEDUP_REMOVED lines=16> */
.L_x_6434:
[----:B------:R-:W-:-:S04]  /*9210*/  LOP3.LUT R2, R2, 0x80000000, RZ, 0xc0, !PT ;  /* 0x8000000002027812 */ /* 0x000fc800078ec0ff */
[----:B------:R-:W-:-:S04]  /*9220*/  SHF.R.U32.HI R3, RZ, 0x18, R2 ;  /* 0x00000018ff037819 */ /* 0x000fc80000011602 */
[----:B------:R-:W-:-:S04]  /*9230*/  LOP3.LUT R0, R0, R3, RZ, 0xfc, !PT ;  /* 0x0000000300007212 */ /* 0x000fc800078efcff */
[----:B------:R-:W-:-:S07]  /*9240*/  PRMT R8, R0, 0x7610, R8 ;  /* 0x0000761000087816 */ /* 0x000fce0000000008 */
.L_x_6433:
[----:B------:R-:W-:Y:S05]  /*9250*/  BSYNC B0 ;  /* 0x0000000000007941 */ /* 0x000fea0003800000 */
.L_x_6432:
[----:B------:R0:W-:Y:S01]  /*9260*/  STG.E.U8 desc[UR36][R16.64], R8 ;  /* 0x0000000810007986 */ /* 0x0001e2000c101124 */
[----:B------:R-:W-:Y:S05]  /*9270*/  BRA `(.L_x_6412) ;  /* 0x0000000400087947 */ /* 0x000fea0003800000 */
.L_x_6430:
        /* <DEDUP_REMOVED lines=16> */
.L_x_6437:
[----:B------:R-:W-:-:S04]  /*9380*/  LOP3.LUT R2, R2, 0x80000000, RZ, 0xc0, !PT ;  /* 0x8000000002027812 */ /* 0x000fc800078ec0ff */
[----:B------:R-:W-:-:S04]  /*9390*/  SHF.R.U32.HI R3, RZ, 0x18, R2 ;  /* 0x00000018ff037819 */ /* 0x000fc80000011602 */
[----:B------:R-:W-:-:S04]  /*93a0*/  LOP3.LUT R0, R0, R3, RZ, 0xfc, !PT ;  /* 0x0000000300007212 */ /* 0x000fc800078efcff */
[----:B------:R-:W-:-:S07]  /*93b0*/  PRMT R8, R0, 0x7610, R8 ;  /* 0x0000761000087816 */ /* 0x000fce0000000008 */
.L_x_6436:
[----:B------:R-:W-:Y:S05]  /*93c0*/  BSYNC B0 ;  /* 0x0000000000007941 */ /* 0x000fea0003800000 */
.L_x_6435:
[----:B------:R0:W-:Y:S01]  /*93d0*/  STG.E.U8 desc[UR36][R16.64], R8 ;  /* 0x0000000810007986 */ /* 0x0001e2000c101124 */
[----:B------:R-:W-:Y:S05]  /*93e0*/  BRA `(.L_x_6412) ;  /* 0x0000000000ac7947 */ /* 0x000fea0003800000 */
.L_x_6429:
        /* <DEDUP_REMOVED lines=21> */
.L_x_6411:
        /* <DEDUP_REMOVED lines=16> */
.L_x_6440:
[----:B------:R-:W-:Y:S05]  /*9640*/  BRA `(.L_x_6412) ;  /* 0x0000000000147947 */ /* 0x000fea0003800000 */
.L_x_6439:
[----:B------:R-:W0:Y:S02]  /*9650*/  F2I.U64.TRUNC R2, R2 ;  /* 0x0000000200027311 */ /* 0x000e24000020d800 */
[----:B0-----:R0:W-:Y:S01]  /*9660*/  STG.E.64 desc[UR36][R16.64], R2 ;  /* 0x0000000210007986 */ /* 0x0011e2000c101b24 */
[----:B------:R-:W-:Y:S05]  /*9670*/  BRA `(.L_x_6412) ;  /* 0x0000000000087947 */ /* 0x000fea0003800000 */
.L_x_6438:
[----:B------:R-:W0:Y:S02]  /*9680*/  F2I.FTZ.U32.TRUNC.NTZ R3, R2 ;  /* 0x0000000200037305 */ /* 0x000e24000021f000 */
[----:B0-----:R0:W-:Y:S02]  /*9690*/  STG.E desc[UR36][R16.64], R3 ;  /* 0x0000000310007986 */ /* 0x0011e4000c101924 */
.L_x_6412:
[----:B------:R-:W-:-:S07]  /*96a0*/  VIADD R19, R19, 0x80 ;  /* 0x0000008013137836 */ /* 0x000fce0000000000 */
.L_x_6374:
[----:B------:R-:W-:Y:S05]  /*96b0*/  BSYNC B7 ;  /* 0x0000000000077941 */ /* 0x000fea0003800000 */
.L_x_6373:
        /* <DEDUP_REMOVED lines=8> */
[----:B------:R-:W-:Y:S01]  /*9740*/  HFMA2.MMA R18, -RZ, RZ, 0, 0 ;  /* 0x00000000ff127435 */ /* 0x000fe200000001ff */
[----:B------:R-:W-:Y:S01]  /*9750*/  ULDC.64 UR4, c[0x0][0x220] ;  /* 0x0000880000047ab9 */ /* 0x000fe20000000a00 */
[----:B------:R-:W-:-:S08]  /*9760*/  ISETP.NE.AND P0, PT, R6, 0x1, PT ;  /* 0x000000010600780c */ /* 0x000fd00003f05270 */
        /* <DEDUP_REMOVED lines=295> */
.L_x_6441:
        /* <DEDUP_REMOVED lines=22> */
.L_x_6446:
[----:B------:R-:W2:Y:S02]  /*ab40*/  LDG.E.U8 R0, desc[UR36][R2.64] ;  /* 0x0000002402007981 */ /* 0x000ea4000c1e1100 */
[----:B--2---:R-:W-:Y:S01]  /*ab50*/  I2FP.F32.U32 R0, R0 ;  /* 0x0000000000007245 */ /* 0x004fe20000201000 */
[----:B------:R-:W-:Y:S06]  /*ab60*/  BRA `(.L_x_6448) ;  /* 0x0000000c002c7947 */ /* 0x000fec0003800000 */
.L_x_6445:
[----:B------:R-:W-:-:S13]  /*ab70*/  ISETP.NE.AND P0, PT, R4, 0x2, PT ;  /* 0x000000020400780c */ /* 0x000fda0003f05270 */
[----:B------:R-:W-:Y:S05]  /*ab80*/  @!P0 BRA `(.L_x_6449) ;  /* 0x0000000000288947 */ /* 0x000fea0003800000 */
[----:B------:R-:W-:-:S13]  /*ab90*/  ISETP.NE.AND P0, PT, R4, 0x3, PT ;  /* 0x000000030400780c */ /* 0x000fda0003f05270 */
[----:B------:R-:W-:Y:S05]  /*aba0*/  @!P0 BRA `(.L_x_6450) ;  /* 0x0000000000148947 */ /* 0x000fea0003800000 */
[----:B------:R-:W-:-:S13]  /*abb0*/  ISETP.NE.AND P0, PT, R4, 0x4, PT ;  /* 0x000000040400780c */ /* 0x000fda0003f05270 */
[----:B------:R-:W-:Y:S05]  /*abc0*/  @P0 BRA `(.L_x_6447) ;  /* 0x0000000800b80947 */ /* 0x000fea0003800000 */
[----:B------:R-:W2:Y:S02]  /*abd0*/  LDG.E.64 R2, desc[UR36][R2.64] ;  /* 0x0000002402027981 */ /* 0x000ea4000c1e1b00 */
[----:B--2---:R3:W4:Y:S01]  /*abe0*/  I2F.S64 R0, R2 ;  /* 0x0000000200007312 */ /* 0x0047220000301400 */
[----:B------:R-:W-:Y:S05]  /*abf0*/  BRA `(.L_x_6448) ;  /* 0x0000000c00087947 */ /* 0x000fea0003800000 */
.L_x_6450:
[----:B------:R-:W2:Y:S02]  /*ac00*/  LDG.E R0, desc[UR36][R2.64] ;  /* 0x0000002402007981 */ /* 0x000ea4000c1e1900 */
[----:B--2---:R-:W-:Y:S01]  /*ac10*/  I2FP.F32.S32 R0, R0 ;  /* 0x0000000000007245 */ /* 0x004fe20000201400 */
[----:B------:R-:W-:Y:S06]  /*ac20*/  BRA `(.L_x_6448) ;  /* 0x0000000800fc7947 */ /* 0x000fec0003800000 */
.L_x_6449:
[----:B------:R-:W2:Y:S02]  /*ac30*/  LDG.E.U16 R0, desc[UR36][R2.64] ;  /* 0x0000002402007981 */ /* 0x000ea4000c1e1500 */
[----:B--2---:R-:W2:Y:S01]  /*ac40*/  I2F.S16 R0, R0 ;  /* 0x0000000000007306 */ /* 0x004ea20000101400 */
[----:B------:R-:W-:Y:S05]  /*ac50*/  BRA `(.L_x_6448) ;  /* 0x0000000800f07947 */ /* 0x000fea0003800000 */
.L_x_6444:
        /* <DEDUP_REMOVED lines=8> */
.L_x_6452:
[----:B------:R-:W2:Y:S02]  /*ace0*/  LDG.E.U16 R0, desc[UR36][R2.64] ;  /* 0x0000002402007981 */ /* 0x000ea4000c1e1500 */
[----:B--2---:R-:W-:Y:S01]  /*acf0*/  HADD2.F32 R0, -RZ, R0.H0_H0 ;  /* 0x20000000ff007230 */ /* 0x004fe20000004100 */
[----:B------:R-:W-:Y:S06]  /*ad00*/  BRA `(.L_x_6448) ;  /* 0x0000000800c47947 */ /* 0x000fec0003800000 */
.L_x_6451:
        /* <DEDUP_REMOVED lines=8> */
.L_x_6454:
[----:B------:R-:W2:Y:S02]  /*ad90*/  LDG.E.U16 R0, desc[UR36][R2.64] ;  /* 0x0000002402007981 */ /* 0x000ea4000c1e1500 */
[----:B--2---:R-:W-:Y:S01]  /*ada0*/  HADD2.F32 R0, -RZ, R0.H0_H0 ;  /* 0x20000000ff007230 */ /* 0x004fe20000004100 */
[----:B------:R-:W-:Y:S06]  /*adb0*/  BRA `(.L_x_6448) ;  /* 0x0000000800987947 */ /* 0x000fec0003800000 */
.L_x_6453:
[----:B------:R-:W2:Y:S01]  /*adc0*/  LDG.E.64 R2, desc[UR36][R2.64] ;  /* 0x0000002402027981 */ /* 0x000ea2000c1e1b00 */
[----:B------:R-:W-:Y:S01]  /*add0*/  UMOV UR4, 0xf0000000 ;  /* 0xf000000000047882 */ /* 0x000fe20000000000 */
[----:B------:R-:W-:Y:S01]  /*ade0*/  UMOV UR5, 0x380fffff ;  /* 0x380fffff00057882 */ /* 0x000fe20000000000 */
[----:B--2---:R-:W0:Y:S01]  /*adf0*/  F2F.F32.F64 R0, R2 ;  /* 0x0000000200007310 */ /* 0x004e220000301000 */
[----:B------:R-:W-:-:S14]  /*ae00*/  DSETP.GEU.AND P0, PT, |R2|, UR4, PT ;  /* 0x0000000402007e2a */ /* 0x000fdc000bf0e200 */
[----:B0-----:R-:W-:Y:S01]  /*ae10*/  @!P0 FMUL R0, R0, 1.175494350822287508e-38 ;  /* 0x0080000000008820 */ /* 0x001fe20000400000 */
[----:B------:R-:W-:Y:S06]  /*ae20*/  BRA `(.L_x_6448) ;  /* 0x00000008007c7947 */ /* 0x000fec0003800000 */
.L_x_6443:
        /* <DEDUP_REMOVED lines=12> */
.L_x_6457:
[----:B------:R-:W2:Y:S01]  /*aef0*/  LDG.E.64 R2, desc[UR36][R2.64] ;  /* 0x0000002402027981 */ /* 0x000ea2000c1e1b00 */
[----:B------:R-:W-:Y:S01]  /*af00*/  UMOV UR4, 0xf0000000 ;  /* 0xf000000000047882 */ /* 0x000fe20000000000 */
[----:B------:R-:W-:Y:S01]  /*af10*/  UMOV UR5, 0x380fffff ;  /* 0x380fffff00057882 */ /* 0x000fe20000000000 */
[----:B--2---:R-:W0:Y:S01]  /*af20*/  F2F.F32.F64 R0, R2 ;  /* 0x0000000200007310 */ /* 0x004e220000301000 */
[----:B------:R-:W-:-:S14]  /*af30*/  DSETP.GEU.AND P0, PT, |R2|, UR4, PT ;  /* 0x0000000402007e2a */ /* 0x000fdc000bf0e200 */
[----:B0-----:R-:W-:Y:S01]  /*af40*/  @!P0 FMUL R0, R0, 1.175494350822287508e-38 ;  /* 0x0080000000008820 */ /* 0x001fe20000400000 */
[----:B------:R-:W-:Y:S06]  /*af50*/  BRA `(.L_x_6448) ;  /* 0x0000000800307947 */ /* 0x000fec0003800000 */
.L_x_6456:
[----:B------:R-:W-:-:S13]  /*af60*/  ISETP.NE.AND P0, PT, R4, 0xf, PT ;  /* 0x0000000f0400780c */ /* 0x000fda0003f05270 */
[----:B------:R-:W-:Y:S05]  /*af70*/  @!P0 BRA `(.L_x_6458) ;  /* 0x0000000000948947 */ /* 0x000fea0003800000 */
[----:B------:R-:W-:-:S13]  /*af80*/  ISETP.NE.AND P0, PT, R4, 0x17, PT ;  /* 0x000000170400780c */ /* 0x000fda0003f05270 */
[----:B------:R-:W-:Y:S05]  /*af90*/  @!P0 BRA `(.L_x_6459) ;  /* 0x0000000000588947 */ /* 0x000fea0003800000 */
[----:B------:R-:W-:-:S13]  /*afa0*/  ISETP.NE.AND P0, PT, R4, 0x18, PT ;  /* 0x000000180400780c */ /* 0x000fda0003f05270 */
[----:B------:R-:W-:Y:S05]  /*afb0*/  @P0 BRA `(.L_x_6447) ;  /* 0x0000000400bc0947 */ /* 0x000fea0003800000 */
[----:B------:R-:W2:Y:S01]  /*afc0*/  LDG.E.U8 R0, desc[UR36][R2.64] ;  /* 0x0000002402007981 */ /* 0x000ea2000c1e1100 */
[----:B------:R-:W-:Y:S01]  /*afd0*/  MOV R8, 0xff800000 ;  /* 0xff80000000087802 */ /* 0x000fe20000000f00 */
        /* <DEDUP_REMOVED lines=18> */
.L_x_6459:
        /* <DEDUP_REMOVED lines=13> */
.L_x_6458:
[----:B------:R-:W2:Y:S02]  /*b1d0*/  LDG.E.U16 R0, desc[UR36][R2.64] ;  /* 0x0000002402007981 */ /* 0x000ea4000c1e1500 */
[----:B--2---:R-:W-:Y:S01]  /*b1e0*/  IMAD.U32 R0, R0, 0x10000, RZ ;  /* 0x0001000000007824 */ /* 0x004fe200078e00ff */
[----:B------:R-:W-:Y:S06]  /*b1f0*/  BRA `(.L_x_6448) ;  /* 0x0000000400887947 */ /* 0x000fec0003800000 */
.L_x_6455:
        /* <DEDUP_REMOVED lines=11> */
.L_x_6462:
        /* <DEDUP_REMOVED lines=20> */
.L_x_6464:
[----:B------:R-:W-:Y:S05]  /*b3f0*/  BSYNC B0 ;  /* 0x0000000000007941 */ /* 0x000fea0003800000 */
.L_x_6463:
[----:B------:R-:W-:Y:S01]  /*b400*/  LEA R3, R0, 0x3b800000, 0x17 ;  /* 0x3b80000000037811 */ /* 0x000fe200078eb8ff */
[----:B------:R-:W-:-:S05]  /*b410*/  IMAD.SHL.U32 R0, R2, 0x100000, RZ ;  /* 0x0010000002007824 */ /* 0x000fca00078e00ff */
[----:B------:R-:W-:Y:S01]  /*b420*/  LOP3.LUT R0, R3, R0, R4, 0xfe, !PT ;  /* 0x0000000003007212 */ /* 0x000fe200078efe04 */
[----:B------:R-:W-:Y:S06]  /*b430*/  BRA `(.L_x_6448) ;  /* 0x0000000000f87947 */ /* 0x000fec0003800000 */
.L_x_6461:
        /* <DEDUP_REMOVED lines=20> */
.L_x_6466:
[----:B------:R-:W-:Y:S05]  /*b580*/  BSYNC B0 ;  /* 0x0000000000007941 */ /* 0x000fea0003800000 */
.L_x_6465:
[----:B------:R-:W-:Y:S01]  /*b590*/  LEA R3, R0, 0x37800000, 0x17 ;  /* 0x3780000000037811 */ /* 0x000fe200078eb8ff */
[----:B------:R-:W-:-:S05]  /*b5a0*/  IMAD.SHL.U32 R0, R2, 0x200000, RZ ;  /* 0x0020000002007824 */ /* 0x000fca00078e00ff */
[----:B------:R-:W-:Y:S01]  /*b5b0*/  LOP3.LUT R0, R3, R0, R4, 0xfe, !PT ;  /* 0x0000000003007212 */ /* 0x000fe200078efe04 */
[----:B------:R-:W-:Y:S06]  /*b5c0*/  BRA `(.L_x_6448) ;  /* 0x0000000000947947 */ /* 0x000fec0003800000 */
.L_x_6460:
        /* <DEDUP_REMOVED lines=14> */
.L_x_6447:
        /* <DEDUP_REMOVED lines=16> */
.L_x_6469:
[----:B------:R-:W-:Y:S01]  /*b7b0*/  IMAD.MOV.U32 R0, RZ, RZ, RZ ;  /* 0x000000ffff007224 */ /* 0x000fe200078e00ff */
[----:B------:R-:W-:Y:S06]  /*b7c0*/  BRA `(.L_x_6448) ;  /* 0x0000000000147947 */ /* 0x000fec0003800000 */
.L_x_6468:
[----:B------:R-:W2:Y:S02]  /*b7d0*/  LDG.E.64 R2, desc[UR36][R2.64] ;  /* 0x0000002402027981 */ /* 0x000ea4000c1e1b00 */
[----:B--2---:R0:W1:Y:S01]  /*b7e0*/  I2F.U64 R0, R2 ;  /* 0x0000000200007312 */ /* 0x0040620000301000 */
[----:B------:R-:W-:Y:S05]  /*b7f0*/  BRA `(.L_x_6448) ;  /* 0x0000000000087947 */ /* 0x000fea0003800000 */
.L_x_6467:
[----:B------:R-:W2:Y:S02]  /*b800*/  LDG.E R0, desc[UR36][R2.64] ;  /* 0x0000002402007981 */ /* 0x000ea4000c1e1900 */
[----:B--2---:R-:W-:-:S07]  /*b810*/  I2FP.F32.U32 R0, R0 ;  /* 0x0000000000007245 */ /* 0x004fce0000201000 */
.L_x_6448:
[----:B------:R-:W-:Y:S05]  /*b820*/  BSYNC B6 ;  /* 0x0000000000067941 */ /* 0x000fea0003800000 */
.L_x_6442:
[----:B012-45:R-:W-:Y:S01]  /*b830*/  FSETP.GT.FTZ.AND P0, PT, R0, RZ, PT ;  /* 0x000000ff0000720b */ /* 0x037fe20003f14000 */
[----:B------:R-:W-:-:S12]  /*b840*/  BSSY B0, `(.L_x_6470) ;  /* 0x0000022000007945 */ /* 0x000fd80003800000 */
[----:B------:R-:W-:Y:S05]  /*b850*/  @P0 BRA `(.L_x_6471) ;  /* 0x0000000000780947 */ /* 0x000fea0003800000 */
[----:B------:R-:W-:Y:S01]  /*b860*/  ULDC UR4, c[0x0][0x428] ;  /* 0x00010a0000047ab9 */ /* 0x000fe20000000800 */
[----:B------:R-:W-:Y:S02]  /*b870*/  IMAD.MOV.U32 R5, RZ, RZ, 0x3ab5ebe6 ;  /* 0x3ab5ebe6ff057424 */ /* 0x000fe400078e00ff */
[----:B------:R-:W-:Y:S01]  /*b880*/  FMUL.FTZ R0, R0, UR4 ;  /* 0x0000000400007c20 */ /* 0x000fe20008410000 */
[----:B------:R-:W-:-:S03]  /*b890*/  ULDC UR4, c[0x0][0x420] ;  /* 0x0001080000047ab9 */ /* 0x000fc60000000800 */
[C---:B---3--:R-:W-:Y:S01]  /*b8a0*/  FMUL.FTZ R2, R0.reuse, 1.4426950216293334961 ;  /* 0x3fb8aa3b00027820 */ /* 0x048fe20000410000 */
        /* <DEDUP_REMOVED lines=25> */
.L_x_6471:
[----:B------:R-:W-:Y:S02]  /*ba40*/  ULDC UR4, c[0x0][0x424] ;  /* 0x0001090000047ab9 */ /* 0x000fe40000000800 */
[----:B---3--:R-:W-:-:S07]  /*ba50*/  FMUL.FTZ R2, R0, UR4 ;  /* 0x0000000400027c20 */ /* 0x008fce0008410000 */
.L_x_6472:
[----:B------:R-:W-:Y:S05]  /*ba60*/  BSYNC B0 ;  /* 0x0000000000007941 */ /* 0x000fea0003800000 */
.L_x_6470:
        /* <DEDUP_REMOVED lines=15> */
.L_x_6476:
[----:B------:R-:W0:Y:S02]  /*bb60*/  F2I.S64.TRUNC R2, R2 ;  /* 0x0000000200027311 */ /* 0x000e24000020d900 */
[----:B0-----:R-:W-:-:S05]  /*bb70*/  IMAD.MOV.U32 R5, RZ, RZ, R2 ;  /* 0x000000ffff057224 */ /* 0x001fca00078e0002 */
[----:B------:R-:W-:Y:S01]  /*bb80*/  STG.E.U8 desc[UR36][R16.64], R5 ;  /* 0x0000000510007986 */ /* 0x000fe2000c101124 */
[----:B------:R-:W-:Y:S05]  /*bb90*/  EXIT ;  /* 0x000000000000794d */ /* 0x000fea0003800000 */
.L_x_6475:
        /* <DEDUP_REMOVED lines=9> */
.L_x_6479:
[----:B------:R-:W0:Y:S02]  /*bc30*/  F2I.FTZ.TRUNC.NTZ R3, R2 ;  /* 0x0000000200037305 */ /* 0x000e24000021f100 */
[----:B0-----:R-:W-:Y:S01]  /*bc40*/  STG.E desc[UR36][R16.64], R3 ;  /* 0x0000000310007986 */ /* 0x001fe2000c101924 */
[----:B------:R-:W-:Y:S05]  /*bc50*/  EXIT ;  /* 0x000000000000794d */ /* 0x000fea0003800000 */
.L_x_6478:
[----:B------:R-:W0:Y:S02]  /*bc60*/  F2I.FTZ.TRUNC.NTZ R3, R2 ;  /* 0x0000000200037305 */ /* 0x000e24000021f100 */
[----:B0-----:R-:W-:Y:S01]  /*bc70*/  STG.E.U16 desc[UR36][R16.64], R3 ;  /* 0x0000000310007986 */ /* 0x001fe2000c101524 */
[----:B------:R-:W-:Y:S05]  /*bc80*/  EXIT ;  /* 0x000000000000794d */ /* 0x000fea0003800000 */
.L_x_6474:
        /* <DEDUP_REMOVED lines=8> */
.L_x_6481:
[----:B------:R-:W-:-:S05]  /*bd10*/  F2FP.F16.F32.PACK_AB R2, RZ, R2 ;  /* 0x00000002ff02723e */ /* 0x000fca00000000ff */
[----:B------:R-:W-:Y:S01]  /*bd20*/  STG.E.U16 desc[UR36][R16.64], R2 ;  /* 0x0000000210007986 */ /* 0x000fe2000c101524 */
[----:B------:R-:W-:Y:S05]  /*bd30*/  EXIT ;  /* 0x000000000000794d */ /* 0x000fea0003800000 */
.L_x_6480:
        /* <DEDUP_REMOVED lines=9> */
.L_x_6483:
[----:B------:R-:W-:-:S04]  /*bdd0*/  F2FP.F16.F32.PACK_AB R3, RZ, R2 ;  /* 0x00000002ff03723e */ /* 0x000fc800000000ff */
[----:B------:R-:W-:-:S05]  /*bde0*/  PRMT R3, R3, 0x5410, RZ ;  /* 0x0000541003037816 */ /* 0x000fca00000000ff */
[----:B------:R-:W-:Y:S01]  /*bdf0*/  STG.E desc[UR36][R16.64], R3 ;  /* 0x0000000310007986 */ /* 0x000fe2000c101924 */
[----:B------:R-:W-:Y:S05]  /*be00*/  EXIT ;  /* 0x000000000000794d */ /* 0x000fea0003800000 */
.L_x_6482:
[----:B------:R-:W-:-:S06]  /*be10*/  FMUL.FTZ R2, R2, 1 ;  /* 0x3f80000002027820 */ /* 0x000fcc0000410000 */
[----:B------:R-:W0:Y:S02]  /*be20*/  F2F.F64.F32 R2, R2 ;  /* 0x0000000200027310 */ /* 0x000e240000201800 */
[----:B0-----:R-:W-:Y:S01]  /*be30*/  STG.E.64 desc[UR36][R16.64], R2 ;  /* 0x0000000210007986 */ /* 0x001fe2000c101b24 */
[----:B------:R-:W-:Y:S05]  /*be40*/  EXIT ;  /* 0x000000000000794d */ /* 0x000fea0003800000 */
.L_x_6473:
        /* <DEDUP_REMOVED lines=12> */
.L_x_6486:
[----:B------:R-:W-:Y:S01]  /*bf10*/  FMUL.FTZ R4, R2, 1 ;  /* 0x3f80000002047820 */ /* 0x000fe20000410000 */
[----:B------:R-:W-:-:S05]  /*bf20*/  CS2R R6, SRZ ;  /* 0x0000000000067805 */ /* 0x000fca000001ff00 */
[----:B------:R-:W0:Y:S02]  /*bf30*/  F2F.F64.F32 R4, R4 ;  /* 0x0000000400047310 */ /* 0x000e240000201800 */
[----:B0-----:R-:W-:Y:S01]  /*bf40*/  STG.E.128 desc[UR36][R16.64], R4 ;  /* 0x0000000410007986 */ /* 0x001fe2000c101d24 */
[----:B------:R-:W-:Y:S05]  /*bf50*/  EXIT ;  /* 0x000000000000794d */ /* 0x000fea0003800000 */
.L_x_6485:
        /* <DEDUP_REMOVED lines=20> */
.L_x_6490:
[----:B------:R-:W-:Y:S05]  /*c0a0*/  BSYNC B0 ;  /* 0x0000000000007941 */ /* 0x000fea0003800000 */
.L_x_6489:
[----:B------:R-:W-:-:S05]  /*c0b0*/  LOP3.LUT R5, R0, R5, RZ, 0xfc, !PT ;  /* 0x0000000500057212 */ /* 0x000fca00078efcff */
[----:B------:R-:W-:Y:S01]  /*c0c0*/  STG.E.U8 desc[UR36][R16.64], R5 ;  /* 0x0000000510007986 */ /* 0x000fe2000c101124 */
[----:B------:R-:W-:Y:S05]  /*c0d0*/  EXIT ;  /* 0x000000000000794d */ /* 0x000fea0003800000 */
.L_x_6488:
        /* <DEDUP_REMOVED lines=12> */
.L_x_6492:
[----:B------:R-:W-:Y:S01]  /*c1a0*/  IMAD.MOV.U32 R0, RZ, RZ, 0x7f ;  /* 0x0000007fff007424 */ /* 0x000fe200078e00ff */
[----:B------:R-:W-:-:S04]  /*c1b0*/  ISETP.GT.U32.AND P0, PT, R4, 0x7f800000, PT ;  /* 0x7f8000000400780c */ /* 0x000fc80003f04070 */
[----:B------:R-:W-:-:S09]  /*c1c0*/  SEL R0, R0, 0x7c, P0 ;  /* 0x0000007c00007807 */ /* 0x000fd20000000000 */
.L_x_6493:
[----:B------:R-:W-:Y:S05]  /*c1d0*/  BSYNC B0 ;  /* 0x0000000000007941 */ /* 0x000fea0003800000 */
.L_x_6491:
[----:B------:R-:W-:-:S04]  /*c1e0*/  LOP3.LUT R2, R2, 0x80000000, RZ, 0xc0, !PT ;  /* 0x8000000002027812 */ /* 0x000fc800078ec0ff */
[----:B------:R-:W-:-:S04]  /*c1f0*/  SHF.R.U32.HI R3, RZ, 0x18, R2 ;  /* 0x00000018ff037819 */ /* 0x000fc80000011602 */
[----:B------:R-:W-:-:S05]  /*c200*/  LOP3.LUT R3, R0, R3, RZ, 0xfc, !PT ;  /* 0x0000000300037212 */ /* 0x000fca00078efcff */
[----:B------:R-:W-:Y:S01]  /*c210*/  STG.E.U8 desc[UR36][R16.64], R3 ;  /* 0x0000000310007986 */ /* 0x000fe2000c101124 */
[----:B------:R-:W-:Y:S05]  /*c220*/  EXIT ;  /* 0x000000000000794d */ /* 0x000fea0003800000 */
.L_x_6487:
[----:B------:R-:W-:-:S05]  /*c230*/  F2FP.BF16.F32.PACK_AB R2, RZ, R2 ;  /* 0x00000002ff02723e */ /* 0x000fca00000010ff */
[----:B------:R-:W-:Y:S01]  /*c240*/  STG.E.U16 desc[UR36][R16.64], R2 ;  /* 0x0000000210007986 */ /* 0x000fe2000c101524 */
[----:B------:R-:W-:Y:S05]  /*c250*/  EXIT ;  /* 0x000000000000794d */ /* 0x000fea0003800000 */
.L_x_6484:
        /* <DEDUP_REMOVED lines=11> */
.L_x_6496:
        /* <DEDUP_REMOVED lines=16> */
.L_x_6499:
[----:B------:R-:W-:-:S04]  /*c410*/  LOP3.LUT R2, R2, 0x80000000, RZ, 0xc0, !PT ;  /* 0x8000000002027812 */ /* 0x000fc800078ec0ff */
[----:B------:R-:W-:-:S04]  /*c420*/  SHF.R.U32.HI R3, RZ, 0x18, R2 ;  /* 0x00000018ff037819 */ /* 0x000fc80000011602 */
[----:B------:R-:W-:-:S04]  /*c430*/  LOP3.LUT R0, R0, R3, RZ, 0xfc, !PT ;  /* 0x0000000300007212 */ /* 0x000fc800078efcff */
[----:B------:R-:W-:-:S07]  /*c440*/  PRMT R8, R0, 0x7610, R8 ;  /* 0x0000761000087816 */ /* 0x000fce0000000008 */
.L_x_6498:
[----:B------:R-:W-:Y:S05]  /*c450*/  BSYNC B0 ;  /* 0x0000000000007941 */ /* 0x000fea0003800000 */
.L_x_6497:
[----:B------:R-:W-:Y:S01]  /*c460*/  STG.E.U8 desc[UR36][R16.64], R8 ;  /* 0x0000000810007986 */ /* 0x000fe2000c101124 */
[----:B------:R-:W-:Y:S05]  /*c470*/  EXIT ;  /* 0x000000000000794d */ /* 0x000fea0003800000 */
.L_x_6495:
        /* <DEDUP_REMOVED lines=16> */
.L_x_6502:
[----:B------:R-:W-:-:S04]  /*c580*/  LOP3.LUT R2, R2, 0x80000000, RZ, 0xc0, !PT ;  /* 0x8000000002027812 */ /* 0x000fc800078ec0ff */
[----:B------:R-:W-:-:S04]  /*c590*/  SHF.R.U32.HI R3, RZ, 0x18, R2 ;  /* 0x00000018ff037819 */ /* 0x000fc80000011602 */
[----:B------:R-:W-:-:S04]  /*c5a0*/  LOP3.LUT R0, R0, R3, RZ, 0xfc, !PT ;  /* 0x0000000300007212 */ /* 0x000fc800078efcff */
[----:B------:R-:W-:-:S07]  /*c5b0*/  PRMT R8, R0, 0x7610, R8 ;  /* 0x0000761000087816 */ /* 0x000fce0000000008 */
.L_x_6501:
[----:B------:R-:W-:Y:S05]  /*c5c0*/  BSYNC B0 ;  /* 0x0000000000007941 */ /* 0x000fea0003800000 */
.L_x_6500:
[----:B------:R-:W-:Y:S01]  /*c5d0*/  STG.E.U8 desc[UR36][R16.64], R8 ;  /* 0x0000000810007986 */ /* 0x000fe2000c101124 */
[----:B------:R-:W-:Y:S05]  /*c5e0*/  EXIT ;  /* 0x000000000000794d */ /* 0x000fea0003800000 */
.L_x_6494:
        /* <DEDUP_REMOVED lines=21> */
.L_x_6477:
        /* <DEDUP_REMOVED lines=16> */
.L_x_6505:
[----:B------:R-:W-:Y:S05]  /*c840*/  EXIT ;  /* 0x000000000000794d */ /* 0x000fea0003800000 */
.L_x_6504:
[----:B------:R-:W0:Y:S02]  /*c850*/  F2I.U64.TRUNC R2, R2 ;  /* 0x0000000200027311 */ /* 0x000e24000020d800 */
[----:B0-----:R-:W-:Y:S01]  /*c860*/  STG.E.64 desc[UR36][R16.64], R2 ;  /* 0x0000000210007986 */ /* 0x001fe2000c101b24 */
[----:B------:R-:W-:Y:S05]  /*c870*/  EXIT ;  /* 0x000000000000794d */ /* 0x000fea0003800000 */
.L_x_6503:
[----:B------:R-:W0:Y:S02]  /*c880*/  F2I.FTZ.U32.TRUNC.NTZ R3, R2 ;  /* 0x0000000200037305 */ /* 0x000e24000021f000 */
[----:B0-----:R-:W-:Y:S01]  /*c890*/  STG.E desc[UR36][R16.64], R3 ;  /* 0x0000000310007986 */ /* 0x001fe2000c101924 */
[----:B------:R-:W-:Y:S05]  /*c8a0*/  EXIT ;  /* 0x000000000000794d */ /* 0x000fea0003800000 */
.L_x_6506:
        /* <DEDUP_REMOVED lines=13> */
.L_x_7867:


//--------------------- .text._ZN2at6native27unrolled_elementwise_kernelIZZZNS0_60_GLOBAL__N__171e0b9f_22_ActivationEluKernel_cu_f5210f67_353810elu_kernelERNS_18TensorIteratorBaseERKN3c106ScalarES8_S8_ENKUlvE_clEvENKUlvE0_clEvEUlfE_St5arrayIPcLm2EELi4E23TrivialOffsetCalculatorILi1EjESG_NS0_6memory12LoadWithCastILi1EEENSH_13StoreWithCastILi1EEEEEviT_T0_T2_T3_T4_T5_ --------------------------
	.section	.text._ZN2at6native27unrolled_elementwise_kernelIZZZNS0_60_GLOBAL__N__171e0b9f_22_ActivationEluKernel_cu_f5210f67_353810elu_kernelERNS_18TensorIteratorBaseERKN3c106ScalarES8_S8_ENKUlvE_clEvENKUlvE0_clEvEUlfE_St5arrayIPcLm2EELi4E23TrivialOffsetCalculatorILi1EjESG_NS0_6memory12LoadWithCastILi1EEENSH_13StoreWithCastILi1EEEEEviT_T0_T2_T3_T4_T5_,"ax",@progbits
	.align	128
        .global         _ZN2at6native27unrolled_elementwise_kernelIZZZNS0_60_GLOBAL__N__171e0b9f_22_ActivationEluKernel_cu_f5210f67_353810elu_kernelERNS_18TensorIteratorBaseERKN3c106ScalarES8_S8_ENKUlvE_clEvENKUlvE0_clEvEUlfE_St5arrayIPcLm2EELi4E23TrivialOffsetCalculatorILi1EjESG_NS0_6memory12LoadWithCastILi1EEENSH_13StoreWithCastILi1EEEEEviT_T0_T2_T3_T4_T5_
        .type           _ZN2at6native27unrolled_elementwise_kernelIZZZNS0_60_GLOBAL__N__171e0b9f_22_ActivationEluKernel_cu_f5210f67_353810elu_kernelERNS_18TensorIteratorBaseERKN3c106ScalarES8_S8_ENKUlvE_clEvENKUlvE0_clEvEUlfE_St5arrayIPcLm2EELi4E23TrivialOffsetCalculatorILi1EjESG_NS0_6memory12LoadWithCastILi1EEENSH_13StoreWithCastILi1EEEEEviT_T0_T2_T3_T4_T5_,@function
        .size           _ZN2at6native27unrolled_elementwise_kernelIZZZNS0_60_GLOBAL__N__171e0b9f_22_ActivationEluKernel_cu_f5210f67_353810elu_kernelERNS_18TensorIteratorBaseERKN3c106ScalarES8_S8_ENKUlvE_clEvENKUlvE0_clEvEUlfE_St5arrayIPcLm2EELi4E23TrivialOffsetCalculatorILi1EjESG_NS0_6memory12LoadWithCastILi1EEENSH_13StoreWithCastILi1EEEEEviT_T0_T2_T3_T4_T5_,(.L_x_7868 - _ZN2at6native27unrolled_elementwise_kernelIZZZNS0_60_GLOBAL__N__171e0b9f_22_ActivationEluKernel_cu_f5210f67_353810elu_kernelERNS_18TensorIteratorBaseERKN3c106ScalarES8_S8_ENKUlvE_clEvENKUlvE0_clEvEUlfE_St5arrayIPcLm2EELi4E23TrivialOffsetCalculatorILi1EjESG_NS0_6memory12LoadWithCastILi1EEENSH_13StoreWithCastILi1EEEEEviT_T0_T2_T3_T4_T5_)
        .other          _ZN2at6native27unrolled_elementwise_kernelIZZZNS0_60_GLOBAL__N__171e0b9f_22_ActivationEluKernel_cu_f5210f67_353810elu_kernelERNS_18TensorIteratorBaseERKN3c106ScalarES8_S8_ENKUlvE_clEvENKUlvE0_clEvEUlfE_St5arrayIPcLm2EELi4E23TrivialOffsetCalculatorILi1EjESG_NS0_6memory12LoadWithCastILi1EEENSH_13StoreWithCastILi1EEEEEviT_T0_T2_T3_T4_T5_,@"STO_CUDA_ENTRY STV_DEFAULT"
_ZN2at6native27unrolled_elementwise_kernelIZZZNS0_60_GLOBAL__N__171e0b9f_22_ActivationEluKernel_cu_f5210f67_353810elu_kernelERNS_18TensorIteratorBaseERKN3c106ScalarES8_S8_ENKUlvE_clEvENKUlvE0_clEvEUlfE_St5arrayIPcLm2EELi4E23TrivialOffsetCalculatorILi1EjESG_NS0_6memory12LoadWithCastILi1EEENSH_13StoreWithCastILi1EEEEEviT_T0_T2_T3_T4_T5_:
.text._ZN2at6native27unrolled_elementwise_kernelIZZZNS0_60_GLOBAL__N__171e0b9f_22_ActivationEluKernel_cu_f5210f67_353810elu_kernelERNS_18TensorIteratorBaseERKN3c106ScalarES8_S8_ENKUlvE_clEvENKUlvE0_clEvEUlfE_St5arrayIPcLm2EELi4E23TrivialOffsetCalculatorILi1EjESG_NS0_6memory12LoadWithCastILi1EEENSH_13StoreWithCastILi1EEEEEviT_T0_T2_T3_T4_T5_:
        /* <DEDUP_REMOVED lines=9> */
[----:B-1----:R-:W-:-:S05]  /*0090*/  IMAD R17, R2, -0x200, R17 ;  /* 0xfffffe0002117824 */ /* 0x002fca00078e0211 */
[----:B--2---:R-:W-:-:S13]  /*00a0*/  ISETP.GE.AND P0, PT, R19, R17, PT ;  /* 0x000000111300720c */ /* 0x004fda0003f06270 */
[----:B0--3--:R-:W-:Y:S05]  /*00b0*/  @P0 BRA `(.L_x_6508) ;  /* 0x0000000c009c0947 */ /* 0x009fea0003800000 */
        /* <DEDUP_REMOVED lines=21> */
.L_x_6513:
[----:B------:R-:W2:Y:S02]  /*0210*/  LDG.E.U8 R4, desc[UR36][R4.64] ;  /* 0x0000002404047981 */ /* 0x000ea4000c1e1100 */
[----:B--2---:R-:W-:Y:S01]  /*0220*/  I2FP.F32.U32 R16, R4 ;  /* 0x0000000400107245 */ /* 0x004fe20000201000 */
[----:B------:R-:W-:Y:S06]  /*0230*/  BRA `(.L_x_6515) ;  /* 0x0000000c00307947 */ /* 0x000fec0003800000 */
.L_x_6512:
        /* <DEDUP_REMOVED lines=9> */
.L_x_6517:
[----:B------:R-:W2:Y:S02]  /*02d0*/  LDG.E R4, desc[UR36][R4.64] ;  /* 0x0000002404047981 */ /* 0x000ea4000c1e1900 */
[----:B--2---:R-:W-:Y:S01]  /*02e0*/  I2FP.F32.S32 R16, R4 ;  /* 0x0000000400107245 */ /* 0x004fe20000201400 */
[----:B------:R-:W-:Y:S06]  /*02f0*/  BRA `(.L_x_6515) ;  /* 0x0000000c00007947 */ /* 0x000fec0003800000 */
.L_x_6516:
[----:B------:R-:W2:Y:S02]  /*0300*/  LDG.E.U16 R4, desc[UR36][R4.64] ;  /* 0x0000002404047981 */ /* 0x000ea4000c1e1500 */
[----:B--2---:R2:W3:Y:S01]  /*0310*/  I2F.S16 R16, R4 ;  /* 0x0000000400107306 */ /* 0x0044e20000101400 */
[----:B------:R-:W-:Y:S05]  /*0320*/  BRA `(.L_x_6515) ;  /* 0x0000000800f47947 */ /* 0x000fea0003800000 */
.L_x_6511:
        /* <DEDUP_REMOVED lines=8> */
.L_x_6519:
[----:B------:R-:W2:Y:S02]  /*03b0*/  LDG.E.U16 R4, desc[UR36][R4.64] ;  /* 0x0000002404047981 */ /* 0x000ea4000c1e1500 */
[----:B--2---:R-:W-:Y:S01]  /*03c0*/  HADD2.F32 R16, -RZ, R4.H0_H0 ;  /* 0x20000004ff107230 */ /* 0x004fe20000004100 */
[----:B------:R-:W-:Y:S06]  /*03d0*/  BRA `(.L_x_6515) ;  /* 0x0000000800c87947 */ /* 0x000fec0003800000 */
.L_x_6518:
        /* <DEDUP_REMOVED lines=8> */
.L_x_6521:
[----:B------:R-:W2:Y:S02]  /*0460*/  LDG.E.U16 R4, desc[UR36][R4.64] ;  /* 0x0000002404047981 */ /* 0x000ea4000c1e1500 */
[----:B--2---:R-:W-:Y:S01]  /*0470*/  HADD2.F32 R16, -RZ, R4.H0_H0 ;  /* 0x20000004ff107230 */ /* 0x004fe20000004100 */
[----:B------:R-:W-:Y:S06]  /*0480*/  BRA `(.L_x_6515) ;  /* 0x00000008009c7947 */ /* 0x000fec0003800000 */
.L_x_6520:
[----:B------:R-:W2:Y:S01]  /*0490*/  LDG.E.64 R4, desc[UR36][R4.64] ;  /* 0x0000002404047981 */ /* 0x000ea2000c1e1b00 */
[----:B------:R-:W-:Y:S01]  /*04a0*/  UMOV UR4, 0xf0000000 ;  /* 0xf000000000047882 */ /* 0x000fe20000000000 */
[----:B------:R-:W-:Y:S01]  /*04b0*/  UMOV UR5, 0x380fffff ;  /* 0x380fffff00057882 */ /* 0x000fe20000000000 */
[----:B--2---:R-:W0:Y:S01]  /*04c0*/  F2F.F32.F64 R16, R4 ;  /* 0x0000000400107310 */ /* 0x004e220000301000 */
[----:B------:R-:W-:-:S14]  /*04d0*/  DSETP.GEU.AND P0, PT, |R4|, UR4, PT ;  /* 0x0000000404007e2a */ /* 0x000fdc000bf0e200 */
[----:B0-----:R-:W-:Y:S01]  /*04e0*/  @!P0 FMUL R16, R16, 1.175494350822287508e-38 ;  /* 0x0080000010108820 */ /* 0x001fe20000400000 */
[----:B------:R-:W-:Y:S06]  /*04f0*/  BRA `(.L_x_6515) ;  /* 0x0000000800807947 */ /* 0x000fec0003800000 */
.L_x_6510:
        /* <DEDUP_REMOVED lines=12> */
.L_x_6524:
[----:B------:R-:W2:Y:S01]  /*05c0*/  LDG.E.64 R4, desc[UR36][R4.64] ;  /* 0x0000002404047981 */ /* 0x000ea2000c1e1b00 */
[----:B------:R-:W-:Y:S01]  /*05d0*/  UMOV UR4, 0xf0000000 ;  /* 0xf000000000047882 */ /* 0x000fe20000000000 */
[----:B------:R-:W-:Y:S01]  /*05e0*/  UMOV UR5, 0x380fffff ;  /* 0x380fffff00057882 */ /* 0x000fe20000000000 */
[----:B--2---:R-:W0:Y:S01]  /*05f0*/  F2F.F32.F64 R16, R4 ;  /* 0x0000000400107310 */ /* 0x004e220000301000 */
[----:B------:R-:W-:-:S14]  /*0600*/  DSETP.GEU.AND P0, PT, |R4|, UR4, PT ;  /* 0x0000000404007e2a */ /* 0x000fdc000bf0e200 */
[----:B0-----:R-:W-:Y:S01]  /*0610*/  @!P0 FMUL R16, R16, 1.175494350822287508e-38 ;  /* 0x0080000010108820 */ /* 0x001fe20000400000 */
[----:B------:R-:W-:Y:S06]  /*0620*/  BRA `(.L_x_6515) ;  /* 0x0000000800347947 */ /* 0x000fec0003800000 */
.L_x_6523:
        /* <DEDUP_REMOVED lines=26> */
.L_x_6526:
        /* <DEDUP_REMOVED lines=14> */
.L_x_6525:
[----:B------:R-:W2:Y:S02]  /*08b0*/  LDG.E.U16 R4, desc[UR36][R4.64] ;  /* 0x0000002404047981 */ /* 0x000ea4000c1e1500 */
[----:B--2---:R-:W-:Y:S01]  /*08c0*/  IMAD.U32 R16, R4, 0x10000, RZ ;  /* 0x0001000004107824 */ /* 0x004fe200078e00ff */
[----:B------:R-:W-:Y:S06]  /*08d0*/  BRA `(.L_x_6515) ;  /* 0x0000000400887947 */ /* 0x000fec0003800000 */
.L_x_6522:
        /* <DEDUP_REMOVED lines=11> */
.L_x_6529:
        /* <DEDUP_REMOVED lines=20> */
.L_x_6531:
[----:B------:R-:W-:Y:S05]  /*0ad0*/  BSYNC B0 ;  /* 0x0000000000007941 */ /* 0x000fea0003800000 */
.L_x_6530:
[----:B------:R-:W-:Y:S01]  /*0ae0*/  IMAD.SHL.U32 R3, R3, 0x100000, RZ ;  /* 0x0010000003037824 */ /* 0x000fe200078e00ff */
[----:B------:R-:W-:-:S04]  /*0af0*/  LEA R5, R0, 0x3b800000, 0x17 ;  /* 0x3b80000000057811 */ /* 0x000fc800078eb8ff */
[----:B------:R-:W-:Y:S01]  /*0b00*/  LOP3.LUT R16, R5, R3, R16, 0xfe, !PT ;  /* 0x0000000305107212 */ /* 0x000fe200078efe10 */
[----:B------:R-:W-:Y:S06]  /*0b10*/  BRA `(.L_x_6515) ;  /* 0x0000000000f87947 */ /* 0x000fec0003800000 */
.L_x_6528:
        /* <DEDUP_REMOVED lines=20> */
.L_x_6533:
[----:B------:R-:W-:Y:S05]  /*0c60*/  BSYNC B0 ;  /* 0x0000000000007941 */ /* 0x000fea0003800000 */
.L_x_6532:
[----:B------:R-:W-:Y:S01]  /*0c70*/  IMAD.SHL.U32 R3, R3, 0x200000, RZ ;  /* 0x0020000003037824 */ /* 0x000fe200078e00ff */
[----:B------:R-:W-:-:S04]  /*0c80*/  LEA R5, R0, 0x37800000, 0x17 ;  /* 0x3780000000057811 */ /* 0x000fc800078eb8ff */
[----:B------:R-:W-:Y:S01]  /*0c90*/  LOP3.LUT R16, R5, R3, R16, 0xfe, !PT ;  /* 0x0000000305107212 */ /* 0x000fe200078efe10 */
[----:B------:R-:W-:Y:S06]  /*0ca0*/  BRA `(.L_x_6515) ;  /* 0x0000000000947947 */ /* 0x000fec0003800000 */
.L_x_6527:
        /* <DEDUP_REMOVED lines=14> */
.L_x_6514:
        /* <DEDUP_REMOVED lines=16> */
.L_x_6536:
[----:B------:R-:W-:Y:S01]  /*0e90*/  IMAD.MOV.U32 R16, RZ, RZ, RZ ;  /* 0x000000ffff107224 */ /* 0x000fe200078e00ff */
[----:B------:R-:W-:Y:S06]  /*0ea0*/  BRA `(.L_x_6515) ;  /* 0x0000000000147947 */ /* 0x000fec0003800000 */
.L_x_6535:
[----:B------:R-:W2:Y:S02]  /*0eb0*/  LDG.E.64 R4, desc[UR36][R4.64] ;  /* 0x0000002404047981 */ /* 0x000ea4000c1e1b00 */
[----:B--2---:R0:W1:Y:S01]  /*0ec0*/  I2F.U64 R16, R4 ;  /* 0x0000000400107312 */ /* 0x0040620000301000 */
[----:B------:R-:W-:Y:S05]  /*0ed0*/  BRA `(.L_x_6515) ;  /* 0x0000000000087947 */ /* 0x000fea0003800000 */
.L_x_6534:
[----:B------:R-:W2:Y:S02]  /*0ee0*/  LDG.E R4, desc[UR36][R4.64] ;  /* 0x0000002404047981 */ /* 0x000ea4000c1e1900 */
[----:B--2---:R-:W-:-:S07]  /*0ef0*/  I2FP.F32.U32 R16, R4 ;  /* 0x0000000400107245 */ /* 0x004fce0000201000 */
.L_x_6515:
[----:B------:R-:W-:Y:S05]  /*0f00*/  BSYNC B6 ;  /* 0x0000000000067941 */ /* 0x000fea0003800000 */
.L_x_6509:
[----:B------:R-:W2:Y:S02]  /*0f10*/  S2R R19, SR_TID.X ;  /* 0x0000000000137919 */ /* 0x000ea40000002100 */
[----:B--2---:R-:W-:-:S07]  /*0f20*/  VIADD R19, R19, 0x80 ;  /* 0x0000008013137836 */ /* 0x004fce0000000000 */
.L_x_6508:
[----:B------:R-:W-:Y:S05]  /*0f30*/  BSYNC B7 ;  /* 0x0000000000077941 */ /* 0x000fea0003800000 */
.L_x_6507:
[----:B------:R-:W-:Y:S01]  /*0f40*/  ISETP.GE.AND P0, PT, R19, R17, PT ;  /* 0x000000111300720c */ /* 0x000fe20003f06270 */
[----:B------:R-:W-:-:S12]  /*0f50*/  BSSY B7, `(.L_x_6537) ;  /* 0x00000e8000077945 */ /* 0x000fd80003800000 */
[----:B------:R-:W-:Y:S05]  /*0f60*/  @P0 BRA `(.L_x_6538) ;  /* 0x0000000c00980947 */ /* 0x000fea0003800000 */
[----:B0---4-:R-:W0:Y:S01]  /*0f70*/  LDC.64 R4, c[0x0][0x238] ;  /* 0x00008e00ff047b82 */ /* 0x011e220000000a00 */
[----:B------:R-:W-:Y:S01]  /*0f80*/  IMAD R0, R2, 0x200, R19 ;  /* 0x0000020002007824 */ /* 0x000fe200078e0213 */
[----:B------:R-:W-:Y:S01]  /*0f90*/  PRMT R6, R23, 0x9910, RZ ;  /* 0x0000991017067816 */ /* 0x000fe200000000ff */
[----:B------:R-:W-:Y:S01]  /*0fa0*/  ULDC UR4, c[0x0][0x248] ;  /* 0x0000920000047ab9 */ /* 0x000fe20000000800 */
[----:B------:R-:W-:Y:S01]  /*0fb0*/  BSSY B6, `(.L_x_6539) ;  /* 0x00000e0000067945 */ /* 0x000fe20003800000 */
        /* <DEDUP_REMOVED lines=17> */
.L_x_6543:
[----:B------:R-:W2:Y:S02]  /*10d0*/  LDG.E.U8 R4, desc[UR36][R4.64] ;  /* 0x0000002404047981 */ /* 0x000ea4000c1e1100 */
[----:B--2---:R-:W-:Y:S01]  /*10e0*/  I2FP.F32.U32 R18, R4 ;  /* 0x0000000400127245 */ /* 0x004fe20000201000 */
[----:B------:R-:W-:Y:S06]  /*10f0*/  BRA `(.L_x_6545) ;  /* 0x0000000c002c7947 */ /* 0x000fec0003800000 */
.L_x_6542:
        /* <DEDUP_REMOVED lines=9> */
.L_x_6547:
[----:B------:R-:W2:Y:S02]  /*1190*/  LDG.E R4, desc[UR36][R4.64] ;  /* 0x0000002404047981 */ /* 0x000ea4000c1e1900 */
[----:B--2---:R-:W-:Y:S01]  /*11a0*/  I2FP.F32.S32 R18, R4 ;  /* 0x0000000400127245 */ /* 0x004fe20000201400 */
[----:B------:R-:W-:Y:S06]  /*11b0*/  BRA `(.L_x_6545) ;  /* 0x0000000800fc7947 */ /* 0x000fec0003800000 */
.L_x_6546:
[----:B------:R-:W2:Y:S02]  /*11c0*/  LDG.E.U16 R4, desc[UR36][R4.64] ;  /* 0x0000002404047981 */ /* 0x000ea4000c1e1500 */
[----:B--2---:R0:W2:Y:S01]  /*11d0*/  I2F.S16 R18, R4 ;  /* 0x0000000400127306 */ /* 0x0040a20000101400 */
[----:B------:R-:W-:Y:S05]  /*11e0*/  BRA `(.L_x_6545) ;  /* 0x0000000800f07947 */ /* 0x000fea0003800000 */
.L_x_6541:
        /* <DEDUP_REMOVED lines=8> */
.L_x_6549:
[----:B------:R-:W2:Y:S02]  /*1270*/  LDG.E.U16 R4, desc[UR36][R4.64] ;  /* 0x0000002404047981 */ /* 0x000ea4000c1e1500 */
[----:B--2---:R-:W-:Y:S01]  /*1280*/  HADD2.F32 R18, -RZ, R4.H0_H0 ;  /* 0x20000004ff127230 */ /* 0x004fe20000004100 */
[----:B------:R-:W-:Y:S06]  /*1290*/  BRA `(.L_x_6545) ;  /* 0x0000000800c47947 */ /* 0x000fec0003800000 */
.L_x_6548:
        /* <DEDUP_REMOVED lines=8> */
.L_x_6551:
[----:B------:R-:W2:Y:S02]  /*1320*/  LDG.E.U16 R4, desc[UR36][R4.64] ;  /* 0x0000002404047981 */ /* 0x000ea4000c1e1500 */
[----:B--2---:R-:W-:Y:S01]  /*1330*/  HADD2.F32 R18, -RZ, R4.H0_H0 ;  /* 0x20000004ff127230 */ /* 0x004fe20000004100 */
[----:B------:R-:W-:Y:S06]  /*1340*/  BRA `(.L_x_6545) ;  /* 0x0000000800987947 */ /* 0x000fec0003800000 */
.L_x_6550:
[----:B------:R-:W2:Y:S01]  /*1350*/  LDG.E.64 R4, desc[UR36][R4.64] ;  /* 0x0000002404047981 */ /* 0x000ea2000c1e1b00 */
[----:B------:R-:W-:Y:S01]  /*1360*/  UMOV UR4, 0xf0000000 ;  /* 0xf000000000047882 */ /* 0x000fe20000000000 */
[----:B------:R-:W-:Y:S01]  /*1370*/  UMOV UR5, 0x380fffff ;  /* 0x380fffff00057882 */ /* 0x000fe20000000000 */
[----:B--2---:R-:W0:Y:S01]  /*1380*/  F2F.F32.F64 R18, R4 ;  /* 0x0000000400127310 */ /* 0x004e220000301000 */
[----:B------:R-:W-:-:S14]  /*1390*/  DSETP.GEU.AND P0, PT, |R4|, UR4, PT ;  /* 0x0000000404007e2a */ /* 0x000fdc000bf0e200 */
[----:B0-----:R-:W-:Y:S01]  /*13a0*/  @!P0 FMUL R18, R18, 1.175494350822287508e-38 ;  /* 0x0080000012128820 */ /* 0x001fe20000400000 */
[----:B------:R-:W-:Y:S06]  /*13b0*/  BRA `(.L_x_6545) ;  /* 0x00000008007c7947 */ /* 0x000fec0003800000 */
.L_x_6540:
        /* <DEDUP_REMOVED lines=12> */
.L_x_6554:
[----:B------:R-:W2:Y:S01]  /*1480*/  LDG.E.64 R4, desc[UR36][R4.64] ;  /* 0x0000002404047981 */ /* 0x000ea2000c1e1b00 */
[----:B------:R-:W-:Y:S01]  /*1490*/  UMOV UR4, 0xf0000000 ;  /* 0xf000000000047882 */ /* 0x000fe20000000000 */
[----:B------:R-:W-:Y:S01]  /*14a0*/  UMOV UR5, 0x380fffff ;  /* 0x380fffff00057882 */ /* 0x000fe20000000000 */
[----:B--2---:R-:W0:Y:S01]  /*14b0*/  F2F.F32.F64 R18, R4 ;  /* 0x0000000400127310 */ /* 0x004e220000301000 */
[----:B------:R-:W-:-:S14]  /*14c0*/  DSETP.GEU.AND P0, PT, |R4|, UR4, PT ;  /* 0x0000000404007e2a */ /* 0x000fdc000bf0e200 */
[----:B0-----:R-:W-:Y:S01]  /*14d0*/  @!P0 FMUL R18, R18, 1.175494350822287508e-38 ;  /* 0x0080000012128820 */ /* 0x001fe20000400000 */
[----:B------:R-:W-:Y:S06]  /*14e0*/  BRA `(.L_x_6545) ;  /* 0x0000000800307947 */ /* 0x000fec0003800000 */
.L_x_6553:
        /* <DEDUP_REMOVED lines=26> */
.L_x_6556:
        /* <DEDUP_REMOVED lines=13> */
.L_x_6555:
[----:B------:R-:W2:Y:S02]  /*1760*/  LDG.E.U16 R4, desc[UR36][R4.64] ;  /* 0x0000002404047981 */ /* 0x000ea4000c1e1500 */
[----:B--2---:R-:W-:Y:S01]  /*1770*/  IMAD.U32 R18, R4, 0x10000, RZ ;  /* 0x0001000004127824 */ /* 0x004fe200078e00ff */
[----:B------:R-:W-:Y:S06]  /*1780*/  BRA `(.L_x_6545) ;  /* 0x0000000400887947 */ /* 0x000fec0003800000 */
.L_x_6552:
        /* <DEDUP_REMOVED lines=11> */
.L_x_6559:
        /* <DEDUP_REMOVED lines=20> */
.L_x_6561:
[----:B------:R-:W-:Y:S05]  /*1980*/  BSYNC B0 ;  /* 0x0000000000007941 */ /* 0x000fea0003800000 */
.L_x_6560:
[----:B------:R-:W-:Y:S01]  /*1990*/  IMAD.SHL.U32 R3, R3, 0x100000, RZ ;  /* 0x0010000003037824 */ /* 0x000fe200078e00ff */
[----:B------:R-:W-:-:S04]  /*19a0*/  LEA R5, R0, 0x3b800000, 0x17 ;  /* 0x3b80000000057811 */ /* 0x000fc800078eb8ff */
[----:B------:R-:W-:Y:S01]  /*19b0*/  LOP3.LUT R18, R5, R3, R18, 0xfe, !PT ;  /* 0x0000000305127212 */ /* 0x000fe200078efe12 */
[----:B------:R-:W-:Y:S06]  /*19c0*/  BRA `(.L_x_6545) ;  /* 0x0000000000f87947 */ /* 0x000fec0003800000 */
.L_x_6558:
        /* <DEDUP_REMOVED lines=20> */
.L_x_6563:
[----:B------:R-:W-:Y:S05]  /*1b10*/  BSYNC B0 ;  /* 0x0000000000007941 */ /* 0x000fea0003800000 */
.L_x_6562:
[----:B------:R-:W-:Y:S01]  /*1b20*/  IMAD.SHL.U32 R3, R3, 0x200000, RZ ;  /* 0x0020000003037824 */ /* 0x000fe200078e00ff */
[----:B------:R-:W-:-:S04]  /*1b30*/  LEA R5, R0, 0x37800000, 0x17 ;  /* 0x3780000000057811 */ /* 0x000fc800078eb8ff */
[----:B------:R-:W-:Y:S01]  /*1b40*/  LOP3.LUT R18, R5, R3, R18, 0xfe, !PT ;  /* 0x0000000305127212 */ /* 0x000fe200078efe12 */
[----:B------:R-:W-:Y:S06]  /*1b50*/  BRA `(.L_x_6545) ;  /* 0x0000000000947947 */ /* 0x000fec0003800000 */
.L_x_6557:
        /* <DEDUP_REMOVED lines=14> */
.L_x_6544:
        /* <DEDUP_REMOVED lines=16> */
.L_x_6566:
[----:B------:R-:W-:Y:S01]  /*1d40*/  IMAD.MOV.U32 R18, RZ, RZ, RZ ;  /* 0x000000ffff127224 */ /* 0x000fe200078e00ff */
[----:B------:R-:W-:Y:S06]  /*1d50*/  BRA `(.L_x_6545) ;  /* 0x0000000000147947 */ /* 0x000fec0003800000 */
.L_x_6565:
[----:B------:R-:W2:Y:S02]  /*1d60*/  LDG.E.64 R4, desc[UR36][R4.64] ;  /* 0x0000002404047981 */ /* 0x000ea4000c1e1b00 */
[----:B--2---:R0:W2:Y:S01]  /*1d70*/  I2F.U64 R18, R4 ;  /* 0x0000000400127312 */ /* 0x0040a20000301000 */
[----:B------:R-:W-:Y:S05]  /*1d80*/  BRA `(.L_x_6545) ;  /* 0x0000000000087947 */ /* 0x000fea0003800000 */
.L_x_6564:
[----:B------:R-:W2:Y:S02]  /*1d90*/  LDG.E R4, desc[UR36][R4.64] ;  /* 0x0000002404047981 */ /* 0x000ea4000c1e1900 */
[----:B--2---:R-:W-:-:S07]  /*1da0*/  I2FP.F32.U32 R18, R4 ;  /* 0x0000000400127245 */ /* 0x004fce0000201000 */
.L_x_6545:
[----:B------:R-:W-:Y:S05]  /*1db0*/  BSYNC B6 ;  /* 0x0000000000067941 */ /* 0x000fea0003800000 */
.L_x_6539:
[----:B------:R-:W-:-:S07]  /*1dc0*/  VIADD R19, R19, 0x80 ;  /* 0x0000008013137836 */ /* 0x000fce0000000000 */
.L_x_6538:
[----:B------:R-:W-:Y:S05]  /*1dd0*/  BSYNC B7 ;  /* 0x0000000000077941 */ /* 0x000fea0003800000 */
.L_x_6537:
[----:B------:R-:W-:Y:S01]  /*1de0*/  ISETP.GE.AND P0, PT, R19, R17, PT ;  /* 0x000000111300720c */ /* 0x000fe20003f06270 */
[----:B------:R-:W-:Y:S01]  /*1df0*/  BSSY B7, `(.L_x_6567) ;  /* 0x00000ea000077945 */ /* 0x000fe20003800000 */
[----:B------:R-:W-:Y:S02]  /*1e00*/  IMAD.MOV.U32 R24, RZ, RZ, RZ ;  /* 0x000000ffff187224 */ /* 0x000fe400078e00ff */
[----:B------:R-:W-:-:S09]  /*1e10*/  IMAD.MOV.U32 R22, RZ, RZ, RZ ;  /* 0x000000ffff167224 */ /* 0x000fd200078e00ff */
[----:B------:R-:W-:Y:S05]  /*1e20*/  @P0 BRA `(.L_x_6568) ;  /* 0x0000000c00980947 */ /* 0x000fea0003800000 */
[----:B0-2-4-:R-:W0:Y:S01]  /*1e30*/  LDC.64 R4, c[0x0][0x238] ;  /* 0x00008e00ff047b82 */ /* 0x015e220000000a00 */
        /* <DEDUP_REMOVED lines=21> */
.L_x_6573:
[----:B------:R-:W2:Y:S02]  /*1f90*/  LDG.E.U8 R4, desc[UR36][R4.64] ;  /* 0x0000002404047981 */ /* 0x000ea4000c1e1100 */
[----:B--2---:R-:W-:Y:S01]  /*1fa0*/  I2FP.F32.U32 R22, R4 ;  /* 0x0000000400167245 */ /* 0x004fe20000201000 */
[----:B------:R-:W-:Y:S06]  /*1fb0*/  BRA `(.L_x_6575) ;  /* 0x0000000c002c7947 */ /* 0x000fec0003800000 */
.L_x_6572:
        /* <DEDUP_REMOVED lines=9> */
.L_x_6577:
[----:B------:R-:W2:Y:S02]  /*2050*/  LDG.E R4, desc[UR36][R4.64] ;  /* 0x0000002404047981 */ /* 0x000ea4000c1e1900 */
[----:B--2---:R-:W-:Y:S01]  /*2060*/  I2FP.F32.S32 R22, R4 ;  /* 0x0000000400167245 */ /* 0x004fe20000201400 */
[----:B------:R-:W-:Y:S06]  /*2070*/  BRA `(.L_x_6575) ;  /* 0x0000000800fc7947 */ /* 0x000fec0003800000 */
.L_x_6576:
[----:B------:R-:W2:Y:S02]  /*2080*/  LDG.E.U16 R4, desc[UR36][R4.64] ;  /* 0x0000002404047981 */ /* 0x000ea4000c1e1500 */
[----:B--2---:R4:W0:Y:S01]  /*2090*/  I2F.S16 R22, R4 ;  /* 0x0000000400167306 */ /* 0x0048220000101400 */
[----:B------:R-:W-:Y:S05]  /*20a0*/  BRA `(.L_x_6575) ;  /* 0x0000000800f07947 */ /* 0x000fea0003800000 */
.L_x_6571:
        /* <DEDUP_REMOVED lines=8> */
.L_x_6579:
[----:B------:R-:W2:Y:S02]  /*2130*/  LDG.E.U16 R4, desc[UR36][R4.64] ;  /* 0x0000002404047981 */ /* 0x000ea4000c1e1500 */
[----:B--2---:R-:W-:Y:S01]  /*2140*/  HADD2.F32 R22, -RZ, R4.H0_H0 ;  /* 0x20000004ff167230 */ /* 0x004fe20000004100 */
[----:B------:R-:W-:Y:S06]  /*2150*/  BRA `(.L_x_6575) ;  /* 0x0000000800c47947 */ /* 0x000fec0003800000 */
.L_x_6578:
        /* <DEDUP_REMOVED lines=8> */
.L_x_6581:
[----:B------:R-:W2:Y:S02]  /*21e0*/  LDG.E.U16 R4, desc[UR36][R4.64] ;  /* 0x0000002404047981 */ /* 0x000ea4000c1e1500 */
[----:B--2---:R-:W-:Y:S01]  /*21f0*/  HADD2.F32 R22, -RZ, R4.H0_H0 ;  /* 0x20000004ff167230 */ /* 0x004fe20000004100 */
[----:B------:R-:W-:Y:S06]  /*2200*/  BRA `(.L_x_6575) ;  /* 0x0000000800987947 */ /* 0x000fec0003800000 */
.L_x_6580:
[----:B------:R-:W2:Y:S01]  /*2210*/  LDG.E.64 R4, desc[UR36][R4.64] ;  /* 0x0000002404047981 */ /* 0x000ea2000c1e1b00 */
[----:B------:R-:W-:Y:S01]  /*2220*/  UMOV UR4, 0xf0000000 ;  /* 0xf000000000047882 */ /* 0x000fe20000000000 */
[----:B------:R-:W-:Y:S01]  /*2230*/  UMOV UR5, 0x380fffff ;  /* 0x380fffff00057882 */ /* 0x000fe20000000000 */
[----:B--2---:R-:W0:Y:S01]  /*2240*/  F2F.F32.F64 R22, R4 ;  /* 0x0000000400167310 */ /* 0x004e220000301000 */
[----:B------:R-:W-:-:S14]  /*2250*/  DSETP.GEU.AND P0, PT, |R4|, UR4, PT ;  /* 0x0000000404007e2a */ /* 0x000fdc000bf0e200 */
[----:B0-----:R-:W-:Y:S01]  /*2260*/  @!P0 FMUL R22, R22, 1.175494350822287508e-38 ;  /* 0x0080000016168820 */ /* 0x001fe20000400000 */
[----:B------:R-:W-:Y:S06]  /*2270*/  BRA `(.L_x_6575) ;  /* 0x00000008007c7947 */ /* 0x000fec0003800000 */
.L_x_6570:
        /* <DEDUP_REMOVED lines=12> */
.L_x_6584:
[----:B------:R-:W2:Y:S01]  /*2340*/  LDG.E.64 R4, desc[UR36][R4.64] ;  /* 0x0000002404047981 */ /* 0x000ea2000c1e1b00 */
[----:B------:R-:W-:Y:S01]  /*2350*/  UMOV UR4, 0xf0000000 ;  /* 0xf000000000047882 */ /* 0x000fe20000000000 */
[----:B------:R-:W-:Y:S01]  /*2360*/  UMOV UR5, 0x380fffff ;  /* 0x380fffff00057882 */ /* 0x000fe20000000000 */
[----:B--2---:R-:W0:Y:S01]  /*2370*/  F2F.F32.F64 R22, R4 ;  /* 0x0000000400167310 */ /* 0x004e220000301000 */
[----:B------:R-:W-:-:S14]  /*2380*/  DSETP.GEU.AND P0, PT, |R4|, UR4, PT ;  /* 0x0000000404007e2a */ /* 0x000fdc000bf0e200 */
[----:B0-----:R-:W-:Y:S01]  /*2390*/  @!P0 FMUL R22, R22, 1.175494350822287508e-38 ;  /* 0x0080000016168820 */ /* 0x001fe20000400000 */
[----:B------:R-:W-:Y:S06]  /*23a0*/  BRA `(.L_x_6575) ;  /* 0x0000000800307947 */ /* 0x000fec0003800000 */
.L_x_6583:
        /* <DEDUP_REMOVED lines=26> */
.L_x_6586:
        /* <DEDUP_REMOVED lines=13> */
.L_x_6585:
[----:B------:R-:W2:Y:S02]  /*2620*/  LDG.E.U16 R4, desc[UR36][R4.64] ;  /* 0x0000002404047981 */ /* 0x000ea4000c1e1500 */
[----:B--2---:R-:W-:Y:S01]  /*2630*/  IMAD.U32 R22, R4, 0x10000, RZ ;  /* 0x0001000004167824 */ /* 0x004fe200078e00ff */
[----:B------:R-:W-:Y:S06]  /*2640*/  BRA `(.L_x_6575) ;  /* 0x0000000400887947 */ /* 0x000fec0003800000 */
.L_x_6582:
        /* <DEDUP_REMOVED lines=11> */
.L_x_6589:
        /* <DEDUP_REMOVED lines=20> */
.L_x_6591:
[----:B------:R-:W-:Y:S05]  /*2840*/  BSYNC B0 ;  /* 0x0000000000007941 */ /* 0x000fea0003800000 */
.L_x_6590:
[----:B------:R-:W-:Y:S01]  /*2850*/  IMAD.SHL.U32 R3, R3, 0x100000, RZ ;  /* 0x0010000003037824 */ /* 0x000fe200078e00ff */
[----:B------:R-:W-:-:S04]  /*2860*/  LEA R5, R0, 0x3b800000, 0x17 ;  /* 0x3b80000000057811 */ /* 0x000fc800078eb8ff */
[----:B------:R-:W-:Y:S01]  /*2870*/  LOP3.LUT R22, R5, R3, R22, 0xfe, !PT ;  /* 0x0000000305167212 */ /* 0x000fe200078efe16 */
[----:B------:R-:W-:Y:S06]  /*2880*/  BRA `(.L_x_6575) ;  /* 0x0000000000f87947 */ /* 0x000fec0003800000 */
.L_x_6588:
        /* <DEDUP_REMOVED lines=20> */
.L_x_6593:
[----:B------:R-:W-:Y:S05]  /*29d0*/  BSYNC B0 ;  /* 0x0000000000007941 */ /* 0x000fea0003800000 */
.L_x_6592:
[----:B------:R-:W-:Y:S01]  /*29e0*/  IMAD.SHL.U32 R3, R3, 0x200000, RZ ;  /* 0x0020000003037824 */ /* 0x000fe200078e00ff */
[----:B------:R-:W-:-:S04]  /*29f0*/  LEA R5, R0, 0x37800000, 0x17 ;  /* 0x3780000000057811 */ /* 0x000fc800078eb8ff */
[----:B------:R-:W-:Y:S01]  /*2a00*/  LOP3.LUT R22, R5, R3, R22, 0xfe, !PT ;  /* 0x0000000305167212 */ /* 0x000fe200078efe16 */
[----:B------:R-:W-:Y:S06]  /*2a10*/  BRA `(.L_x_6575) ;  /* 0x0000000000947947 */ /* 0x000fec0003800000 */
.L_x_6587:
        /* <DEDUP_REMOVED lines=14> */
.L_x_6574:
        /* <DEDUP_REMOVED lines=16> */
.L_x_6596:
[----:B------:R-:W-:Y:S01]  /*2c00*/  IMAD.MOV.U32 R22, RZ, RZ, RZ ;  /* 0x000000ffff167224 */ /* 0x000fe200078e00ff */
[----:B------:R-:W-:Y:S06]  /*2c10*/  BRA `(.L_x_6575) ;  /* 0x0000000000147947 */ /* 0x000fec0003800000 */
.L_x_6595:
[----:B------:R-:W2:Y:S02]  /*2c20*/  LDG.E.64 R4, desc[UR36][R4.64] ;  /* 0x0000002404047981 */ /* 0x000ea4000c1e1b00 */
[----:B--2---:R0:W2:Y:S01]  /*2c30*/  I2F.U64 R22, R4 ;  /* 0x0000000400167312 */ /* 0x0040a20000301000 */
[----:B------:R-:W-:Y:S05]  /*2c40*/  BRA `(.L_x_6575) ;  /* 0x0000000000087947 */ /* 0x000fea0003800000 */
.L_x_6594:
[----:B------:R-:W2:Y:S02]  /*2c50*/  LDG.E R4, desc[UR36][R4.64] ;  /* 0x0000002404047981 */ /* 0x000ea4000c1e1900 */
[----:B--2---:R-:W-:-:S07]  /*2c60*/  I2FP.F32.U32 R22, R4 ;  /* 0x0000000400167245 */ /* 0x004fce0000201000 */
.L_x_6575:
[----:B------:R-:W-:Y:S05]  /*2c70*/  BSYNC B6 ;  /* 0x0000000000067941 */ /* 0x000fea0003800000 */
.L_x_6569:
[----:B------:R-:W-:-:S07]  /*2c80*/  VIADD R19, R19, 0x80 ;  /* 0x0000008013137836 */ /* 0x000fce0000000000 */
.L_x_6568:
[----:B------:R-:W-:Y:S05]  /*2c90*/  BSYNC B7 ;  /* 0x0000000000077941 */ /* 0x000fea0003800000 */
.L_x_6567:
[----:B------:R-:W-:Y:S01]  /*2ca0*/  ISETP.GE.AND P0, PT, R19, R17, PT ;  /* 0x000000111300720c */ /* 0x000fe20003f06270 */
[----:B------:R-:W-:-:S12]  /*2cb0*/  BSSY B6, `(.L_x_6597) ;  /* 0x00000e1000067945 */ /* 0x000fd80003800000 */
[----:B------:R-:W-:Y:S05]  /*2cc0*/  @P0 BRA `(.L_x_6598) ;  /* 0x0000000c007c0947 */ /* 0x000fea0003800000 */
[----:B0-2-4-:R-:W0:Y:S01]  /*2cd0*/  LDC.64 R4, c[0x0][0x238] ;  /* 0x00008e00ff047b82 */ /* 0x015e220000000a00 */
        /* <DEDUP_REMOVED lines=19> */
.L_x_6602:
[----:B------:R-:W2:Y:S02]  /*2e10*/  LDG.E.U8 R4, desc[UR36][R4.64] ;  /* 0x0000002404047981 */ /* 0x000ea4000c1e1100 */
[----:B--2---:R-:W-:Y:S01]  /*2e20*/  I2FP.F32.U32 R24, R4 ;  /* 0x0000000400187245 */ /* 0x004fe20000201000 */
[----:B------:R-:W-:Y:S06]  /*2e30*/  BRA `(.L_x_6598) ;  /* 0x0000000c00207947 */ /* 0x000fec0003800000 */
.L_x_6601:
        /* <DEDUP_REMOVED lines=9> */
.L_x_6605:
[----:B------:R-:W2:Y:S02]  /*2ed0*/  LDG.E R4, desc[UR36][R4.64] ;  /* 0x0000002404047981 */ /* 0x000ea4000c1e1900 */
[----:B--2---:R-:W-:Y:S01]  /*2ee0*/  I2FP.F32.S32 R24, R4 ;  /* 0x0000000400187245 */ /* 0x004fe20000201400 */
[----:B------:R-:W-:Y:S06]  /*2ef0*/  BRA `(.L_x_6598) ;  /* 0x0000000800f07947 */ /* 0x000fec0003800000 */
.L_x_6604:
[----:B------:R-:W2:Y:S02]  /*2f00*/  LDG.E.U16 R4, desc[UR36][R4.64] ;  /* 0x0000002404047981 */ /* 0x000ea4000c1e1500 */
[----:B--2---:R0:W2:Y:S01]  /*2f10*/  I2F.S16 R24, R4 ;  /* 0x0000000400187306 */ /* 0x0040a20000101400 */
[----:B------:R-:W-:Y:S05]  /*2f20*/  BRA `(.L_x_6598) ;  /* 0x0000000800e47947 */ /* 0x000fea0003800000 */
.L_x_6600:
        /* <DEDUP_REMOVED lines=8> */
.L_x_6607:
[----:B------:R-:W2:Y:S02]  /*2fb0*/  LDG.E.U16 R4, desc[UR36][R4.64] ;  /* 0x0000002404047981 */ /* 0x000ea4000c1e1500 */
[----:B--2---:R-:W-:Y:S01]  /*2fc0*/  HADD2.F32 R24, -RZ, R4.H0_H0 ;  /* 0x20000004ff187230 */ /* 0x004fe20000004100 */
[----:B------:R-:W-:Y:S06]  /*2fd0*/  BRA `(.L_x_6598) ;  /* 0x0000000800b87947 */ /* 0x000fec0003800000 */
.L_x_6606:
        /* <DEDUP_REMOVED lines=8> */
.L_x_6609:
[----:B------:R-:W2:Y:S02]  /*3060*/  LDG.E.U16 R4, desc[UR36][R4.64] ;  /* 0x0000002404047981 */ /* 0x000ea4000c1e1500 */
[----:B--2---:R-:W-:Y:S01]  /*3070*/  HADD2.F32 R24, -RZ, R4.H0_H0 ;  /* 0x20000004ff187230 */ /* 0x004fe20000004100 */
[----:B------:R-:W-:Y:S06]  /*3080*/  BRA `(.L_x_6598) ;  /* 0x00000008008c7947 */ /* 0x000fec0003800000 */
.L_x_6608:
[----:B------:R-:W2:Y:S01]  /*3090*/  LDG.E.64 R4, desc[UR36][R4.64] ;  /* 0x0000002404047981 */ /* 0x000ea2000c1e1b00 */
[----:B------:R-:W-:Y:S01]  /*30a0*/  UMOV UR4, 0xf0000000 ;  /* 0xf000000000047882 */ /* 0x000fe20000000000 */
[----:B------:R-:W-:Y:S01]  /*30b0*/  UMOV UR5, 0x380fffff ;  /* 0x380fffff00057882 */ /* 0x000fe20000000000 */
[----:B--2---:R-:W0:Y:S01]  /*30c0*/  F2F.F32.F64 R24, R4 ;  /* 0x0000000400187310 */ /* 0x004e220000301000 */
[----:B------:R-:W-:-:S14]  /*30d0*/  DSETP.GEU.AND P0, PT, |R4|, UR4, PT ;  /* 0x0000000404007e2a */ /* 0x000fdc000bf0e200 */
[----:B0-----:R-:W-:Y:S01]  /*30e0*/  @!P0 FMUL R24, R24, 1.175494350822287508e-38 ;  /* 0x0080000018188820 */ /* 0x001fe20000400000 */
[----:B------:R-:W-:Y:S06]  /*30f0*/  BRA `(.L_x_6598) ;  /* 0x0000000800707947 */ /* 0x000fec0003800000 */
.L_x_6599:
        /* <DEDUP_REMOVED lines=12> */
.L_x_6612:
[----:B------:R-:W2:Y:S01]  /*31c0*/  LDG.E.64 R4, desc[UR36][R4.64] ;  /* 0x0000002404047981 */ /* 0x000ea2000c1e1b00 */
[----:B------:R-:W-:Y:S01]  /*31d0*/  UMOV UR4, 0xf0000000 ;  /* 0xf000000000047882 */ /* 0x000fe20000000000 */
[----:B------:R-:W-:Y:S01]  /*31e0*/  UMOV UR5, 0x380fffff ;  /* 0x380fffff00057882 */ /* 0x000fe20000000000 */
[----:B--2---:R-:W0:Y:S01]  /*31f0*/  F2F.F32.F64 R24, R4 ;  /* 0x0000000400187310 */ /* 0x004e220000301000 */
[----:B------:R-:W-:-:S14]  /*3200*/  DSETP.GEU.AND P0, PT, |R4|, UR4, PT ;  /* 0x0000000404007e2a */ /* 0x000fdc000bf0e200 */
[----:B0-----:R-:W-:Y:S01]  /*3210*/  @!P0 FMUL R24, R24, 1.175494350822287508e-38 ;  /* 0x0080000018188820 */ /* 0x001fe20000400000 */
[----:B------:R-:W-:Y:S06]  /*3220*/  BRA `(.L_x_6598) ;  /* 0x0000000800247947 */ /* 0x000fec0003800000 */
.L_x_6611:
        /* <DEDUP_REMOVED lines=26> */
.L_x_6614:
        /* <DEDUP_REMOVED lines=13> */
.L_x_6613:
[----:B------:R-:W2:Y:S02]  /*34a0*/  LDG.E.U16 R4, desc[UR36][R4.64] ;  /* 0x0000002404047981 */ /* 0x000ea4000c1e1500 */
[----:B--2---:R-:W-:Y:S01]  /*34b0*/  IMAD.U32 R24, R4, 0x10000, RZ ;  /* 0x0001000004187824 */ /* 0x004fe200078e00ff */
[----:B------:R-:W-:Y:S06]  /*34c0*/  BRA `(.L_x_6598) ;  /* 0x00000004007c7947 */ /* 0x000fec0003800000 */
.L_x_6610:
        /* <DEDUP_REMOVED lines=11> */
.L_x_6617:
        /* <DEDUP_REMOVED lines=19> */
.L_x_6619:
[----:B------:R-:W-:Y:S05]  /*36b0*/  BSYNC B0 ;  /* 0x0000000000007941 */ /* 0x000fea0003800000 */
.L_x_6618:
[----:B------:R-:W-:Y:S01]  /*36c0*/  IMAD.SHL.U32 R3, R3, 0x100000, RZ ;  /* 0x0010000003037824 */ /* 0x000fe200078e00ff */
[----:B------:R-:W-:-:S04]  /*36d0*/  LEA R5, R0, 0x3b800000, 0x17 ;  /* 0x3b80000000057811 */ /* 0x000fc800078eb8ff */
[----:B------:R-:W-:Y:S01]  /*36e0*/  LOP3.LUT R24, R5, R3, R24, 0xfe, !PT ;  /* 0x0000000305187212 */ /* 0x000fe200078efe18 */
[----:B------:R-:W-:Y:S06]  /*36f0*/  BRA `(.L_x_6598) ;  /* 0x0000000000f07947 */ /* 0x000fec0003800000 */
.L_x_6616:
        /* <DEDUP_REMOVED lines=19> */
.L_x_6621:
[----:B------:R-:W-:Y:S05]  /*3830*/  BSYNC B0 ;  /* 0x0000000000007941 */ /* 0x000fea0003800000 */
.L_x_6620:
[----:B------:R-:W-:Y:S01]  /*3840*/  IMAD.SHL.U32 R3, R3, 0x200000, RZ ;  /* 0x0020000003037824 */ /* 0x000fe200078e00ff */
[----:B------:R-:W-:-:S04]  /*3850*/  LEA R5, R0, 0x37800000, 0x17 ;  /* 0x3780000000057811 */ /* 0x000fc800078eb8ff */
[----:B------:R-:W-:Y:S01]  /*3860*/  LOP3.LUT R24, R5, R3, R24, 0xfe, !PT ;  /* 0x0000000305187212 */ /* 0x000fe200078efe18 */
[----:B------:R-:W-:Y:S06]  /*3870*/  BRA `(.L_x_6598) ;  /* 0x0000000000907947 */ /* 0x000fec0003800000 */
.L_x_6615:
        /* <DEDUP_REMOVED lines=14> */
.L_x_6603:
        /* <DEDUP_REMOVED lines=16> */
.L_x_6624:
[----:B------:R-:W-:Y:S05]  /*3a60*/  BRA `(.L_x_6598) ;  /* 0x0000000000147947 */ /* 0x000fea0003800000 */
.L_x_6623:
[----:B------:R-:W2:Y:S02]  /*3a70*/  LDG.E.64 R24, desc[UR36][R4.64] ;  /* 0x0000002404187981 */ /* 0x000ea4000c1e1b00 */
[----:B--2---:R0:W2:Y:S01]  /*3a80*/  I2F.U64 R24, R24 ;  /* 0x0000001800187312 */ /* 0x0040a20000301000 */
[----:B------:R-:W-:Y:S05]  /*3a90*/  BRA `(.L_x_6598) ;  /* 0x0000000000087947 */ /* 0x000fea0003800000 */
.L_x_6622:
[----:B------:R-:W2:Y:S02]  /*3aa0*/  LDG.E R4, desc[UR36][R4.64] ;  /* 0x0000002404047981 */ /* 0x000ea4000c1e1900 */
[----:B--2---:R-:W-:-:S07]  /*3ab0*/  I2FP.F32.U32 R24, R4 ;  /* 0x0000000400187245 */ /* 0x004fce0000201000 */
.L_x_6598:
[----:B------:R-:W-:Y:S05]  /*3ac0*/  BSYNC B6 ;  /* 0x0000000000067941 */ /* 0x000fea0003800000 */
.L_x_6597:
[----:B0-----:R-:W0:Y:S01]  /*3ad0*/  S2R R25, SR_TID.X ;  /* 0x0000000000197919 */ /* 0x001e220000002100 */
[----:B------:R-:W-:Y:S01]  /*3ae0*/  BSSY B0, `(.L_x_6625) ;  /* 0x0000025000007945 */ /* 0x000fe20003800000 */
[----:B0-----:R-:W-:-:S13]  /*3af0*/  ISETP.GE.AND P0, PT, R25, R17, PT ;  /* 0x000000111900720c */ /* 0x001fda0003f06270 */
[----:B------:R-:W-:Y:S05]  /*3b00*/  @P0 BRA `(.L_x_6626) ;  /* 0x0000000000880947 */ /* 0x000fea0003800000 */
[----:B-1-3-5:R-:W-:-:S13]  /*3b10*/  FSETP.GT.FTZ.AND P1, PT, R16, RZ, PT ;  /* 0x000000ff1000720b */ /* 0x02afda0003f34000 */
[----:B------:R-:W-:Y:S05]  /*3b20*/  @P1 BRA `(.L_x_6627) ;  /* 0x0000000000781947 */ /* 0x000fea0003800000 */
[----:B------:R-:W-:Y:S01]  /*3b30*/  ULDC UR4, c[0x0][0x220] ;  /* 0x0000880000047ab9 */ /* 0x000fe20000000800 */
[----:B--2---:R-:W-:Y:S02]  /*3b40*/  IMAD.MOV.U32 R5, RZ, RZ, 0x3ab5ebe6 ;  /* 0x3ab5ebe6ff057424 */ /* 0x004fe400078e00ff */
        /* <DEDUP_REMOVED lines=8> */
[----:B----4-:R-:W-:-:S04]  /*3bd0*/  FFMA.FTZ R4, -R3, 0.693145751953125, R16 ;  /* 0x3f31720003047823 */ /* 0x010fc80000010110 */
        /* <DEDUP_REMOVED lines=19> */
.L_x_6627:
[----:B------:R-:W-:Y:S02]  /*3d10*/  ULDC UR4, c[0x0][0x21c] ;  /* 0x0000870000047ab9 */ /* 0x000fe40000000800 */
[----:B--2-4-:R-:W-:-:S07]  /*3d20*/  FMUL.FTZ R4, R16, UR4 ;  /* 0x0000000410047c20 */ /* 0x014fce0008410000 */
.L_x_6626:
[----:B------:R-:W-:Y:S05]  /*3d30*/  BSYNC B0 ;  /* 0x0000000000007941 */ /* 0x000fea0003800000 */
.L_x_6625:
[----:B------:R-:W-:Y:S01]  /*3d40*/  VIADD R26, R25, 0x80 ;  /* 0x00000080191a7836 */ /* 0x000fe20000000000 */
[----:B------:R-:W-:Y:S04]  /*3d50*/  BSSY B0, `(.L_x_6628) ;  /* 0x0000025000007945 */ /* 0x000fe80003800000 */
[----:B------:R-:W-:-:S13]  /*3d60*/  ISETP.GE.AND P1, PT, R26, R17, PT ;  /* 0x000000111a00720c */ /* 0x000fda0003f26270 */
[----:B------:R-:W-:Y:S05]  /*3d70*/  @P1 BRA `(.L_x_6629) ;  /* 0x0000000000881947 */ /* 0x000fea0003800000 */
[----:B--2--5:R-:W-:-:S13]  /*3d80*/  FSETP.GT.FTZ.AND P1, PT, R18, RZ, PT ;  /* 0x000000ff1200720b */ /* 0x024fda0003f34000 */
        /* <DEDUP_REMOVED lines=31> */
.L_x_6630:
[----:B------:R-:W-:Y:S02]  /*3f80*/  ULDC UR4, c[0x0][0x21c] ;  /* 0x0000870000047ab9 */ /* 0x000fe40000000800 */
[----:B------:R-:W-:-:S07]  /*3f90*/  FMUL.FTZ R18, R18, UR4 ;  /* 0x0000000412127c20 */ /* 0x000fce0008410000 */
.L_x_6629:
[----:B------:R-:W-:Y:S05]  /*3fa0*/  BSYNC B0 ;  /* 0x0000000000007941 */ /* 0x000fea0003800000 */
.L_x_6628:
        /* <DEDUP_REMOVED lines=36> */
.L_x_6633:
[----:B------:R-:W-:Y:S02]  /*41f0*/  ULDC UR4, c[0x0][0x21c] ;  /* 0x0000870000047ab9 */ /* 0x000fe40000000800 */
[----:B------:R-:W-:-:S07]  /*4200*/  FMUL.FTZ R22, R22, UR4 ;  /* 0x0000000416167c20 */ /* 0x000fce0008410000 */
.L_x_6632:
[----:B------:R-:W-:Y:S05]  /*4210*/  BSYNC B0 ;  /* 0x0000000000007941 */ /* 0x000fea0003800000 */
.L_x_6631:
        /* <DEDUP_REMOVED lines=36> */
.L_x_6636:
[----:B------:R-:W-:Y:S02]  /*4460*/  ULDC UR4, c[0x0][0x21c] ;  /* 0x0000870000047ab9 */ /* 0x000fe40000000800 */
[----:B------:R-:W-:-:S07]  /*4470*/  FMUL.FTZ R24, R24, UR4 ;  /* 0x0000000418187c20 */ /* 0x000fce0008410000 */
.L_x_6635:
[----:B------:R-:W-:Y:S05]  /*4480*/  BSYNC B0 ;  /* 0x0000000000007941 */ /* 0x000fea0003800000 */
.L_x_6634:
[----:B-1-3-5:R-:W0:Y:S01]  /*4490*/  LDC.U8 R16, c[0x0][0x24c] ;  /* 0x00009300ff107b82 */ /* 0x02ae220000000000 */
[----:B------:R-:W-:Y:S04]  /*44a0*/  BSSY B6, `(.L_x_6637) ;  /* 0x0000100000067945 */ /* 0x000fe80003800000 */
[----:B------:R-:W-:Y:S05]  /*44b0*/  @P0 BRA `(.L_x_6638) ;  /* 0x0000000c00f80947 */ /* 0x000fea0003800000 */
[----:B------:R-:W1:Y:S01]  /*44c0*/  LDC.64 R8, c[0x0][0x230] ;  /* 0x00008c00ff087b82 */ /* 0x000e620000000a00 */
[----:B0-----:R-:W-:Y:S01]  /*44d0*/  PRMT R0, R16, 0x9910, RZ ;  /* 0x0000991010007816 */ /* 0x001fe200000000ff */
[----:B------:R-:W-:Y:S01]  /*44e0*/  IMAD R25, R2, 0x200, R25 ;  /* 0x0000020002197824 */ /* 0x000fe200078e0219 */
[----:B------:R-:W-:Y:S02]  /*44f0*/  ULDC UR4, c[0x0][0x250] ;  /* 0x0000940000047ab9 */ /* 0x000fe40000000800 */
[----:B------:R-:W-:Y:S01]  /*4500*/  ISETP.GT.AND P0, PT, R0, 0x9, PT ;  /* 0x000000090000780c */ /* 0x000fe20003f04270 */
[----:B------:R-:W-:-:S05]  /*4510*/  IMAD R25, R25, UR4, RZ ;  /* 0x0000000419197c24 */ /* 0x000fca000f8e02ff */
[----:B-1----:R-:W-:-:S05]  /*4520*/  IADD3 R8, P1, R25, R8, RZ ;  /* 0x0000000819087210 */ /* 0x002fca0007f3e0ff */
        /* <DEDUP_REMOVED lines=10> */
[----:B------:R-:W0:Y:S01]  /*45d0*/  F2I.FTZ.TRUNC.NTZ R3, R4 ;  /* 0x0000000400037305 */ /* 0x000e22000021f100 */
[----:B------:R-:W-:Y:S01]  /*45e0*/  IMAD.MOV.U32 R25, RZ, RZ, R26 ;  /* 0x000000ffff197224 */ /* 0x000fe200078e001a */
[----:B0-----:R0:W-:Y:S01]  /*45f0*/  STG.E.U8 desc[UR36][R8.64], R3 ;  /* 0x0000000308007986 */ /* 0x0011e2000c101124 */
[----:B------:R-:W-:Y:S05]  /*4600*/  BRA `(.L_x_6638) ;  /* 0x0000000c00a47947 */ /* 0x000fea0003800000 */
.L_x_6642:
[----:B--2-4-:R-:W0:Y:S01]  /*4610*/  F2I.S64.TRUNC R4, R4 ;  /* 0x0000000400047311 */ /* 0x014e22000020d900 */
[----:B------:R-:W-:Y:S02]  /*4620*/  IMAD.MOV.U32 R25, RZ, RZ, R26 ;  /* 0x000000ffff197224 */ /* 0x000fe400078e001a */
[----:B0-----:R-:W-:-:S05]  /*4630*/  IMAD.MOV.U32 R3, RZ, RZ, R4 ;  /* 0x000000ffff037224 */ /* 0x001fca00078e0004 */
[----:B------:R0:W-:Y:S01]  /*4640*/  STG.E.U8 desc[UR36][R8.64], R3 ;  /* 0x0000000308007986 */ /* 0x0001e2000c101124 */
[----:B------:R-:W-:Y:S05]  /*4650*/  BRA `(.L_x_6638) ;  /* 0x0000000c00907947 */ /* 0x000fea0003800000 */
.L_x_6641:
[----:B------:R-:W-:-:S13]  /*4660*/  ISETP.NE.AND P0, PT, R0, 0x2, PT ;  /* 0x000000020000780c */ /* 0x000fda0003f05270 */
[----:B------:R-:W-:Y:S05]  /*4670*/  @!P0 BRA `(.L_x_6644) ;  /* 0x0000000000308947 */ /* 0x000fea0003800000 */
[----:B------:R-:W-:-:S13]  /*4680*/  ISETP.NE.AND P0, PT, R0, 0x3, PT ;  /* 0x000000030000780c */ /* 0x000fda0003f05270 */
[----:B------:R-:W-:Y:S05]  /*4690*/  @!P0 BRA `(.L_x_6645) ;  /* 0x0000000000188947 */ /* 0x000fea0003800000 */
[----:B------:R-:W-:-:S13]  /*46a0*/  ISETP.NE.AND P0, PT, R0, 0x4, PT ;  /* 0x000000040000780c */ /* 0x000fda0003f05270 */
[----:B------:R-:W-:Y:S05]  /*46b0*/  @P0 BRA `(.L_x_6643) ;  /* 0x0000000c00140947 */ /* 0x000fea0003800000 */
[----:B--2-4-:R-:W0:Y:S01]  /*46c0*/  F2I.S64.TRUNC R4, R4 ;  /* 0x0000000400047311 */ /* 0x014e22000020d900 */
[----:B------:R-:W-:Y:S01]  /*46d0*/  IMAD.MOV.U32 R25, RZ, RZ, R26 ;  /* 0x000000ffff197224 */ /* 0x000fe200078e001a */
[----:B0-----:R3:W-:Y:S01]  /*46e0*/  STG.E.64 desc[UR36][R8.64], R4 ;  /* 0x0000000408007986 */ /* 0x0017e2000c101b24 */
[----:B------:R-:W-:Y:S05]  /*46f0*/  BRA `(.L_x_6638) ;  /* 0x0000000c00687947 */ /* 0x000fea0003800000 */
.L_x_6645:
[----:B------:R-:W0:Y:S01]  /*4700*/  F2I.FTZ.TRUNC.NTZ R3, R4 ;  /* 0x0000000400037305 */ /* 0x000e22000021f100 */
[----:B------:R-:W-:Y:S01]  /*4710*/  IMAD.MOV.U32 R25, RZ, RZ, R26 ;  /* 0x000000ffff197224 */ /* 0x000fe200078e001a */
[----:B0-----:R0:W-:Y:S01]  /*4720*/  STG.E desc[UR36][R8.64], R3 ;  /* 0x0000000308007986 */ /* 0x0011e2000c101924 */
[----:B------:R-:W-:Y:S05]  /*4730*/  BRA `(.L_x_6638) ;  /* 0x0000000c00587947 */ /* 0x000fea0003800000 */
.L_x_6644:
[----:B------:R-:W0:Y:S01]  /*4740*/  F2I.FTZ.TRUNC.NTZ R3, R4 ;  /* 0x0000000400037305 */ /* 0x000e22000021f100 */
[----:B------:R-:W-:Y:S01]  /*4750*/  IMAD.MOV.U32 R25, RZ, RZ, R26 ;  /* 0x000000ffff197224 */ /* 0x000fe200078e001a */
[----:B0-----:R1:W-:Y:S01]  /*4760*/  STG.E.U16 desc[UR36][R8.64], R3 ;  /* 0x0000000308007986 */ /* 0x0013e2000c101524 */
[----:B------:R-:W-:Y:S05]  /*4770*/  BRA `(.L_x_6638) ;  /* 0x0000000c00487947 */ /* 0x000fea0003800000 */
.L_x_6640:
[----:B------:R-:W-:-:S13]  /*4780*/  ISETP.GT.AND P0, PT, R0, 0x6, PT ;  /* 0x000000060000780c */ /* 0x000fda0003f04270 */
[----:B------:R-:W-:Y:S05]  /*4790*/  @P0 BRA `(.L_x_6646) ;  /* 0x00000000002c0947 */ /* 0x000fea0003800000 */
[----:B------:R-:W-:-:S13]  /*47a0*/  ISETP.NE.AND P0, PT, R0, 0x5, PT ;  /* 0x000000050000780c */ /* 0x000fda0003f05270 */
[----:B------:R-:W-:Y:S05]  /*47b0*/  @!P0 BRA `(.L_x_6647) ;  /* 0x0000000000148947 */ /* 0x000fea0003800000 */
[----:B------:R-:W-:-:S13]  /*47c0*/  ISETP.NE.AND P0, PT, R0, 0x6, PT ;  /* 0x000000060000780c */ /* 0x000fda0003f05270 */
[----:B------:R-:W-:Y:S05]  /*47d0*/  @P0 BRA `(.L_x_6643) ;  /* 0x0000000800cc0947 */ /* 0x000fea0003800000 */
[----:B------:R0:W-:Y:S01]  /*47e0*/  STG.E desc[UR36][R8.64], R4 ;  /* 0x0000000408007986 */ /* 0x0001e2000c101924 */
[----:B------:R-:W-:Y:S01]  /*47f0*/  IMAD.MOV.U32 R25, RZ, RZ, R26 ;  /* 0x000000ffff197224 */ /* 0x000fe200078e001a */
[----:B------:R-:W-:Y:S06]  /*4800*/  BRA `(.L_x_6638) ;  /* 0x0000000c00247947 */ /* 0x000fec0003800000 */
.L_x_6647:
[----:B--2-4-:R-:W-:Y:S01]  /*4810*/  F2FP.F16.F32.PACK_AB R4, RZ, R4 ;  /* 0x00000004ff04723e */ /* 0x014fe200000000ff */
[----:B------:R-:W-:-:S04]  /*4820*/  IMAD.MOV.U32 R25, RZ, RZ, R26 ;  /* 0x000000ffff197224 */ /* 0x000fc800078e001a */
[----:B------:R0:W-:Y:S01]  /*4830*/  STG.E.U16 desc[UR36][R8.64], R4 ;  /* 0x0000000408007986 */ /* 0x0001e2000c101524 */
[----:B------:R-:W-:Y:S05]  /*4840*/  BRA `(.L_x_6638) ;  /* 0x0000000c00147947 */ /* 0x000fea0003800000 */
.L_x_6646:
[----:B------:R-:W-:-:S13]  /*4850*/  ISETP.NE.AND P0, PT, R0, 0x7, PT ;  /* 0x000000070000780c */ /* 0x000fda0003f05270 */
[----:B------:R-:W-:Y:S05]  /*4860*/  @!P0 BRA `(.L_x_6648) ;  /* 0x0000000000348947 */ /* 0x000fea0003800000 */
[----:B------:R-:W-:-:S13]  /*4870*/  ISETP.NE.AND P0, PT, R0, 0x8, PT ;  /* 0x000000080000780c */ /* 0x000fda0003f05270 */
[----:B------:R-:W-:Y:S05]  /*4880*/  @!P0 BRA `(.L_x_6649) ;  /* 0x0000000000188947 */ /* 0x000fea0003800000 */
[----:B------:R-:W-:-:S13]  /*4890*/  ISETP.NE.AND P0, PT, R0, 0x9, PT ;  /* 0x000000090000780c */ /* 0x000fda0003f05270 */
[----:B------:R-:W-:Y:S05]  /*48a0*/  @P0 BRA `(.L_x_6643) ;  /* 0x0000000800980947 */ /* 0x000fea0003800000 */
[----:B--2---:R-:W-:Y:S02]  /*48b0*/  IMAD.MOV.U32 R5, RZ, RZ, RZ ;  /* 0x000000ffff057224 */ /* 0x004fe400078e00ff */
[----:B------:R-:W-:-:S03]  /*48c0*/  IMAD.MOV.U32 R25, RZ, RZ, R26 ;  /* 0x000000ffff197224 */ /* 0x000fc600078e001a */
[----:B------:R0:W-:Y:S01]  /*48d0*/  STG.E.64 desc[UR36][R8.64], R4 ;  /* 0x0000000408007986 */ /* 0x0001e2000c101b24 */
[----:B------:R-:W-:Y:S05]  /*48e0*/  BRA `(.L_x_6638) ;  /* 0x0000000800ec7947 */ /* 0x000fea0003800000 */
.L_x_6649:
[----:B------:R-:W-:Y:S01]  /*48f0*/  F2FP.F16.F32.PACK_AB R3, RZ, R4 ;  /* 0x00000004ff03723e */ /* 0x000fe200000000ff */
[----:B------:R-:W-:-:S03]  /*4900*/  IMAD.MOV.U32 R25, RZ, RZ, R26 ;  /* 0x000000ffff197224 */ /* 0x000fc600078e001a */
[----:B------:R-:W-:-:S05]  /*4910*/  PRMT R3, R3, 0x5410, RZ ;  /* 0x0000541003037816 */ /* 0x000fca00000000ff */
[----:B------:R0:W-:Y:S01]  /*4920*/  STG.E desc[UR36][R8.64], R3 ;  /* 0x0000000308007986 */ /* 0x0001e2000c101924 */
[----:B------:R-:W-:Y:S05]  /*4930*/  BRA `(.L_x_6638) ;  /* 0x0000000800d87947 */ /* 0x000fea0003800000 */
.L_x_6648:
[----:B--2-4-:R-:W-:Y:S01]  /*4940*/  FMUL.FTZ R4, R4, 1 ;  /* 0x3f80000004047820 */ /* 0x014fe20000410000 */
[----:B------:R-:W-:-:S05]  /*4950*/  IMAD.MOV.U32 R25, RZ, RZ, R26 ;  /* 0x000000ffff197224 */ /* 0x000fca00078e001a */
[----:B------:R-:W0:Y:S02]  /*4960*/  F2F.F64.F32 R4, R4 ;  /* 0x0000000400047310 */ /* 0x000e240000201800 */
[----:B0-----:R0:W-:Y:S01]  /*4970*/  STG.E.64 desc[UR36][R8.64], R4 ;  /* 0x0000000408007986 */ /* 0x0011e2000c101b24 */
[----:B------:R-:W-:Y:S05]  /*4980*/  BRA `(.L_x_6638) ;  /* 0x0000000800c47947 */ /* 0x000fea0003800000 */
.L_x_6639:
        /* <DEDUP_REMOVED lines=8> */
[----:B------:R-:W-:Y:S01]  /*4a10*/  FSETP.NEU.FTZ.AND P0, PT, R4, RZ, PT ;  /* 0x000000ff0400720b */ /* 0x000fe20003f1d000 */
[----:B------:R-:W-:-:S03]  /*4a20*/  IMAD.MOV.U32 R25, RZ, RZ, R26 ;  /* 0x000000ffff197224 */ /* 0x000fc600078e001a */
[----:B------:R-:W-:-:S05]  /*4a30*/  SEL R3, RZ, 0x1, !P0 ;  /* 0x00000001ff037807 */ /* 0x000fca0004000000 */
[----:B------:R0:W-:Y:S01]  /*4a40*/  STG.E.U8 desc[UR36][R8.64], R3 ;  /* 0x0000000308007986 */ /* 0x0001e2000c101124 */
[----:B------:R-:W-:Y:S05]  /*4a50*/  BRA `(.L_x_6638) ;  /* 0x0000000800907947 */ /* 0x000fea0003800000 */
.L_x_6652:
[----:B--2-4-:R-:W-:Y:S01]  /*4a60*/  FMUL.FTZ R4, R4, 1 ;  /* 0x3f80000004047820 */ /* 0x014fe20000410000 */
[----:B------:R-:W-:Y:S01]  /*4a70*/  CS2R R6, SRZ ;  /* 0x0000000000067805 */ /* 0x000fe2000001ff00 */
[----:B------:R-:W-:-:S04]  /*4a80*/  IMAD.MOV.U32 R25, RZ, RZ, R26 ;  /* 0x000000ffff197224 */ /* 0x000fc800078e001a */
[----:B------:R-:W0:Y:S02]  /*4a90*/  F2F.F64.F32 R4, R4 ;  /* 0x0000000400047310 */ /* 0x000e240000201800 */
[----:B0-----:R0:W-:Y:S01]  /*4aa0*/  STG.E.128 desc[UR36][R8.64], R4 ;  /* 0x0000000408007986 */ /* 0x0011e2000c101d24 */
[----:B------:R-:W-:Y:S05]  /*4ab0*/  BRA `(.L_x_6638) ;  /* 0x0000000800787947 */ /* 0x000fea0003800000 */
.L_x_6651:
        /* <DEDUP_REMOVED lines=10> */
[----:B--2---:R-:W-:Y:S01]  /*4b60*/  SHF.R.U32.HI R5, RZ, 0x18, R0 ;  /* 0x00000018ff057819 */ /* 0x004fe20000011600 */
        /* <DEDUP_REMOVED lines=9> */
.L_x_6656:
[----:B------:R-:W-:Y:S05]  /*4c00*/  BSYNC B0 ;  /* 0x0000000000007941 */ /* 0x000fea0003800000 */
.L_x_6655:
[----:B------:R-:W-:Y:S01]  /*4c10*/  LOP3.LUT R5, R0, R5, RZ, 0xfc, !PT ;  /* 0x0000000500057212 */ /* 0x000fe200078efcff */
[----:B------:R-:W-:-:S04]  /*4c20*/  IMAD.MOV.U32 R25, RZ, RZ, R26 ;  /* 0x000000ffff197224 */ /* 0x000fc800078e001a */
[----:B------:R0:W-:Y:S01]  /*4c30*/  STG.E.U8 desc[UR36][R8.64], R5 ;  /* 0x0000000508007986 */ /* 0x0001e2000c101124 */
[----:B------:R-:W-:Y:S05]  /*4c40*/  BRA `(.L_x_6638) ;  /* 0x0000000800147947 */ /* 0x000fea0003800000 */
.L_x_6654:
[----:B--2---:R-:W-:Y:S01]  /*4c50*/  LOP3.LUT R5, R4, 0x7fffffff, RZ, 0xc0, !PT ;  /* 0x7fffffff04057812 */ /* 0x004fe200078ec0ff */
        /* <DEDUP_REMOVED lines=11> */
.L_x_6658:
[----:B------:R-:W-:Y:S01]  /*4d10*/  IMAD.MOV.U32 R0, RZ, RZ, 0x7f ;  /* 0x0000007fff007424 */ /* 0x000fe200078e00ff */
[----:B------:R-:W-:-:S04]  /*4d20*/  ISETP.GT.U32.AND P0, PT, R5, 0x7f800000, PT ;  /* 0x7f8000000500780c */ /* 0x000fc80003f04070 */
[----:B------:R-:W-:-:S09]  /*4d30*/  SEL R0, R0, 0x7c, P0 ;  /* 0x0000007c00007807 */ /* 0x000fd20000000000 */
.L_x_6659:
[----:B------:R-:W-:Y:S05]  /*4d40*/  BSYNC B0 ;  /* 0x0000000000007941 */ /* 0x000fea0003800000 */
.L_x_6657:
[----:B----4-:R-:W-:Y:S01]  /*4d50*/  LOP3.LUT R4, R4, 0x80000000, RZ, 0xc0, !PT ;  /* 0x8000000004047812 */ /* 0x010fe200078ec0ff */
[----:B------:R-:W-:-:S03]  /*4d60*/  IMAD.MOV.U32 R25, RZ, RZ, R26 ;  /* 0x000000ffff197224 */ /* 0x000fc600078e001a */
[----:B------:R-:W-:-:S04]  /*4d70*/  SHF.R.U32.HI R3, RZ, 0x18, R4 ;  /* 0x00000018ff037819 */ /* 0x000fc80000011604 */
[----:B------:R-:W-:-:S05]  /*4d80*/  LOP3.LUT R3, R0, R3, RZ, 0xfc, !PT ;  /* 0x0000000300037212 */ /* 0x000fca00078efcff */
[----:B------:R0:W-:Y:S01]  /*4d90*/  STG.E.U8 desc[UR36][R8.64], R3 ;  /* 0x0000000308007986 */ /* 0x0001e2000c101124 */
[----:B------:R-:W-:Y:S05]  /*4da0*/  BRA `(.L_x_6638) ;  /* 0x0000000400bc7947 */ /* 0x000fea0003800000 */
.L_x_6653:
[----:B--2-4-:R-:W-:Y:S01]  /*4db0*/  F2FP.BF16.F32.PACK_AB R4, RZ, R4 ;  /* 0x00000004ff04723e */ /* 0x014fe200000010ff */
[----:B------:R-:W-:-:S04]  /*4dc0*/  IMAD.MOV.U32 R25, RZ, RZ, R26 ;  /* 0x000000ffff197224 */ /* 0x000fc800078e001a */
[----:B------:R0:W-:Y:S01]  /*4dd0*/  STG.E.U16 desc[UR36][R8.64], R4 ;  /* 0x0000000408007986 */ /* 0x0001e2000c101524 */
[----:B------:R-:W-:Y:S05]  /*4de0*/  BRA `(.L_x_6638) ;  /* 0x0000000400ac7947 */ /* 0x000fea0003800000 */
.L_x_6650:
        /* <DEDUP_REMOVED lines=8> */
[----:B------:R-:W0:Y:S01]  /*4e70*/  F2I.FTZ.U32.TRUNC.NTZ R3, R4 ;  /* 0x0000000400037305 */ /* 0x000e22000021f000 */
[----:B------:R-:W-:Y:S01]  /*4e80*/  IMAD.MOV.U32 R25, RZ, RZ, R26 ;  /* 0x000000ffff197224 */ /* 0x000fe200078e001a */
[----:B0-----:R0:W-:Y:S01]  /*4e90*/  STG.E.U16 desc[UR36][R8.64], R3 ;  /* 0x0000000308007986 */ /* 0x0011e2000c101524 */
[----:B------:R-:W-:Y:S05]  /*4ea0*/  BRA `(.L_x_6638) ;  /* 0x00000004007c7947 */ /* 0x000fea0003800000 */
.L_x_6662:
[----:B--2---:R-:W-:Y:S01]  /*4eb0*/  LOP3.LUT R5, R4, 0x7fffffff, RZ, 0xc0, !PT ;  /* 0x7fffffff04057812 */ /* 0x004fe200078ec0ff */
        /* <DEDUP_REMOVED lines=15> */
.L_x_6665:
[----:B----4-:R-:W-:-:S04]  /*4fb0*/  LOP3.LUT R4, R4, 0x80000000, RZ, 0xc0, !PT ;  /* 0x8000000004047812 */ /* 0x010fc800078ec0ff */
[----:B------:R-:W-:-:S04]  /*4fc0*/  SHF.R.U32.HI R4, RZ, 0x18, R4 ;  /* 0x00000018ff047819 */ /* 0x000fc80000011604 */
[----:B------:R-:W-:-:S04]  /*4fd0*/  LOP3.LUT R3, R3, R4, RZ, 0xfc, !PT ;  /* 0x0000000403037212 */ /* 0x000fc800078efcff */
[----:B------:R-:W-:-:S07]  /*4fe0*/  PRMT R0, R3, 0x7610, R0 ;  /* 0x0000761003007816 */ /* 0x000fce0000000000 */
.L_x_6664:
[----:B------:R-:W-:Y:S05]  /*4ff0*/  BSYNC B0 ;  /* 0x0000000000007941 */ /* 0x000fea0003800000 */
.L_x_6663:
[----:B------:R0:W-:Y:S01]  /*5000*/  STG.E.U8 desc[UR36][R8.64], R0 ;  /* 0x0000000008007986 */ /* 0x0001e2000c101124 */
[----:B------:R-:W-:Y:S01]  /*5010*/  IMAD.MOV.U32 R25, RZ, RZ, R26 ;  /* 0x000000ffff197224 */ /* 0x000fe200078e001a */
[----:B------:R-:W-:Y:S06]  /*5020*/  BRA `(.L_x_6638) ;  /* 0x00000004001c7947 */ /* 0x000fec0003800000 */
.L_x_6661:
        /* <DEDUP_REMOVED lines=16> */
.L_x_6668:
[----:B----4-:R-:W-:-:S04]  /*5130*/  LOP3.LUT R4, R4, 0x80000000, RZ, 0xc0, !PT ;  /* 0x8000000004047812 */ /* 0x010fc800078ec0ff */
[----:B------:R-:W-:-:S04]  /*5140*/  SHF.R.U32.HI R4, RZ, 0x18, R4 ;  /* 0x00000018ff047819 */ /* 0x000fc80000011604 */
[----:B------:R-:W-:-:S04]  /*5150*/  LOP3.LUT R3, R3, R4, RZ, 0xfc, !PT ;  /* 0x0000000403037212 */ /* 0x000fc800078efcff */
[----:B------:R-:W-:-:S07]  /*5160*/  PRMT R0, R3, 0x7610, R0 ;  /* 0x0000761003007816 */ /* 0x000fce0000000000 */
.L_x_6667:
[----:B------:R-:W-:Y:S05]  /*5170*/  BSYNC B0 ;  /* 0x0000000000007941 */ /* 0x000fea0003800000 */
.L_x_6666:
[----:B------:R0:W-:Y:S01]  /*5180*/  STG.E.U8 desc[UR36][R8.64], R0 ;  /* 0x0000000008007986 */ /* 0x0001e2000c101124 */
[----:B------:R-:W-:Y:S01]  /*5190*/  IMAD.MOV.U32 R25, RZ, RZ, R26 ;  /* 0x000000ffff197224 */ /* 0x000fe200078e001a */
[----:B------:R-:W-:Y:S06]  /*51a0*/  BRA `(.L_x_6638) ;  /* 0x0000000000bc7947 */ /* 0x000fec0003800000 */
.L_x_6660:
[----:B------:R-:W-:-:S13]  /*51b0*/  ISETP.NE.AND P0, PT, R0, 0x1c, PT ;  /* 0x0000001c0000780c */ /* 0x000fda0003f05270 */
[----:B------:R-:W-:Y:S05]  /*51c0*/  @!P0 BRA `(.L_x_6669) ;  /* 0x0000000000a88947 */ /* 0x000fea0003800000 */
[----:B------:R-:W-:-:S13]  /*51d0*/  ISETP.NE.AND P0, PT, R0, 0x1d, PT ;  /* 0x0000001d0000780c */ /* 0x000fda0003f05270 */
[----:B------:R-:W-:Y:S05]  /*51e0*/  @!P0 BRA `(.L_x_6670) ;  /* 0x0000000000908947 */ /* 0x000fea0003800000 */
[----:B------:R-:W-:-:S13]  /*51f0*/  ISETP.NE.AND P0, PT, R0, 0x2c, PT ;  /* 0x0000002c0000780c */ /* 0x000fda0003f05270 */
[----:B------:R-:W-:Y:S05]  /*5200*/  @P0 BRA `(.L_x_6643) ;  /* 0x0000000000400947 */ /* 0x000fea0003800000 */
[----:B--2---:R-:W-:Y:S01]  /*5210*/  SHF.R.U32.HI R5, RZ, 0x17, R4 ;  /* 0x00000017ff057819 */ /* 0x004fe20000011604 */
[----:B------:R-:W-:-:S03]  /*5220*/  IMAD.MOV.U32 R25, RZ, RZ, R26 ;  /* 0x000000ffff197224 */ /* 0x000fc600078e001a */
        /* <DEDUP_REMOVED lines=14> */
.L_x_6643:
[----:B------:R-:W-:Y:S01]  /*5310*/  MOV R14, 0x0 ;  /* 0x00000000000e7802 */ /* 0x000fe20000000f00 */
[----:B------:R-:W-:Y:S01]  /*5320*/  ULDC.64 UR4, c[0x4][0x128] ;  /* 0x01004a0000047ab9 */ /* 0x000fe20000000a00 */
[----:B------:R-:W-:Y:S01]  /*5330*/  ULDC.64 UR6, c[0x4][0x130] ;  /* 0x01004c0000067ab9 */ /* 0x000fe20000000a00 */
[----:B--2-4-:R-:W-:Y:S02]  /*5340*/  IMAD.U32 R4, RZ, RZ, UR4 ;  /* 0x00000004ff047e24 */ /* 0x014fe4000f8e00ff */
        /* <DEDUP_REMOVED lines=12> */
.L_x_6671:
[----:B------:R-:W-:Y:S01]  /*5410*/  IMAD.MOV.U32 R25, RZ, RZ, R26 ;  /* 0x000000ffff197224 */ /* 0x000fe200078e001a */
[----:B------:R-:W-:Y:S06]  /*5420*/  BRA `(.L_x_6638) ;  /* 0x00000000001c7947 */ /* 0x000fec0003800000 */
.L_x_6670:
[----:B--2-4-:R-:W0:Y:S01]  /*5430*/  F2I.U64.TRUNC R4, R4 ;  /* 0x0000000400047311 */ /* 0x014e22000020d800 */
[----:B------:R-:W-:Y:S01]  /*5440*/  IMAD.MOV.U32 R25, RZ, RZ, R26 ;  /* 0x000000ffff197224 */ /* 0x000fe200078e001a */
[----:B0-----:R0:W-:Y:S01]  /*5450*/  STG.E.64 desc[UR36][R8.64], R4 ;  /* 0x0000000408007986 */ /* 0x0011e2000c101b24 */
[----:B------:R-:W-:Y:S05]  /*5460*/  BRA `(.L_x_6638) ;  /* 0x00000000000c7947 */ /* 0x000fea0003800000 */
.L_x_6669:
[----:B------:R-:W0:Y:S01]  /*5470*/  F2I.FTZ.U32.TRUNC.NTZ R3, R4 ;  /* 0x0000000400037305 */ /* 0x000e22000021f000 */
[----:B------:R-:W-:Y:S01]  /*5480*/  IMAD.MOV.U32 R25, RZ, RZ, R26 ;  /* 0x000000ffff197224 */ /* 0x000fe200078e001a */
[----:B0-----:R0:W-:Y:S06]  /*5490*/  STG.E desc[UR36][R8.64], R3 ;  /* 0x0000000308007986 */ /* 0x0011ec000c101924 */
.L_x_6638:
[----:B------:R-:W-:Y:S05]  /*54a0*/  BSYNC B6 ;  /* 0x0000000000067941 */ /* 0x000fea0003800000 */
.L_x_6637:
[----:B------:R-:W-:Y:S01]  /*54b0*/  ISETP.GE.AND P0, PT, R25, R17, PT ;  /* 0x000000111900720c */ /* 0x000fe20003f06270 */
[----:B------:R-:W-:-:S12]  /*54c0*/  BSSY B6, `(.L_x_6672) ;  /* 0x00001d8000067945 */ /* 0x000fd80003800000 */
[----:B------:R-:W-:Y:S05]  /*54d0*/  @P0 BRA `(.L_x_6673) ;  /* 0x0000001c00580947 */ /* 0x000fea0003800000 */
[----:B01-3--:R-:W0:Y:S01]  /*54e0*/  LDC.64 R8, c[0x0][0x230] ;  /* 0x00008c00ff087b82 */ /* 0x00be220000000a00 */
[----:B------:R-:W-:Y:S01]  /*54f0*/  IMAD R0, R2, 0x200, R25 ;  /* 0x0000020002007824 */ /* 0x000fe200078e0219 */
[----:B--2-4-:R-:W-:Y:S01]  /*5500*/  PRMT R4, R16, 0x9910, RZ ;  /* 0x0000991010047816 */ /* 0x014fe200000000ff */
        /* <DEDUP_REMOVED lines=18> */
.L_x_6677:
[----:B------:R-:W0:Y:S02]  /*5630*/  F2I.S64.TRUNC R18, R18 ;  /* 0x0000001200127311 */ /* 0x000e24000020d900 */
[----:B0-----:R-:W-:-:S05]  /*5640*/  IMAD.MOV.U32 R3, RZ, RZ, R18 ;  /* 0x000000ffff037224 */ /* 0x001fca00078e0012 */
[----:B------:R3:W-:Y:S01]  /*5650*/  STG.E.U8 desc[UR36][R8.64], R3 ;  /* 0x0000000308007986 */ /* 0x0007e2000c101124 */
[----:B------:R-:W-:Y:S05]  /*5660*/  BRA `(.L_x_6679) ;  /* 0x0000000c00407947 */ /* 0x000fea0003800000 */
.L_x_6676:
        /* <DEDUP_REMOVED lines=9> */
.L_x_6681:
[----:B------:R-:W0:Y:S02]  /*5700*/  F2I.FTZ.TRUNC.NTZ R3, R18 ;  /* 0x0000001200037305 */ /* 0x000e24000021f100 */
[----:B0-----:R2:W-:Y:S01]  /*5710*/  STG.E desc[UR36][R8.64], R3 ;  /* 0x0000000308007986 */ /* 0x0015e2000c101924 */
[----:B------:R-:W-:Y:S05]  /*5720*/  BRA `(.L_x_6679) ;  /* 0x0000000c00107947 */ /* 0x000fea0003800000 */
.L_x_6680:
[----:B------:R-:W0:Y:S02]  /*5730*/  F2I.FTZ.TRUNC.NTZ R3, R18 ;  /* 0x0000001200037305 */ /* 0x000e24000021f100 */
[----:B0-----:R0:W-:Y:S01]  /*5740*/  STG.E.U16 desc[UR36][R8.64], R3 ;  /* 0x0000000308007986 */ /* 0x0011e2000c101524 */
[----:B------:R-:W-:Y:S05]  /*5750*/  BRA `(.L_x_6679) ;  /* 0x0000000c00047947 */ /* 0x000fea0003800000 */
.L_x_6675:
        /* <DEDUP_REMOVED lines=8> */
.L_x_6683:
[----:B------:R-:W-:-:S05]  /*57e0*/  F2FP.F16.F32.PACK_AB R18, RZ, R18 ;  /* 0x00000012ff12723e */ /* 0x000fca00000000ff */
[----:B------:R0:W-:Y:S01]  /*57f0*/  STG.E.U16 desc[UR36][R8.64], R18 ;  /* 0x0000001208007986 */ /* 0x0001e2000c101524 */
[----:B------:R-:W-:Y:S05]  /*5800*/  BRA `(.L_x_6679) ;  /* 0x0000000800d87947 */ /* 0x000fea0003800000 */
.L_x_6682:
        /* <DEDUP_REMOVED lines=9> */
.L_x_6685:
[----:B------:R-:W-:-:S04]  /*58a0*/  F2FP.F16.F32.PACK_AB R3, RZ, R18 ;  /* 0x00000012ff03723e */ /* 0x000fc800000000ff */
[----:B------:R-:W-:-:S05]  /*58b0*/  PRMT R3, R3, 0x5410, RZ ;  /* 0x0000541003037816 */ /* 0x000fca00000000ff */
[----:B------:R0:W-:Y:S01]  /*58c0*/  STG.E desc[UR36][R8.64], R3 ;  /* 0x0000000308007986 */ /* 0x0001e2000c101924 */
[----:B------:R-:W-:Y:S05]  /*58d0*/  BRA `(.L_x_6679) ;  /* 0x0000000800a47947 */ /* 0x000fea0003800000 */
.L_x_6684:
[----:B------:R-:W-:-:S06]  /*58e0*/  FMUL.FTZ R4, R18, 1 ;  /* 0x3f80000012047820 */ /* 0x000fcc0000410000 */
[----:B------:R-:W0:Y:S02]  /*58f0*/  F2F.F64.F32 R4, R4 ;  /* 0x0000000400047310 */ /* 0x000e240000201800 */
[----:B0-----:R0:W-:Y:S01]  /*5900*/  STG.E.64 desc[UR36][R8.64], R4 ;  /* 0x0000000408007986 */ /* 0x0011e2000c101b24 */
[----:B------:R-:W-:Y:S05]  /*5910*/  BRA `(.L_x_6679) ;  /* 0x0000000800947947 */ /* 0x000fea0003800000 */
.L_x_6674:
        /* <DEDUP_REMOVED lines=12> */
.L_x_6688:
[----:B------:R-:W-:Y:S01]  /*59e0*/  FMUL.FTZ R4, R18, 1 ;  /* 0x3f80000012047820 */ /* 0x000fe20000410000 */
[----:B------:R-:W-:-:S05]  /*59f0*/  CS2R R6, SRZ ;  /* 0x0000000000067805 */ /* 0x000fca000001ff00 */
[----:B------:R-:W0:Y:S02]  /*5a00*/  F2F.F64.F32 R4, R4 ;  /* 0x0000000400047310 */ /* 0x000e240000201800 */
[----:B0-----:R0:W-:Y:S01]  /*5a10*/  STG.E.128 desc[UR36][R8.64], R4 ;  /* 0x0000000408007986 */ /* 0x0011e2000c101d24 */
[----:B------:R-:W-:Y:S05]  /*5a20*/  BRA `(.L_x_6679) ;  /* 0x0000000800507947 */ /* 0x000fea0003800000 */
.L_x_6687:
        /* <DEDUP_REMOVED lines=20> */
.L_x_6692:
[----:B------:R-:W-:Y:S05]  /*5b70*/  BSYNC B0 ;  /* 0x0000000000007941 */ /* 0x000fea0003800000 */
.L_x_6691:
[----:B------:R-:W-:-:S05]  /*5b80*/  LOP3.LUT R5, R0, R5, RZ, 0xfc, !PT ;  /* 0x0000000500057212 */ /* 0x000fca00078efcff */
[----:B------:R0:W-:Y:S01]  /*5b90*/  STG.E.U8 desc[UR36][R8.64], R5 ;  /* 0x0000000508007986 */ /* 0x0001e2000c101124 */
[----:B------:R-:W-:Y:S05]  /*5ba0*/  BRA `(.L_x_6679) ;  /* 0x0000000400f07947 */ /* 0x000fea0003800000 */
.L_x_6690:
        /* <DEDUP_REMOVED lines=12> */
.L_x_6694:
[----:B------:R-:W-:Y:S01]  /*5c70*/  IMAD.MOV.U32 R0, RZ, RZ, 0x7f ;  /* 0x0000007fff007424 */ /* 0x000fe200078e00ff */
[----:B------:R-:W-:-:S04]  /*5c80*/  ISETP.GT.U32.AND P0, PT, R4, 0x7f800000, PT ;  /* 0x7f8000000400780c */ /* 0x000fc80003f04070 */
[----:B------:R-:W-:-:S09]  /*5c90*/  SEL R0, R0, 0x7c, P0 ;  /* 0x0000007c00007807 */ /* 0x000fd20000000000 */
.L_x_6695:
[----:B------:R-:W-:Y:S05]  /*5ca0*/  BSYNC B0 ;  /* 0x0000000000007941 */ /* 0x000fea0003800000 */
.L_x_6693:
[----:B------:R-:W-:-:S04]  /*5cb0*/  LOP3.LUT R18, R18, 0x80000000, RZ, 0xc0, !PT ;  /* 0x8000000012127812 */ /* 0x000fc800078ec0ff */
[----:B------:R-:W-:-:S04]  /*5cc0*/  SHF.R.U32.HI R3, RZ, 0x18, R18 ;  /* 0x00000018ff037819 */ /* 0x000fc80000011612 */
[----:B------:R-:W-:-:S05]  /*5cd0*/  LOP3.LUT R3, R0, R3, RZ, 0xfc, !PT ;  /* 0x0000000300037212 */ /* 0x000fca00078efcff */
[----:B------:R0:W-:Y:S01]  /*5ce0*/  STG.E.U8 desc[UR36][R8.64], R3 ;  /* 0x0000000308007986 */ /* 0x0001e2000c101124 */
[----:B------:R-:W-:Y:S05]  /*5cf0*/  BRA `(.L_x_6679) ;  /* 0x00000004009c7947 */ /* 0x000fea0003800000 */
.L_x_6689:
[----:B------:R-:W-:-:S05]  /*5d00*/  F2FP.BF16.F32.PACK_AB R18, RZ, R18 ;  /* 0x00000012ff12723e */ /* 0x000fca00000010ff */
[----:B------:R0:W-:Y:S01]  /*5d10*/  STG.E.U16 desc[UR36][R8.64], R18 ;  /* 0x0000001208007986 */ /* 0x0001e2000c101524 */
[----:B------:R-:W-:Y:S05]  /*5d20*/  BRA `(.L_x_6679) ;  /* 0x0000000400907947 */ /* 0x000fea0003800000 */
.L_x_6686:
        /* <DEDUP_REMOVED lines=11> */
.L_x_6698:
        /* <DEDUP_REMOVED lines=16> */
.L_x_6701:
[----:B------:R-:W-:-:S04]  /*5ee0*/  LOP3.LUT R18, R18, 0x80000000, RZ, 0xc0, !PT ;  /* 0x8000000012127812 */ /* 0x000fc800078ec0ff */
[----:B------:R-:W-:-:S04]  /*5ef0*/  SHF.R.U32.HI R3, RZ, 0x18, R18 ;  /* 0x00000018ff037819 */ /* 0x000fc80000011612 */
[----:B------:R-:W-:-:S04]  /*5f00*/  LOP3.LUT R0, R0, R3, RZ, 0xfc, !PT ;  /* 0x0000000300007212 */ /* 0x000fc800078efcff */
[----:B------:R-:W-:-:S07]  /*5f10*/  PRMT R4, R0, 0x7610, R4 ;  /* 0x0000761000047816 */ /* 0x000fce0000000004 */
.L_x_6700:
[----:B------:R-:W-:Y:S05]  /*5f20*/  BSYNC B0 ;  /* 0x0000000000007941 */ /* 0x000fea0003800000 */
.L_x_6699:
[----:B------:R0:W-:Y:S01]  /*5f30*/  STG.E.U8 desc[UR36][R8.64], R4 ;  /* 0x0000000408007986 */ /* 0x0001e2000c101124 */
[----:B------:R-:W-:Y:S05]  /*5f40*/  BRA `(.L_x_6679) ;  /* 0x0000000400087947 */ /* 0x000fea0003800000 */
.L_x_6697:
        /* <DEDUP_REMOVED lines=16> */
.L_x_6704:
[----:B------:R-:W-:-:S04]  /*6050*/  LOP3.LUT R18, R18, 0x80000000, RZ, 0xc0, !PT ;  /* 0x8000000012127812 */ /* 0x000fc800078ec0ff */
[----:B------:R-:W-:-:S04]  /*6060*/  SHF.R.U32.HI R3, RZ, 0x18, R18 ;  /* 0x00000018ff037819 */ /* 0x000fc80000011612 */
[----:B------:R-:W-:-:S04]  /*6070*/  LOP3.LUT R0, R0, R3, RZ, 0xfc, !PT ;  /* 0x0000000300007212 */ /* 0x000fc800078efcff */
[----:B------:R-:W-:-:S07]  /*6080*/  PRMT R4, R0, 0x7610, R4 ;  /* 0x0000761000047816 */ /* 0x000fce0000000004 */
.L_x_6703:
[----:B------:R-:W-:Y:S05]  /*6090*/  BSYNC B0 ;  /* 0x0000000000007941 */ /* 0x000fea0003800000 */
.L_x_6702:
[----:B------:R0:W-:Y:S01]  /*60a0*/  STG.E.U8 desc[UR36][R8.64], R4 ;  /* 0x0000000408007986 */ /* 0x0001e2000c101124 */
[----:B------:R-:W-:Y:S05]  /*60b0*/  BRA `(.L_x_6679) ;  /* 0x0000000000ac7947 */ /* 0x000fea0003800000 */
.L_x_6696:
        /* <DEDUP_REMOVED lines=21> */
.L_x_6678:
        /* <DEDUP_REMOVED lines=16> */
.L_x_6707:
[----:B------:R-:W-:Y:S05]  /*6310*/  BRA `(.L_x_6679) ;  /* 0x0000000000147947 */ /* 0x000fea0003800000 */
.L_x_6706:
[----:B------:R-:W0:Y:S02]  /*6320*/  F2I.U64.TRUNC R18, R18 ;  /* 0x0000001200127311 */ /* 0x000e24000020d800 */
[----:B0-----:R0:W-:Y:S01]  /*6330*/  STG.E.64 desc[UR36][R8.64], R18 ;  /* 0x0000001208007986 */ /* 0x0011e2000c101b24 */
[----:B------:R-:W-:Y:S05]  /*6340*/  BRA `(.L_x_6679) ;  /* 0x0000000000087947 */ /* 0x000fea0003800000 */
.L_x_6705:
[----:B------:R-:W0:Y:S02]  /*6350*/  F2I.FTZ.U32.TRUNC.NTZ R3, R18 ;  /* 0x0000001200037305 */ /* 0x000e24000021f000 */
[----:B0-----:R0:W-:Y:S02]  /*6360*/  STG.E desc[UR36][R8.64], R3 ;  /* 0x0000000308007986 */ /* 0x0011e4000c101924 */
.L_x_6679:
        /* <DEDUP_REMOVED lines=24> */
.L_x_6711:
[----:B------:R-:W0:Y:S02]  /*64f0*/  F2I.S64.TRUNC R22, R22 ;  /* 0x0000001600167311 */ /* 0x000e24000020d900 */
[----:B0-----:R-:W-:-:S05]  /*6500*/  IMAD.MOV.U32 R3, RZ, RZ, R22 ;  /* 0x000000ffff037224 */ /* 0x001fca00078e0016 */
[----:B------:R0:W-:Y:S01]  /*6510*/  STG.E.U8 desc[UR36][R8.64], R3 ;  /* 0x0000000308007986 */ /* 0x0001e2000c101124 */
[----:B------:R-:W-:Y:S05]  /*6520*/  BRA `(.L_x_6713) ;  /* 0x0000000c00407947 */ /* 0x000fea0003800000 */
.L_x_6710:
        /* <DEDUP_REMOVED lines=9> */
.L_x_6715:
[----:B------:R-:W0:Y:S02]  /*65c0*/  F2I.FTZ.TRUNC.NTZ R3, R22 ;  /* 0x0000001600037305 */ /* 0x000e24000021f100 */
[----:B0-----:R0:W-:Y:S01]  /*65d0*/  STG.E desc[UR36][R8.64], R3 ;  /* 0x0000000308007986 */ /* 0x0011e2000c101924 */
[----:B------:R-:W-:Y:S05]  /*65e0*/  BRA `(.L_x_6713) ;  /* 0x0000000c00107947 */ /* 0x000fea0003800000 */
.L_x_6714:
[----:B------:R-:W0:Y:S02]  /*65f0*/  F2I.FTZ.TRUNC.NTZ R3, R22 ;  /* 0x0000001600037305 */ /* 0x000e24000021f100 */
[----:B0-----:R0:W-:Y:S01]  /*6600*/  STG.E.U16 desc[UR36][R8.64], R3 ;  /* 0x0000000308007986 */ /* 0x0011e2000c101524 */
[----:B------:R-:W-:Y:S05]  /*6610*/  BRA `(.L_x_6713) ;  /* 0x0000000c00047947 */ /* 0x000fea0003800000 */
.L_x_6709:
        /* <DEDUP_REMOVED lines=8> */
.L_x_6717:
[----:B------:R-:W-:-:S05]  /*66a0*/  F2FP.F16.F32.PACK_AB R22, RZ, R22 ;  /* 0x00000016ff16723e */ /* 0x000fca00000000ff */
[----:B------:R0:W-:Y:S01]  /*66b0*/  STG.E.U16 desc[UR36][R8.64], R22 ;  /* 0x0000001608007986 */ /* 0x0001e2000c101524 */
[----:B------:R-:W-:Y:S05]  /*66c0*/  BRA `(.L_x_6713) ;  /* 0x0000000800d87947 */ /* 0x000fea0003800000 */
.L_x_6716:
        /* <DEDUP_REMOVED lines=9> */
.L_x_6719:
[----:B------:R-:W-:-:S04]  /*6760*/  F2FP.F16.F32.PACK_AB R3, RZ, R22 ;  /* 0x00000016ff03723e */ /* 0x000fc800000000ff */
[----:B------:R-:W-:-:S05]  /*6770*/  PRMT R3, R3, 0x5410, RZ ;  /* 0x0000541003037816 */ /* 0x000fca00000000ff */
[----:B------:R0:W-:Y:S01]  /*6780*/  STG.E desc[UR36][R8.64], R3 ;  /* 0x0000000308007986 */ /* 0x0001e2000c101924 */
[----:B------:R-:W-:Y:S05]  /*6790*/  BRA `(.L_x_6713) ;  /* 0x0000000800a47947 */ /* 0x000fea0003800000 */
.L_x_6718:
[----:B------:R-:W-:-:S06]  /*67a0*/  FMUL.FTZ R4, R22, 1 ;  /* 0x3f80000016047820 */ /* 0x000fcc0000410000 */
[----:B------:R-:W0:Y:S02]  /*67b0*/  F2F.F64.F32 R4, R4 ;  /* 0x0000000400047310 */ /* 0x000e240000201800 */
[----:B0-----:R0:W-:Y:S01]  /*67c0*/  STG.E.64 desc[UR36][R8.64], R4 ;  /* 0x0000000408007986 */ /* 0x0011e2000c101b24 */
[----:B------:R-:W-:Y:S05]  /*67d0*/  BRA `(.L_x_6713) ;  /* 0x0000000800947947 */ /* 0x000fea0003800000 */
.L_x_6708:
        /* <DEDUP_REMOVED lines=12> */
.L_x_6722:
[----:B------:R-:W-:Y:S01]  /*68a0*/  FMUL.FTZ R4, R22, 1 ;  /* 0x3f80000016047820 */ /* 0x000fe20000410000 */
[----:B------:R-:W-:-:S05]  /*68b0*/  CS2R R6, SRZ ;  /* 0x0000000000067805 */ /* 0x000fca000001ff00 */
[----:B------:R-:W0:Y:S02]  /*68c0*/  F2F.F64.F32 R4, R4 ;  /* 0x0000000400047310 */ /* 0x000e240000201800 */
[----:B0-----:R0:W-:Y:S01]  /*68d0*/  STG.E.128 desc[UR36][R8.64], R4 ;  /* 0x0000000408007986 */ /* 0x0011e2000c101d24 */
[----:B------:R-:W-:Y:S05]  /*68e0*/  BRA `(.L_x_6713) ;  /* 0x0000000800507947 */ /* 0x000fea0003800000 */
.L_x_6721:
        /* <DEDUP_REMOVED lines=20> */
.L_x_6726:
[----:B------:R-:W-:Y:S05]  /*6a30*/  BSYNC B0 ;  /* 0x0000000000007941 */ /* 0x000fea0003800000 */
.L_x_6725:
[----:B------:R-:W-:-:S05]  /*6a40*/  LOP3.LUT R5, R0, R5, RZ, 0xfc, !PT ;  /* 0x0000000500057212 */ /* 0x000fca00078efcff */
[----:B------:R0:W-:Y:S01]  /*6a50*/  STG.E.U8 desc[UR36][R8.64], R5 ;  /* 0x0000000508007986 */ /* 0x0001e2000c101124 */
[----:B------:R-:W-:Y:S05]  /*6a60*/  BRA `(.L_x_6713) ;  /* 0x0000000400f07947 */ /* 0x000fea0003800000 */
.L_x_6724:
        /* <DEDUP_REMOVED lines=12> */
.L_x_6728:
[----:B------:R-:W-:Y:S01]  /*6b30*/  IMAD.MOV.U32 R0, RZ, RZ, 0x7f ;  /* 0x0000007fff007424 */ /* 0x000fe200078e00ff */
[----:B------:R-:W-:-:S04]  /*6b40*/  ISETP.GT.U32.AND P0, PT, R4, 0x7f800000, PT ;  /* 0x7f8000000400780c */ /* 0x000fc80003f04070 */
[----:B------:R-:W-:-:S09]  /*6b50*/  SEL R0, R0, 0x7c, P0 ;  /* 0x0000007c00007807 */ /* 0x000fd20000000000 */
.L_x_6729:
[----:B------:R-:W-:Y:S05]  /*6b60*/  BSYNC B0 ;  /* 0x0000000000007941 */ /* 0x000fea0003800000 */
.L_x_6727:
[----:B------:R-:W-:-:S04]  /*6b70*/  LOP3.LUT R22, R22, 0x80000000, RZ, 0xc0, !PT ;  /* 0x8000000016167812 */ /* 0x000fc800078ec0ff */
[----:B------:R-:W-:-:S04]  /*6b80*/  SHF.R.U32.HI R3, RZ, 0x18, R22 ;  /* 0x00000018ff037819 */ /* 0x000fc80000011616 */
[----:B------:R-:W-:-:S05]  /*6b90*/  LOP3.LUT R3, R0, R3, RZ, 0xfc, !PT ;  /* 0x0000000300037212 */ /* 0x000fca00078efcff */
[----:B------:R0:W-:Y:S01]  /*6ba0*/  STG.E.U8 desc[UR36][R8.64], R3 ;  /* 0x0000000308007986 */ /* 0x0001e2000c101124 */
[----:B------:R-:W-:Y:S05]  /*6bb0*/  BRA `(.L_x_6713) ;  /* 0x00000004009c7947 */ /* 0x000fea0003800000 */
.L_x_6723:
[----:B------:R-:W-:-:S05]  /*6bc0*/  F2FP.BF16.F32.PACK_AB R22, RZ, R22 ;  /* 0x00000016ff16723e */ /* 0x000fca00000010ff */
[----:B------:R0:W-:Y:S01]  /*6bd0*/  STG.E.U16 desc[UR36][R8.64], R22 ;  /* 0x0000001608007986 */ /* 0x0001e2000c101524 */
[----:B------:R-:W-:Y:S05]  /*6be0*/  BRA `(.L_x_6713) ;  /* 0x0000000400907947 */ /* 0x000fea0003800000 */
.L_x_6720:
        /* <DEDUP_REMOVED lines=11> */
.L_x_6732:
        /* <DEDUP_REMOVED lines=16> */
.L_x_6735:
[----:B------:R-:W-:-:S04]  /*6da0*/  LOP3.LUT R22, R22, 0x80000000, RZ, 0xc0, !PT ;  /* 0x8000000016167812 */ /* 0x000fc800078ec0ff */
[----:B------:R-:W-:-:S04]  /*6db0*/  SHF.R.U32.HI R3, RZ, 0x18, R22 ;  /* 0x00000018ff037819 */ /* 0x000fc80000011616 */
[----:B------:R-:W-:-:S04]  /*6dc0*/  LOP3.LUT R0, R0, R3, RZ, 0xfc, !PT ;  /* 0x0000000300007212 */ /* 0x000fc800078efcff */
[----:B------:R-:W-:-:S07]  /*6dd0*/  PRMT R4, R0, 0x7610, R4 ;  /* 0x0000761000047816 */ /* 0x000fce0000000004 */
.L_x_6734:
[----:B------:R-:W-:Y:S05]  /*6de0*/  BSYNC B0 ;  /* 0x0000000000007941 */ /* 0x000fea0003800000 */
.L_x_6733:
[----:B------:R3:W-:Y:S01]  /*6df0*/  STG.E.U8 desc[UR36][R8.64], R4 ;  /* 0x0000000408007986 */ /* 0x0007e2000c101124 */
[----:B------:R-:W-:Y:S05]  /*6e00*/  BRA `(.L_x_6713) ;  /* 0x0000000400087947 */ /* 0x000fea0003800000 */
.L_x_6731:
        /* <DEDUP_REMOVED lines=16> */
.L_x_6738:
[----:B------:R-:W-:-:S04]  /*6f10*/  LOP3.LUT R22, R22, 0x80000000, RZ, 0xc0, !PT ;  /* 0x8000000016167812 */ /* 0x000fc800078ec0ff */
[----:B------:R-:W-:-:S04]  /*6f20*/  SHF.R.U32.HI R3, RZ, 0x18, R22 ;  /* 0x00000018ff037819 */ /* 0x000fc80000011616 */
[----:B------:R-:W-:-:S04]  /*6f30*/  LOP3.LUT R0, R0, R3, RZ, 0xfc, !PT ;  /* 0x0000000300007212 */ /* 0x000fc800078efcff */
[----:B------:R-:W-:-:S07]  /*6f40*/  PRMT R4, R0, 0x7610, R4 ;  /* 0x0000761000047816 */ /* 0x000fce0000000004 */
.L_x_6737:
[----:B------:R-:W-:Y:S05]  /*6f50*/  BSYNC B0 ;  /* 0x0000000000007941 */ /* 0x000fea0003800000 */
.L_x_6736:
[----:B------:R0:W-:Y:S01]  /*6f60*/  STG.E.U8 desc[UR36][R8.64], R4 ;  /* 0x0000000408007986 */ /* 0x0001e2000c101124 */
[----:B------:R-:W-:Y:S05]  /*6f70*/  BRA `(.L_x_6713) ;  /* 0x0000000000ac7947 */ /* 0x000fea0003800000 */
.L_x_6730:
        /* <DEDUP_REMOVED lines=21> */
.L_x_6712:
        /* <DEDUP_REMOVED lines=16> */
.L_x_6741:
[----:B------:R-:W-:Y:S05]  /*71d0*/  BRA `(.L_x_6713) ;  /* 0x0000000000147947 */ /* 0x000fea0003800000 */
.L_x_6740:
[----:B------:R-:W0:Y:S02]  /*71e0*/  F2I.U64.TRUNC R22, R22 ;  /* 0x0000001600167311 */ /* 0x000e24000020d800 */
[----:B0-----:R2:W-:Y:S01]  /*71f0*/  STG.E.64 desc[UR36][R8.64], R22 ;  /* 0x0000001608007986 */ /* 0x0015e2000c101b24 */
[----:B------:R-:W-:Y:S05]  /*7200*/  BRA `(.L_x_6713) ;  /* 0x0000000000087947 */ /* 0x000fea0003800000 */
.L_x_6739:
[----:B------:R-:W0:Y:S02]  /*7210*/  F2I.FTZ.U32.TRUNC.NTZ R3, R22 ;  /* 0x0000001600037305 */ /* 0x000e24000021f000 */
[----:B0-----:R0:W-:Y:S02]  /*7220*/  STG.E desc[UR36][R8.64], R3 ;  /* 0x0000000308007986 */ /* 0x0011e4000c101924 */
.L_x_6713:
[----:B------:R-:W-:-:S07]  /*7230*/  VIADD R25, R25, 0x80 ;  /* 0x0000008019197836 */ /* 0x000fce0000000000 */
.L_x_6673:
[----:B------:R-:W-:Y:S05]  /*7240*/  BSYNC B6 ;  /* 0x0000000000067941 */ /* 0x000fea0003800000 */
.L_x_6672:
[----:B------:R-:W-:-:S13]  /*7250*/  ISETP.GE.AND P0, PT, R25, R17, PT ;  /* 0x000000111900720c */ /* 0x000fda0003f06270 */
[----:B------:R-:W-:Y:S05]  /*7260*/  @P0 EXIT ;  /* 0x000000000000094d */ /* 0x000fea0003800000 */
[----:B0-234-:R-:W0:Y:S01]  /*7270*/  LDC.64 R4, c[0x0][0x230] ;  /* 0x00008c00ff047b82 */ /* 0x01de220000000a00 */
[----:B------:R-:W-:Y:S01]  /*7280*/  PRMT R0, R16, 0x9910, RZ ;  /* 0x0000991010007816 */ /* 0x000fe200000000ff */
[----:B------:R-:W-:Y:S01]  /*7290*/  IMAD R2, R2, 0x200, R25 ;  /* 0x0000020002027824 */ /* 0x000fe200078e0219 */
[----:B------:R-:W-:Y:S02]  /*72a0*/  ULDC UR4, c[0x0][0x250] ;  /* 0x0000940000047ab9 */ /* 0x000fe40000000800 */
[----:B------:R-:W-:Y:S01]  /*72b0*/  ISETP.GT.AND P1, PT, R0, 0x9, PT ;  /* 0x000000090000780c */ /* 0x000fe20003f24270 */
[----:B-1----:R-:W-:-:S05]  /*72c0*/  IMAD R3, R2, UR4, RZ ;  /* 0x0000000402037c24 */ /* 0x002fca000f8e02ff */
        /* <DEDUP_REMOVED lines=14> */
.L_x_6745:
[----:B------:R-:W0:Y:S02]  /*73b0*/  F2I.S64.TRUNC R24, R24 ;  /* 0x0000001800187311 */ /* 0x000e24000020d900 */
[----:B0-----:R-:W-:-:S05]  /*73c0*/  IMAD.MOV.U32 R5, RZ, RZ, R24 ;  /* 0x000000ffff057224 */ /* 0x001fca00078e0018 */
[----:B------:R-:W-:Y:S01]  /*73d0*/  STG.E.U8 desc[UR36][R2.64], R5 ;  /* 0x0000000502007986 */ /* 0x000fe2000c101124 */
[----:B------:R-:W-:Y:S05]  /*73e0*/  EXIT ;  /* 0x000000000000794d */ /* 0x000fea0003800000 */
.L_x_6744:
        /* <DEDUP_REMOVED lines=9> */
.L_x_6748:
[----:B------:R-:W0:Y:S02]  /*7480*/  F2I.FTZ.TRUNC.NTZ R5, R24 ;  /* 0x0000001800057305 */ /* 0x000e24000021f100 */
[----:B0-----:R-:W-:Y:S01]  /*7490*/  STG.E desc[UR36][R2.64], R5 ;  /* 0x0000000502007986 */ /* 0x001fe2000c101924 */
[----:B------:R-:W-:Y:S05]  /*74a0*/  EXIT ;  /* 0x000000000000794d */ /* 0x000fea0003800000 */
.L_x_6747:
[----:B------:R-:W0:Y:S02]  /*74b0*/  F2I.FTZ.TRUNC.NTZ R5, R24 ;  /* 0x0000001800057305 */ /* 0x000e24000021f100 */
[----:B0-----:R-:W-:Y:S01]  /*74c0*/  STG.E.U16 desc[UR36][R2.64], R5 ;  /* 0x0000000502007986 */ /* 0x001fe2000c101524 */
[----:B------:R-:W-:Y:S05]  /*74d0*/  EXIT ;  /* 0x000000000000794d */ /* 0x000fea0003800000 */
.L_x_6743:
        /* <DEDUP_REMOVED lines=8> */
.L_x_6750:
[----:B------:R-:W-:-:S05]  /*7560*/  F2FP.F16.F32.PACK_AB R24, RZ, R24 ;  /* 0x00000018ff18723e */ /* 0x000fca00000000ff */
[----:B------:R-:W-:Y:S01]  /*7570*/  STG.E.U16 desc[UR36][R2.64], R24 ;  /* 0x0000001802007986 */ /* 0x000fe2000c101524 */
[----:B------:R-:W-:Y:S05]  /*7580*/  EXIT ;  /* 0x000000000000794d */ /* 0x000fea0003800000 */
.L_x_6749:
        /* <DEDUP_REMOVED lines=9> */
.L_x_6752:
[----:B------:R-:W-:-:S04]  /*7620*/  F2FP.F16.F32.PACK_AB R5, RZ, R24 ;  /* 0x00000018ff05723e */ /* 0x000fc800000000ff */
[----:B------:R-:W-:-:S05]  /*7630*/  PRMT R5, R5, 0x5410, RZ ;  /* 0x0000541005057816 */ /* 0x000fca00000000ff */
[----:B------:R-:W-:Y:S01]  /*7640*/  STG.E desc[UR36][R2.64], R5 ;  /* 0x0000000502007986 */ /* 0x000fe2000c101924 */
[----:B------:R-:W-:Y:S05]  /*7650*/  EXIT ;  /* 0x000000000000794d */ /* 0x000fea0003800000 */
.L_x_6751:
[----:B------:R-:W-:-:S06]  /*7660*/  FMUL.FTZ R4, R24, 1 ;  /* 0x3f80000018047820 */ /* 0x000fcc0000410000 */
[----:B------:R-:W0:Y:S02]  /*7670*/  F2F.F64.F32 R4, R4 ;  /* 0x0000000400047310 */ /* 0x000e240000201800 */
[----:B0-----:R-:W-:Y:S01]  /*7680*/  STG.E.64 desc[UR36][R2.64], R4 ;  /* 0x0000000402007986 */ /* 0x001fe2000c101b24 */
[----:B------:R-:W-:Y:S05]  /*7690*/  EXIT ;  /* 0x000000000000794d */ /* 0x000fea0003800000 */
.L_x_6742:
        /* <DEDUP_REMOVED lines=12> */
.L_x_6755:
[----:B------:R-:W-:Y:S01]  /*7760*/  FMUL.FTZ R4, R24, 1 ;  /* 0x3f80000018047820 */ /* 0x000fe20000410000 */
[----:B------:R-:W-:-:S05]  /*7770*/  CS2R R6, SRZ ;  /* 0x0000000000067805 */ /* 0x000fca000001ff00 */
[----:B------:R-:W0:Y:S02]  /*7780*/  F2F.F64.F32 R4, R4 ;  /* 0x0000000400047310 */ /* 0x000e240000201800 */
[----:B0-----:R-:W-:Y:S01]  /*7790*/  STG.E.128 desc[UR36][R2.64], R4 ;  /* 0x0000000402007986 */ /* 0x001fe2000c101d24 */
[----:B------:R-:W-:Y:S05]  /*77a0*/  EXIT ;  /* 0x000000000000794d */ /* 0x000fea0003800000 */
.L_x_6754:
        /* <DEDUP_REMOVED lines=20> */
.L_x_6759:
[----:B------:R-:W-:Y:S05]  /*78f0*/  BSYNC B0 ;  /* 0x0000000000007941 */ /* 0x000fea0003800000 */
.L_x_6758:
[----:B------:R-:W-:-:S05]  /*7900*/  LOP3.LUT R7, R0, R7, RZ, 0xfc, !PT ;  /* 0x0000000700077212 */ /* 0x000fca00078efcff */
[----:B------:R-:W-:Y:S01]  /*7910*/  STG.E.U8 desc[UR36][R2.64], R7 ;  /* 0x0000000702007986 */ /* 0x000fe2000c101124 */
[----:B------:R-:W-:Y:S05]  /*7920*/  EXIT ;  /* 0x000000000000794d */ /* 0x000fea0003800000 */
.L_x_6757:
        /* <DEDUP_REMOVED lines=12> */
.L_x_6761:
[----:B------:R-:W-:Y:S01]  /*79f0*/  IMAD.MOV.U32 R0, RZ, RZ, 0x7f ;  /* 0x0000007fff007424 */ /* 0x000fe200078e00ff */
[----:B------:R-:W-:-:S04]  /*7a00*/  ISETP.GT.U32.AND P0, PT, R4, 0x7f800000, PT ;  /* 0x7f8000000400780c */ /* 0x000fc80003f04070 */
[----:B------:R-:W-:-:S09]  /*7a10*/  SEL R0, R0, 0x7c, P0 ;  /* 0x0000007c00007807 */ /* 0x000fd20000000000 */
.L_x_6762:
[----:B------:R-:W-:Y:S05]  /*7a20*/  BSYNC B0 ;  /* 0x0000000000007941 */ /* 0x000fea0003800000 */
.L_x_6760:
[----:B------:R-:W-:-:S04]  /*7a30*/  LOP3.LUT R24, R24, 0x80000000, RZ, 0xc0, !PT ;  /* 0x8000000018187812 */ /* 0x000fc800078ec0ff */
[----:B------:R-:W-:-:S04]  /*7a40*/  SHF.R.U32.HI R5, RZ, 0x18, R24 ;  /* 0x00000018ff057819 */ /* 0x000fc80000011618 */
[----:B------:R-:W-:-:S05]  /*7a50*/  LOP3.LUT R5, R0, R5, RZ, 0xfc, !PT ;  /* 0x0000000500057212 */ /* 0x000fca00078efcff */
[----:B------:R-:W-:Y:S01]  /*7a60*/  STG.E.U8 desc[UR36][R2.64], R5 ;  /* 0x0000000502007986 */ /* 0x000fe2000c101124 */
[----:B------:R-:W-:Y:S05]  /*7a70*/  EXIT ;  /* 0x000000000000794d */ /* 0x000fea0003800000 */
.L_x_6756:
[----:B------:R-:W-:-:S05]  /*7a80*/  F2FP.BF16.F32.PACK_AB R24, RZ, R24 ;  /* 0x00000018ff18723e */ /* 0x000fca00000010ff */
[----:B------:R-:W-:Y:S01]  /*7a90*/  STG.E.U16 desc[UR36][R2.64], R24 ;  /* 0x0000001802007986 */ /* 0x000fe2000c101524 */
[----:B------:R-:W-:Y:S05]  /*7aa0*/  EXIT ;  /* 0x000000000000794d */ /* 0x000fea0003800000 */
.L_x_6753:
        /* <DEDUP_REMOVED lines=11> */
.L_x_6765:
        /* <DEDUP_REMOVED lines=16> */
.L_x_6768:
[----:B------:R-:W-:-:S04]  /*7c60*/  LOP3.LUT R24, R24, 0x80000000, RZ, 0xc0, !PT ;  /* 0x8000000018187812 */ /* 0x000fc800078ec0ff */
[----:B------:R-:W-:-:S04]  /*7c70*/  SHF.R.U32.HI R5, RZ, 0x18, R24 ;  /* 0x00000018ff057819 */ /* 0x000fc80000011618 */
[----:B------:R-:W-:-:S04]  /*7c80*/  LOP3.LUT R4, R4, R5, RZ, 0xfc, !PT ;  /* 0x0000000504047212 */ /* 0x000fc800078efcff */
[----:B------:R-:W-:-:S07]  /*7c90*/  PRMT R0, R4, 0x7610, R0 ;  /* 0x0000761004007816 */ /* 0x000fce0000000000 */
.L_x_6767:
[----:B------:R-:W-:Y:S05]  /*7ca0*/  BSYNC B0 ;  /* 0x0000000000007941 */ /* 0x000fea0003800000 */
.L_x_6766:
[----:B------:R-:W-:Y:S01]  /*7cb0*/  STG.E.U8 desc[UR36][R2.64], R0 ;  /* 0x0000000002007986 */ /* 0x000fe2000c101124 */
[----:B------:R-:W-:Y:S05]  /*7cc0*/  EXIT ;  /* 0x000000000000794d */ /* 0x000fea0003800000 */
.L_x_6764:
        /* <DEDUP_REMOVED lines=16> */
.L_x_6771:
[----:B------:R-:W-:-:S04]  /*7dd0*/  LOP3.LUT R24, R24, 0x80000000, RZ, 0xc0, !PT ;  /* 0x8000000018187812 */ /* 0x000fc800078ec0ff */
[----:B------:R-:W-:-:S04]  /*7de0*/  SHF.R.U32.HI R5, RZ, 0x18, R24 ;  /* 0x00000018ff057819 */ /* 0x000fc80000011618 */
[----:B------:R-:W-:-:S04]  /*7df0*/  LOP3.LUT R4, R4, R5, RZ, 0xfc, !PT ;  /* 0x0000000504047212 */ /* 0x000fc800078efcff */
[----:B------:R-:W-:-:S07]  /*7e00*/  PRMT R0, R4, 0x7610, R0 ;  /* 0x0000761004007816 */ /* 0x000fce0000000000 */
.L_x_6770:
[----:B------:R-:W-:Y:S05]  /*7e10*/  BSYNC B0 ;  /* 0x0000000000007941 */ /* 0x000fea0003800000 */
.L_x_6769:
[----:B------:R-:W-:Y:S01]  /*7e20*/  STG.E.U8 desc[UR36][R2.64], R0 ;  /* 0x0000000002007986 */ /* 0x000fe2000c101124 */
[----:B------:R-:W-:Y:S05]  /*7e30*/  EXIT ;  /* 0x000000000000794d */ /* 0x000fea0003800000 */
.L_x_6763:
        /* <DEDUP_REMOVED lines=21> */
.L_x_6746:
        /* <DEDUP_REMOVED lines=16> */
.L_x_6774:
[----:B------:R-:W-:Y:S05]  /*8090*/  EXIT ;  /* 0x000000000000794d */ /* 0x000fea0003800000 */
.L_x_6773:
[----:B------:R-:W0:Y:S02]  /*80a0*/  F2I.U64.TRUNC R24, R24 ;  /* 0x0000001800187311 */ /* 0x000e24000020d800 */
[----:B0-----:R-:W-:Y:S01]  /*80b0*/  STG.E.64 desc[UR36][R2.64], R24 ;  /* 0x0000001802007986 */ /* 0x001fe2000c101b24 */
[----:B------:R-:W-:Y:S05]  /*80c0*/  EXIT ;  /* 0x000000000000794d */ /* 0x000fea0003800000 */
.L_x_6772:
[----:B------:R-:W0:Y:S02]  /*80d0*/  F2I.FTZ.U32.TRUNC.NTZ R5, R24 ;  /* 0x0000001800057305 */ /* 0x000e24000021f000 */
[----:B0-----:R-:W-:Y:S01]  /*80e0*/  STG.E desc[UR36][R2.64], R5 ;  /* 0x0000000502007986 */ /* 0x001fe2000c101924 */
[----:B------:R-:W-:Y:S05]  /*80f0*/  EXIT ;  /* 0x000000000000794d */ /* 0x000fea0003800000 */
.L_x_6775:
        /* <DEDUP_REMOVED lines=16> */
.L_x_7868:


//--------------------- .text._ZN2at6native18elementwise_kernelILi128ELi2EZNS0_22gpu_kernel_impl_nocastIZZZNS0_60_GLOBAL__N__171e0b9f_22_ActivationEluKernel_cu_f5210f67_353810elu_kernelERNS_18TensorIteratorBaseERKN3c106ScalarES9_S9_ENKUlvE_clEvENKUlvE0_clEvEUlfE_EEvS5_RKT_EUliE_EEviT1_ --------------------------
	.section	.text._ZN2at6native18elementwise_kernelILi128ELi2EZNS0_22gpu_kernel_impl_nocastIZZZNS0_60_GLOBAL__N__171e0b9f_22_ActivationEluKernel_cu_f5210f67_353810elu_kernelERNS_18TensorIteratorBaseERKN3c106ScalarES9_S9_ENKUlvE_clEvENKUlvE0_clEvEUlfE_EEvS5_RKT_EUliE_EEviT1_,"ax",@progbits
	.align	128
        .global         _ZN2at6native18elementwise_kernelILi128ELi2EZNS0_22gpu_kernel_impl_nocastIZZZNS0_60_GLOBAL__N__171e0b9f_22_ActivationEluKernel_cu_f5210f67_353810elu_kernelERNS_18TensorIteratorBaseERKN3c106ScalarES9_S9_ENKUlvE_clEvENKUlvE0_clEvEUlfE_EEvS5_RKT_EUliE_EEviT1_
        .type           _ZN2at6native18elementwise_kernelILi128ELi2EZNS0_22gpu_kernel_impl_nocastIZZZNS0_60_GLOBAL__N__171e0b9f_22_ActivationEluKernel_cu_f5210f67_353810elu_kernelERNS_18TensorIteratorBaseERKN3c106ScalarES9_S9_ENKUlvE_clEvENKUlvE0_clEvEUlfE_EEvS5_RKT_EUliE_EEviT1_,@function
        .size           _ZN2at6native18elementwise_kernelILi128ELi2EZNS0_22gpu_kernel_impl_nocastIZZZNS0_60_GLOBAL__N__171e0b9f_22_ActivationEluKernel_cu_f5210f67_353810elu_kernelERNS_18TensorIteratorBaseERKN3c106ScalarES9_S9_ENKUlvE_clEvENKUlvE0_clEvEUlfE_EEvS5_RKT_EUliE_EEviT1_,(.L_x_7869 - _ZN2at6native18elementwise_kernelILi128ELi2EZNS0_22gpu_kernel_impl_nocastIZZZNS0_60_GLOBAL__N__171e0b9f_22_ActivationEluKernel_cu_f5210f67_353810elu_kernelERNS_18TensorIteratorBaseERKN3c106ScalarES9_S9_ENKUlvE_clEvENKUlvE0_clEvEUlfE_EEvS5_RKT_EUliE_EEviT1_)
        .other          _ZN2at6native18elementwise_kernelILi128ELi2EZNS0_22gpu_kernel_impl_nocastIZZZNS0_60_GLOBAL__N__171e0b9f_22_ActivationEluKernel_cu_f5210f67_353810elu_kernelERNS_18TensorIteratorBaseERKN3c106ScalarES9_S9_ENKUlvE_clEvENKUlvE0_clEvEUlfE_EEvS5_RKT_EUliE_EEviT1_,@"STO_CUDA_ENTRY STV_DEFAULT"
_ZN2at6native18elementwise_kernelILi128ELi2EZNS0_22gpu_kernel_impl_nocastIZZZNS0_60_GLOBAL__N__171e0b9f_22_ActivationEluKernel_cu_f5210f67_353810elu_kernelERNS_18TensorIteratorBaseERKN3c106ScalarES9_S9_ENKUlvE_clEvENKUlvE0_clEvEUlfE_EEvS5_RKT_EUliE_EEviT1_:
.text._ZN2at6native18elementwise_kernelILi128ELi2EZNS0_22gpu_kernel_impl_nocastIZZZNS0_60_GLOBAL__N__171e0b9f_22_ActivationEluKernel_cu_f5210f67_353810elu_kernelERNS_18TensorIteratorBaseERKN3c106ScalarES9_S9_ENKUlvE_clEvENKUlvE0_clEvEUlfE_EEvS5_RKT_EUliE_EEviT1_:
        /* <DEDUP_REMOVED lines=311> */
.L_x_6778:
[----:B------:R-:W-:Y:S02]  /*1370*/  ULDC.64 UR8, c[0x0][0x418] ;  /* 0x0001060000087ab9 */ /* 0x000fe40000000a00 */
[----:B------:R-:W-:-:S04]  /*1380*/  IADD3 R6, P0, R0, UR8, RZ ;  /* 0x0000000800067c10 */ /* 0x000fc8000ff1e0ff */
[----:B------:R-:W-:Y:S01]  /*1390*/  IADD3.X R7, RZ, UR9, RZ, P0, !PT ;  /* 0x00000009ff077c10 */ /* 0x000fe200087fe4ff */
[----:B------:R-:W-:-:S05]  /*13a0*/  ULDC.64 UR8, c[0x0][0x410] ;  /* 0x0001040000087ab9 */ /* 0x000fca0000000a00 */
[----:B------:R-:W2:Y:S01]  /*13b0*/  LDG.E R7, desc[UR4][R6.64] ;  /* 0x0000000406077981 */ /* 0x000ea2000c1e1900 */
[----:B------:R-:W-:Y:S01]  /*13c0*/  IADD3 R4, P1, R5, UR8, RZ ;  /* 0x0000000805047c10 */ /* 0x000fe2000ff3e0ff */
[----:B------:R-:W-:Y:S03]  /*13d0*/  BSSY B1, `(.L_x_6779) ;  /* 0x0000024000017945 */ /* 0x000fe60003800000 */
[----:B------:R-:W-:Y:S02]  /*13e0*/  IADD3.X R5, RZ, UR9, RZ, P1, !PT ;  /* 0x00000009ff057c10 */ /* 0x000fe40008ffe4ff */
[----:B--2---:R-:W-:-:S13]  /*13f0*/  FSETP.GT.FTZ.AND P0, PT, R7, RZ, PT ;  /* 0x000000ff0700720b */ /* 0x004fda0003f14000 */
        /* <DEDUP_REMOVED lines=31> */
.L_x_6780:
[----:B------:R-:W-:Y:S02]  /*15f0*/  ULDC UR7, c[0x0][0x424] ;  /* 0x0001090000077ab9 */ /* 0x000fe40000000800 */
[----:B------:R-:W-:-:S07]  /*1600*/  FMUL.FTZ R7, R7, UR7 ;  /* 0x0000000707077c20 */ /* 0x000fce0008410000 */
.L_x_6781:
[----:B------:R-:W-:Y:S05]  /*1610*/  BSYNC B1 ;  /* 0x0000000000017941 */ /* 0x000fea0003800000 */
.L_x_6779:
[----:B------:R0:W-:Y:S01]  /*1620*/  STG.E desc[UR4][R4.64], R7 ;  /* 0x0000000704007986 */ /* 0x0001e2000c101904 */
[----:B------:R-:W-:-:S07]  /*1630*/  IADD3 R3, R3, 0x80, RZ ;  /* 0x0000008003037810 */ /* 0x000fce0007ffe0ff */
.L_x_6777:
[----:B------:R-:W-:Y:S05]  /*1640*/  BSYNC B0 ;  /* 0x0000000000007941 */ /* 0x000fea0003800000 */
.L_x_6776:
[----:B------:R-:W-:-:S13]  /*1650*/  ISETP.GE.AND P0, PT, R3, UR6, PT ;  /* 0x0000000603007c0c */ /* 0x000fda000bf06270 */
[----:B------:R-:W-:Y:S05]  /*1660*/  @P0 EXIT ;  /* 0x000000000000094d */ /* 0x000fea0003800000 */
[----:B0-----:R-:W0:Y:S01]  /*1670*/  LDC R4, c[0x0][0x218] ;  /* 0x00008600ff047b82 */ /* 0x001e220000000800 */
        /* <DEDUP_REMOVED lines=301> */
.L_x_6782:
[----:B------:R-:W-:Y:S02]  /*2950*/  ULDC.64 UR6, c[0x0][0x418] ;  /* 0x0001060000067ab9 */ /* 0x000fe40000000a00 */
[----:B------:R-:W-:-:S04]  /*2960*/  IADD3 R6, P0, R0, UR6, RZ ;  /* 0x0000000600067c10 */ /* 0x000fc8000ff1e0ff */
[----:B------:R-:W-:Y:S01]  /*2970*/  IADD3.X R7, RZ, UR7, RZ, P0, !PT ;  /* 0x00000007ff077c10 */ /* 0x000fe200087fe4ff */
[----:B------:R-:W-:-:S04]  /*2980*/  ULDC.64 UR6, c[0x0][0x410] ;  /* 0x0001040000067ab9 */ /* 0x000fc80000000a00 */
        /* <DEDUP_REMOVED lines=36> */
.L_x_6784:
[----:B------:R-:W-:Y:S02]  /*2bd0*/  ULDC UR6, c[0x0][0x424] ;  /* 0x0001090000067ab9 */ /* 0x000fe40000000800 */
[----:B------:R-:W-:-:S07]  /*2be0*/  FMUL.FTZ R5, R6, UR6 ;  /* 0x0000000606057c20 */ /* 0x000fce0008410000 */
.L_x_6785:
[----:B------:R-:W-:Y:S05]  /*2bf0*/  BSYNC B0 ;  /* 0x0000000000007941 */ /* 0x000fea0003800000 */
.L_x_6783:
[----:B------:R-:W-:Y:S01]  /*2c00*/  STG.E desc[UR4][R2.64], R5 ;  /* 0x0000000502007986 */ /* 0x000fe2000c101904 */
[----:B------:R-:W-:Y:S05]  /*2c10*/  EXIT ;  /* 0x000000000000794d */ /* 0x000fea0003800000 */
.L_x_6786:
        /* <DEDUP_REMOVED lines=14> */
.L_x_7869:


//--------------------- .text._ZN2at6native27unrolled_elementwise_kernelIZZZNS0_60_GLOBAL__N__171e0b9f_22_ActivationEluKernel_cu_f5210f67_353810elu_kernelERNS_18TensorIteratorBaseERKN3c106ScalarES8_S8_ENKUlvE_clEvENKUlvE0_clEvEUlfE_St5arrayIPcLm2EELi4E23TrivialOffsetCalculatorILi1EjESG_NS0_6memory15LoadWithoutCastENSH_16StoreWithoutCastEEEviT_T0_T2_T3_T4_T5_ --------------------------
	.section	.text._ZN2at6native27unrolled_elementwise_kernelIZZZNS0_60_GLOBAL__N__171e0b9f_22_ActivationEluKernel_cu_f5210f67_353810elu_kernelERNS_18TensorIteratorBaseERKN3c106ScalarES8_S8_ENKUlvE_clEvENKUlvE0_clEvEUlfE_St5arrayIPcLm2EELi4E23TrivialOffsetCalculatorILi1EjESG_NS0_6memory15LoadWithoutCastENSH_16StoreWithoutCastEEEviT_T0_T2_T3_T4_T5_,"ax",@progbits
	.align	128
        .global         _ZN2at6native27unrolled_elementwise_kernelIZZZNS0_60_GLOBAL__N__171e0b9f_22_ActivationEluKernel_cu_f5210f67_353810elu_kernelERNS_18TensorIteratorBaseERKN3c106ScalarES8_S8_ENKUlvE_clEvENKUlvE0_clEvEUlfE_St5arrayIPcLm2EELi4E23TrivialOffsetCalculatorILi1EjESG_NS0_6memory15LoadWithoutCastENSH_16StoreWithoutCastEEEviT_T0_T2_T3_T4_T5_
        .type           _ZN2at6native27unrolled_elementwise_kernelIZZZNS0_60_GLOBAL__N__171e0b9f_22_ActivationEluKernel_cu_f5210f67_353810elu_kernelERNS_18TensorIteratorBaseERKN3c106ScalarES8_S8_ENKUlvE_clEvENKUlvE0_clEvEUlfE_St5arrayIPcLm2EELi4E23TrivialOffsetCalculatorILi1EjESG_NS0_6memory15LoadWithoutCastENSH_16StoreWithoutCastEEEviT_T0_T2_T3_T4_T5_,@function
        .size           _ZN2at6native27unrolled_elementwise_kernelIZZZNS0_60_GLOBAL__N__171e0b9f_22_ActivationEluKernel_cu_f5210f67_353810elu_kernelERNS_18TensorIteratorBaseERKN3c106ScalarES8_S8_ENKUlvE_clEvENKUlvE0_clEvEUlfE_St5arrayIPcLm2EELi4E23TrivialOffsetCalculatorILi1EjESG_NS0_6memory15LoadWithoutCastENSH_16StoreWithoutCastEEEviT_T0_T2_T3_T4_T5_,(.L_x_7870 - _ZN2at6native27unrolled_elementwise_kernelIZZZNS0_60_GLOBAL__N__171e0b9f_22_ActivationEluKernel_cu_f5210f67_353810elu_kernelERNS_18TensorIteratorBaseERKN3c106ScalarES8_S8_ENKUlvE_clEvENKUlvE0_clEvEUlfE_St5arrayIPcLm2EELi4E23TrivialOffsetCalculatorILi1EjESG_NS0_6memory15LoadWithoutCastENSH_16StoreWithoutCastEEEviT_T0_T2_T3_T4_T5_)
        .other          _ZN2at6native27unrolled_elementwise_kernelIZZZNS0_60_GLOBAL__N__171e0b9f_22_ActivationEluKernel_cu_f5210f67_353810elu_kernelERNS_18TensorIteratorBaseERKN3c106ScalarES8_S8_ENKUlvE_clEvENKUlvE0_clEvEUlfE_St5arrayIPcLm2EELi4E23TrivialOffsetCalculatorILi1EjESG_NS0_6memory15LoadWithoutCastENSH_16StoreWithoutCastEEEviT_T0_T2_T3_T4_T5_,@"STO_CUDA_ENTRY STV_DEFAULT"
_ZN2at6native27unrolled_elementwise_kernelIZZZNS0_60_GLOBAL__N__171e0b9f_22_ActivationEluKernel_cu_f5210f67_353810elu_kernelERNS_18TensorIteratorBaseERKN3c106ScalarES8_S8_ENKUlvE_clEvENKUlvE0_clEvEUlfE_St5arrayIPcLm2EELi4E23TrivialOffsetCalculatorILi1EjESG_NS0_6memory15LoadWithoutCastENSH_16StoreWithoutCastEEEviT_T0_T2_T3_T4_T5_:
.text._ZN2at6native27unrolled_elementwise_kernelIZZZNS0_60_GLOBAL__N__171e0b9f_22_ActivationEluKernel_cu_f5210f67_353810elu_kernelERNS_18TensorIteratorBaseERKN3c106ScalarES8_S8_ENKUlvE_clEvENKUlvE0_clEvEUlfE_St5arrayIPcLm2EELi4E23TrivialOffsetCalculatorILi1EjESG_NS0_6memory15LoadWithoutCastENSH_16StoreWithoutCastEEEviT_T0_T2_T3_T4_T5_:
        /* <DEDUP_REMOVED lines=24> */
[----:B0-----:R-:W-:Y:S01]  /*0180*/  @!P3 IMAD.WIDE.U32 R14, R19, 0x4, R8 ;  /* 0x00000004130eb825 */ /* 0x001fe200078e0008 */
[----:B------:R-:W-:-:S06]  /*0190*/  CS2R R8, SRZ ;  /* 0x0000000000087805 */ /* 0x000fcc000001ff00 */
[----:B------:R0:W5:Y:S04]  /*01a0*/  @!P2 LDG.E R9, desc[UR4][R4.64] ;  /* 0x000000040409a981 */ /* 0x000168000c1e1900 */
[----:B------:R0:W5:Y:S01]  /*01b0*/  @!P0 LDG.E R8, desc[UR4][R10.64] ;  /* 0x000000040a088981 */ /* 0x000162000c1e1900 */
[----:B-1----:R-:W-:Y:S01]  /*01c0*/  @!P1 IMAD.WIDE.U32 R12, R13, 0x4, R6 ;  /* 0x000000040d0c9825 */ /* 0x002fe200078e0006 */
[----:B------:R-:W-:-:S06]  /*01d0*/  CS2R R6, SRZ ;  /* 0x0000000000067805 */ /* 0x000fcc000001ff00 */
[----:B------:R0:W5:Y:S04]  /*01e0*/  @!P3 LDG.E R7, desc[UR4][R14.64] ;  /* 0x000000040e07b981 */ /* 0x000168000c1e1900 */
[----:B------:R0:W5:Y:S01]  /*01f0*/  @!P1 LDG.E R6, desc[UR4][R12.64] ;  /* 0x000000040c069981 */ /* 0x000162000c1e1900 */
[----:B------:R-:W-:Y:S04]  /*0200*/  BSSY B0, `(.L_x_6787) ;  /* 0x0000024000007945 */ /* 0x000fe80003800000 */
[----:B------:R-:W-:Y:S05]  /*0210*/  @P2 BRA `(.L_x_6788) ;  /* 0x0000000000882947 */ /* 0x000fea0003800000 */
[----:B-----5:R-:W-:-:S13]  /*0220*/  FSETP.GT.FTZ.AND P0, PT, R9, RZ, PT ;  /* 0x000000ff0900720b */ /* 0x020fda0003f14000 */
        /* <DEDUP_REMOVED lines=31> */
.L_x_6789:
[----:B------:R-:W-:Y:S02]  /*0420*/  ULDC UR6, c[0x0][0x21c] ;  /* 0x0000870000067ab9 */ /* 0x000fe40000000800 */
[----:B0-----:R-:W-:-:S07]  /*0430*/  FMUL.FTZ R4, R9, UR6 ;  /* 0x0000000609047c20 */ /* 0x001fce0008410000 */
.L_x_6788:
[----:B------:R-:W-:Y:S05]  /*0440*/  BSYNC B0 ;  /* 0x0000000000007941 */ /* 0x000fea0003800000 */
.L_x_6787:
[----:B0-----:R-:W-:Y:S01]  /*0450*/  IADD3 R5, R3, 0x80, RZ ;  /* 0x0000008003057810 */ /* 0x001fe20007ffe0ff */
[----:B------:R-:W-:Y:S03]  /*0460*/  BSSY B0, `(.L_x_6790) ;  /* 0x0000025000007945 */ /* 0x000fe60003800000 */
[----:B------:R-:W-:-:S13]  /*0470*/  ISETP.GE.AND P0, PT, R5, R2, PT ;  /* 0x000000020500720c */ /* 0x000fda0003f06270 */
[----:B------:R-:W-:Y:S05]  /*0480*/  @P0 BRA `(.L_x_6791) ;  /* 0x0000000000880947 */ /* 0x000fea0003800000 */
[----:B-----5:R-:W-:-:S13]  /*0490*/  FSETP.GT.FTZ.AND P0, PT, R8, RZ, PT ;  /* 0x000000ff0800720b */ /* 0x020fda0003f14000 */
        /* <DEDUP_REMOVED lines=31> */
.L_x_6792:
[----:B------:R-:W-:Y:S02]  /*0690*/  ULDC UR6, c[0x0][0x21c] ;  /* 0x0000870000067ab9 */ /* 0x000fe40000000800 */
[----:B------:R-:W-:-:S07]  /*06a0*/  FMUL.FTZ R8, R8, UR6 ;  /* 0x0000000608087c20 */ /* 0x000fce0008410000 */
.L_x_6791:
[----:B------:R-:W-:Y:S05]  /*06b0*/  BSYNC B0 ;  /* 0x0000000000007941 */ /* 0x000fea0003800000 */
.L_x_6790:
[----:B-----5:R-:W-:Y:S01]  /*06c0*/  IADD3 R9, R3, 0x100, RZ ;  /* 0x0000010003097810 */ /* 0x020fe20007ffe0ff */
[----:B------:R-:W-:Y:S03]  /*06d0*/  BSSY B0, `(.L_x_6793) ;  /* 0x0000025000007945 */ /* 0x000fe60003800000 */
[----:B------:R-:W-:-:S13]  /*06e0*/  ISETP.GE.AND P0, PT, R9, R2, PT ;  /* 0x000000020900720c */ /* 0x000fda0003f06270 */
[----:B------:R-:W-:Y:S05]  /*06f0*/  @P0 BRA `(.L_x_6794) ;  /* 0x0000000000880947 */ /* 0x000fea0003800000 */
        /* <DEDUP_REMOVED lines=32> */
.L_x_6795:
[----:B------:R-:W-:Y:S02]  /*0900*/  ULDC UR6, c[0x0][0x21c] ;  /* 0x0000870000067ab9 */ /* 0x000fe40000000800 */
[----:B------:R-:W-:-:S07]  /*0910*/  FMUL.FTZ R7, R7, UR6 ;  /* 0x0000000607077c20 */ /* 0x000fce0008410000 */
.L_x_6794:
[----:B------:R-:W-:Y:S05]  /*0920*/  BSYNC B0 ;  /* 0x0000000000007941 */ /* 0x000fea0003800000 */
.L_x_6793:
[----:B------:R-:W-:Y:S01]  /*0930*/  IADD3 R9, R3, 0x180, RZ ;  /* 0x0000018003097810 */ /* 0x000fe20007ffe0ff */
[----:B------:R-:W-:Y:S03]  /*0940*/  BSSY B0, `(.L_x_6796) ;  /* 0x0000025000007945 */ /* 0x000fe60003800000 */
[----:B------:R-:W-:-:S13]  /*0950*/  ISETP.GE.AND P0, PT, R9, R2, PT ;  /* 0x000000020900720c */ /* 0x000fda0003f06270 */
[----:B------:R-:W-:Y:S05]  /*0960*/  @P0 BRA `(.L_x_6797) ;  /* 0x0000000000880947 */ /* 0x000fea0003800000 */
        /* <DEDUP_REMOVED lines=32> */
.L_x_6798:
[----:B------:R-:W-:Y:S02]  /*0b70*/  ULDC UR6, c[0x0][0x21c] ;  /* 0x0000870000067ab9 */ /* 0x000fe40000000800 */
[----:B------:R-:W-:-:S07]  /*0b80*/  FMUL.FTZ R9, R6, UR6 ;  /* 0x0000000606097c20 */ /* 0x000fce0008410000 */
.L_x_6797:
[----:B------:R-:W-:Y:S05]  /*0b90*/  BSYNC B0 ;  /* 0x0000000000007941 */ /* 0x000fea0003800000 */
.L_x_6796:
        /* <DEDUP_REMOVED lines=8> */
[----:B------:R0:W-:Y:S01]  /*0c20*/  STG.E desc[UR4][R10.64], R4 ;  /* 0x000000040a007986 */ /* 0x0001e2000c101904 */
[----:B------:R-:W-:-:S13]  /*0c30*/  ISETP.GE.AND P0, PT, R3, R2, PT ;  /* 0x000000020300720c */ /* 0x000fda0003f06270 */
[----:B------:R-:W-:Y:S05]  /*0c40*/  @P0 BREAK B1 ;  /* 0x0000000000010942 */ /* 0x000fea0003800000 */
[----:B0-----:R-:W-:Y:S05]  /*0c50*/  @P0 BRA `(.L_x_6802) ;  /* 0x0000000000300947 */ /* 0x001fea0003800000 */
[----:B------:R-:W0:Y:S01]  /*0c60*/  LDC.64 R4, c[0x0][0x230] ;  /* 0x00008c00ff047b82 */ /* 0x000e220000000a00 */
[----:B------:R-:W-:Y:S02]  /*0c70*/  LEA R11, R0, R3, 0x9 ;  /* 0x00000003000b7211 */ /* 0x000fe400078e48ff */
[----:B------:R-:W-:-:S03]  /*0c80*/  IADD3 R3, R3, 0x80, RZ ;  /* 0x0000008003037810 */ /* 0x000fc60007ffe0ff */
[----:B0-----:R-:W-:-:S05]  /*0c90*/  IMAD.WIDE.U32 R4, R11, 0x4, R4 ;  /* 0x000000040b047825 */ /* 0x001fca00078e0004 */
[----:B------:R0:W-:Y:S02]  /*0ca0*/  STG.E desc[UR4][R4.64], R8 ;  /* 0x0000000804007986 */ /* 0x0001e4000c101904 */
.L_x_6801:
[----:B------:R-:W-:Y:S05]  /*0cb0*/  BSYNC B1 ;  /* 0x0000000000017941 */ /* 0x000fea0003800000 */
.L_x_6800:
[----:B------:R-:W-:-:S13]  /*0cc0*/  ISETP.GE.AND P0, PT, R3, R2, PT ;  /* 0x000000020300720c */ /* 0x000fda0003f06270 */
[----:B0-----:R-:W0:Y:S01]  /*0cd0*/  @!P0 LDC.64 R4, c[0x0][0x230] ;  /* 0x00008c00ff048b82 */ /* 0x001e220000000a00 */
[----:B------:R-:W-:Y:S02]  /*0ce0*/  @!P0 LEA R11, R0, R3, 0x9 ;  /* 0x00000003000b8211 */ /* 0x000fe400078e48ff */
[----:B------:R-:W-:-:S03]  /*0cf0*/  @!P0 IADD3 R3, R3, 0x80, RZ ;  /* 0x0000008003038810 */ /* 0x000fc60007ffe0ff */
[----:B0-----:R-:W-:-:S05]  /*0d00*/  @!P0 IMAD.WIDE.U32 R4, R11, 0x4, R4 ;  /* 0x000000040b048825 */ /* 0x001fca00078e0004 */
[----:B------:R0:W-:Y:S02]  /*0d10*/  @!P0 STG.E desc[UR4][R4.64], R7 ;  /* 0x0000000704008986 */ /* 0x0001e4000c101904 */
.L_x_6802:
[----:B------:R-:W-:Y:S05]  /*0d20*/  BSYNC B0 ;  /* 0x0000000000007941 */ /* 0x000fea0003800000 */
.L_x_6799:
[----:B------:R-:W-:Y:S05]  /*0d30*/  WARPSYNC.ALL ;  /* 0x0000000000007948 */ /* 0x000fea0003800000 */
[----:B------:R-:W-:-:S13]  /*0d40*/  ISETP.GE.AND P0, PT, R3, R2, PT ;  /* 0x000000020300720c */ /* 0x000fda0003f06270 */
[----:B------:R-:W-:Y:S05]  /*0d50*/  @P0 EXIT ;  /* 0x000000000000094d */ /* 0x000fea0003800000 */
[----:B0-----:R-:W0:Y:S01]  /*0d60*/  LDC.64 R4, c[0x0][0x230] ;  /* 0x00008c00ff047b82 */ /* 0x001e220000000a00 */
[----:B------:R-:W-:-:S05]  /*0d70*/  LEA R3, R0, R3, 0x9 ;  /* 0x0000000300037211 */ /* 0x000fca00078e48ff */
[----:B0-----:R-:W-:-:S05]  /*0d80*/  IMAD.WIDE.U32 R2, R3, 0x4, R4 ;  /* 0x0000000403027825 */ /* 0x001fca00078e0004 */
[----:B------:R-:W-:Y:S01]  /*0d90*/  STG.E desc[UR4][R2.64], R9 ;  /* 0x0000000902007986 */ /* 0x000fe2000c101904 */
[----:B------:R-:W-:Y:S05]  /*0da0*/  EXIT ;  /* 0x000000000000794d */ /* 0x000fea0003800000 */
.L_x_6803:
        /* <DEDUP_REMOVED lines=13> */
.L_x_7870:


//--------------------- .text._ZN2at6native29vectorized_elementwise_kernelILi2EZZZNS0_60_GLOBAL__N__171e0b9f_22_ActivationEluKernel_cu_f5210f67_353810elu_kernelERNS_18TensorIteratorBaseERKN3c106ScalarES8_S8_ENKUlvE_clEvENKUlvE0_clEvEUlfE_St5arrayIPcLm2EEEEviT0_T1_ --------------------------
	.section	.text._ZN2at6native29vectorized_elementwise_kernelILi2EZZZNS0_60_GLOBAL__N__171e0b9f_22_ActivationEluKernel_cu_f5210f67_353810elu_kernelERNS_18TensorIteratorBaseERKN3c106ScalarES8_S8_ENKUlvE_clEvENKUlvE0_clEvEUlfE_St5arrayIPcLm2EEEEviT0_T1_,"ax",@progbits
	.align	128
        .global         _ZN2at6native29vectorized_elementwise_kernelILi2EZZZNS0_60_GLOBAL__N__171e0b9f_22_ActivationEluKernel_cu_f5210f67_353810elu_kernelERNS_18TensorIteratorBaseERKN3c106ScalarES8_S8_ENKUlvE_clEvENKUlvE0_clEvEUlfE_St5arrayIPcLm2EEEEviT0_T1_
        .type           _ZN2at6native29vectorized_elementwise_kernelILi2EZZZNS0_60_GLOBAL__N__171e0b9f_22_ActivationEluKernel_cu_f5210f67_353810elu_kernelERNS_18TensorIteratorBaseERKN3c106ScalarES8_S8_ENKUlvE_clEvENKUlvE0_clEvEUlfE_St5arrayIPcLm2EEEEviT0_T1_,@function
        .size           _ZN2at6native29vectorized_elementwise_kernelILi2EZZZNS0_60_GLOBAL__N__171e0b9f_22_ActivationEluKernel_cu_f5210f67_353810elu_kernelERNS_18TensorIteratorBaseERKN3c106ScalarES8_S8_ENKUlvE_clEvENKUlvE0_clEvEUlfE_St5arrayIPcLm2EEEEviT0_T1_,(.L_x_7871 - _ZN2at6native29vectorized_elementwise_kernelILi2EZZZNS0_60_GLOBAL__N__171e0b9f_22_ActivationEluKernel_cu_f5210f67_353810elu_kernelERNS_18TensorIteratorBaseERKN3c106ScalarES8_S8_ENKUlvE_clEvENKUlvE0_clEvEUlfE_St5arrayIPcLm2EEEEviT0_T1_)
        .other          _ZN2at6native29vectorized_elementwise_kernelILi2EZZZNS0_60_GLOBAL__N__171e0b9f_22_ActivationEluKernel_cu_f5210f67_353810elu_kernelERNS_18TensorIteratorBaseERKN3c106ScalarES8_S8_ENKUlvE_clEvENKUlvE0_clEvEUlfE_St5arrayIPcLm2EEEEviT0_T1_,@"STO_CUDA_ENTRY STV_DEFAULT"
_ZN2at6native29vectorized_elementwise_kernelILi2EZZZNS0_60_GLOBAL__N__171e0b9f_22_ActivationEluKernel_cu_f5210f67_353810elu_kernelERNS_18TensorIteratorBaseERKN3c106ScalarES8_S8_ENKUlvE_clEvENKUlvE0_clEvEUlfE_St5arrayIPcLm2EEEEviT0_T1_:
.text._ZN2at6native29vectorized_elementwise_kernelILi2EZZZNS0_60_GLOBAL__N__171e0b9f_22_ActivationEluKernel_cu_f5210f67_353810elu_kernelERNS_18TensorIteratorBaseERKN3c106ScalarES8_S8_ENKUlvE_clEvENKUlvE0_clEvEUlfE_St5arrayIPcLm2EEEEviT0_T1_:
        /* <DEDUP_REMOVED lines=13> */
[----:B------:R0:W5:Y:S04]  /*00d0*/  LDG.E.64 R6, desc[UR4][R10.64+0x400] ;  /* 0x000400040a067981 */ /* 0x000168000c1e1b00 */
[----:B------:R0:W5:Y:S04]  /*00e0*/  LDG.E.64 R2, desc[UR4][R10.64+0x800] ;  /* 0x000800040a027981 */ /* 0x000168000c1e1b00 */
[----:B------:R0:W5:Y:S01]  /*00f0*/  LDG.E.64 R4, desc[UR4][R10.64+0xc00] ;  /* 0x000c00040a047981 */ /* 0x000162000c1e1b00 */
[----:B------:R-:W-:Y:S01]  /*0100*/  BSSY B0, `(.L_x_6805) ;  /* 0x0000023000007945 */ /* 0x000fe20003800000 */
[----:B--2---:R-:W-:-:S13]  /*0110*/  FSETP.GT.FTZ.AND P0, PT, R8, RZ, PT ;  /* 0x000000ff0800720b */ /* 0x004fda0003f14000 */
        /* <DEDUP_REMOVED lines=31> */
.L_x_6806:
[----:B------:R-:W-:Y:S02]  /*0310*/  ULDC UR6, c[0x0][0x21c] ;  /* 0x0000870000067ab9 */ /* 0x000fe40000000800 */
[----:B------:R-:W-:-:S07]  /*0320*/  FMUL.FTZ R8, R8, UR6 ;  /* 0x0000000608087c20 */ /* 0x000fce0008410000 */
.L_x_6807:
[----:B------:R-:W-:Y:S05]  /*0330*/  BSYNC B0 ;  /* 0x0000000000007941 */ /* 0x000fea0003800000 */
.L_x_6805:
[----:B------:R-:W-:Y:S01]  /*0340*/  FSETP.GT.FTZ.AND P0, PT, R9, RZ, PT ;  /* 0x000000ff0900720b */ /* 0x000fe20003f14000 */
[----:B------:R-:W-:-:S12]  /*0350*/  BSSY B0, `(.L_x_6808) ;  /* 0x0000022000007945 */ /* 0x000fd80003800000 */
        /* <DEDUP_REMOVED lines=31> */
.L_x_6809:
[----:B------:R-:W-:Y:S02]  /*0550*/  ULDC UR6, c[0x0][0x21c] ;  /* 0x0000870000067ab9 */ /* 0x000fe40000000800 */
[----:B------:R-:W-:-:S07]  /*0560*/  FMUL.FTZ R9, R9, UR6 ;  /* 0x0000000609097c20 */ /* 0x000fce0008410000 */
.L_x_6810:
[----:B------:R-:W-:Y:S05]  /*0570*/  BSYNC B0 ;  /* 0x0000000000007941 */ /* 0x000fea0003800000 */
.L_x_6808:
[----:B-----5:R-:W-:Y:S01]  /*0580*/  FSETP.GT.FTZ.AND P0, PT, R6, RZ, PT ;  /* 0x000000ff0600720b */ /* 0x020fe20003f14000 */
[----:B------:R-:W-:-:S12]  /*0590*/  BSSY B0, `(.L_x_6811) ;  /* 0x0000022000007945 */ /* 0x000fd80003800000 */
        /* <DEDUP_REMOVED lines=31> */
.L_x_6812:
[----:B------:R-:W-:Y:S02]  /*0790*/  ULDC UR6, c[0x0][0x21c] ;  /* 0x0000870000067ab9 */ /* 0x000fe40000000800 */
[----:B------:R-:W-:-:S07]  /*07a0*/  FMUL.FTZ R6, R6, UR6 ;  /* 0x0000000606067c20 */ /* 0x000fce0008410000 */
.L_x_6813:
[----:B------:R-:W-:Y:S05]  /*07b0*/  BSYNC B0 ;  /* 0x0000000000007941 */ /* 0x000fea0003800000 */
.L_x_6811:
        /* <DEDUP_REMOVED lines=33> */
.L_x_6815:
[----:B------:R-:W-:Y:S02]  /*09d0*/  ULDC UR6, c[0x0][0x21c] ;  /* 0x0000870000067ab9 */ /* 0x000fe40000000800 */
[----:B------:R-:W-:-:S07]  /*09e0*/  FMUL.FTZ R7, R7, UR6 ;  /* 0x0000000607077c20 */ /* 0x000fce0008410000 */
.L_x_6816:
[----:B------:R-:W-:Y:S05]  /*09f0*/  BSYNC B0 ;  /* 0x0000000000007941 */ /* 0x000fea0003800000 */
.L_x_6814:
[----:B------:R-:W-:Y:S01]  /*0a00*/  FSETP.GT.FTZ.AND P0, PT, R2, RZ, PT ;  /* 0x000000ff0200720b */ /* 0x000fe20003f14000 */
        /* <DEDUP_REMOVED lines=32> */
.L_x_6818:
[----:B------:R-:W-:Y:S02]  /*0c10*/  ULDC UR6, c[0x0][0x21c] ;  /* 0x0000870000067ab9 */ /* 0x000fe40000000800 */
[----:B------:R-:W-:-:S07]  /*0c20*/  FMUL.FTZ R2, R2, UR6 ;  /* 0x0000000602027c20 */ /* 0x000fce0008410000 */
.L_x_6819:
[----:B------:R-:W-:Y:S05]  /*0c30*/  BSYNC B0 ;  /* 0x0000000000007941 */ /* 0x000fea0003800000 */
.L_x_6817:
        /* <DEDUP_REMOVED lines=33> */
.L_x_6821:
[----:B------:R-:W-:Y:S02]  /*0e50*/  ULDC UR6, c[0x0][0x21c] ;  /* 0x0000870000067ab9 */ /* 0x000fe40000000800 */
[----:B------:R-:W-:-:S07]  /*0e60*/  FMUL.FTZ R3, R3, UR6 ;  /* 0x0000000603037c20 */ /* 0x000fce0008410000 */
.L_x_6822:
[----:B------:R-:W-:Y:S05]  /*0e70*/  BSYNC B0 ;  /* 0x0000000000007941 */ /* 0x000fea0003800000 */
.L_x_6820:
        /* <DEDUP_REMOVED lines=33> */
.L_x_6824:
[----:B------:R-:W-:Y:S02]  /*1090*/  ULDC UR6, c[0x0][0x21c] ;  /* 0x0000870000067ab9 */ /* 0x000fe40000000800 */
[----:B------:R-:W-:-:S07]  /*10a0*/  FMUL.FTZ R4, R4, UR6 ;  /* 0x0000000604047c20 */ /* 0x000fce0008410000 */
.L_x_6825:
[----:B------:R-:W-:Y:S05]  /*10b0*/  BSYNC B0 ;  /* 0x0000000000007941 */ /* 0x000fea0003800000 */
.L_x_6823:
        /* <DEDUP_REMOVED lines=33> */
.L_x_6827:
[----:B------:R-:W-:Y:S02]  /*12d0*/  ULDC UR6, c[0x0][0x21c] ;  /* 0x0000870000067ab9 */ /* 0x000fe40000000800 */
[----:B------:R-:W-:-:S07]  /*12e0*/  FMUL.FTZ R5, R5, UR6 ;  /* 0x0000000605057c20 */ /* 0x000fce0008410000 */
.L_x_6828:
[----:B------:R-:W-:Y:S05]  /*12f0*/  BSYNC B0 ;  /* 0x0000000000007941 */ /* 0x000fea0003800000 */
.L_x_6826:
        /* <DEDUP_REMOVED lines=8> */
.L_x_6804:
[----:B------:R-:W0:Y:S01]  /*1380*/  S2R R18, SR_TID.X ;  /* 0x0000000000127919 */ /* 0x000e220000002100 */
[----:B------:R-:W-:Y:S01]  /*1390*/  HFMA2.MMA R0, -RZ, RZ, 0, 0 ;  /* 0x00000000ff007435 */ /* 0x000fe200000001ff */
        /* <DEDUP_REMOVED lines=15> */
[----:B------:R1:W5:Y:S07]  /*1490*/  @!P6 LDG.E R0, desc[UR4][R2.64] ;  /* 0x000000040200e981 */ /* 0x00036e000c1e1900 */
        /* <DEDUP_REMOVED lines=18> */
[----:B------:R-:W-:Y:S01]  /*15c0*/  MOV R20, RZ ;  /* 0x000000ff00147202 */ /* 0x000fe20000000f00 */
[----:B------:R-:W-:Y:S01]  /*15d0*/  HFMA2.MMA R22, -RZ, RZ, 0, 0 ;  /* 0x00000000ff167435 */ /* 0x000fe200000001ff */
[----:B------:R-:W-:Y:S01]  /*15e0*/  @!P6 IADD3 R25, R16, R25, RZ ;  /* 0x000000191019e210 */ /* 0x000fe20007ffe0ff */
[----:B--2---:R-:W-:Y:S01]  /*15f0*/  @!P1 IMAD.WIDE.U32 R6, R21, 0x4, R6 ;  /* 0x0000000415069825 */ /* 0x004fe200078e0006 */
[----:B------:R-:W-:Y:S02]  /*1600*/  HFMA2.MMA R21, -RZ, RZ, 0, 0 ;  /* 0x00000000ff157435 */ /* 0x000fe400000001ff */
[----:B------:R0:W5:Y:S01]  /*1610*/  @!P0 LDG.E R20, desc[UR4][R12.64] ;  /* 0x000000040c148981 */ /* 0x000162000c1e1900 */
[----:B-1----:R-:W-:Y:S01]  /*1620*/  @!P3 IMAD.WIDE.U32 R2, R23, 0x4, R2 ;  /* 0x000000041702b825 */ /* 0x002fe200078e0002 */
[----:B------:R-:W-:-:S03]  /*1630*/  MOV R23, RZ ;  /* 0x000000ff00177202 */ /* 0x000fc60000000f00 */
[----:B----4-:R-:W-:Y:S01]  /*1640*/  @!P2 IMAD.WIDE.U32 R4, R19, 0x4, R4 ;  /* 0x000000041304a825 */ /* 0x010fe200078e0004 */
[----:B------:R-:W-:Y:S02]  /*1650*/  MOV R19, RZ ;  /* 0x000000ff00137202 */ /* 0x000fe40000000f00 */
[----:B------:R1:W5:Y:S01]  /*1660*/  @!P3 LDG.E R21, desc[UR4][R2.64] ;  /* 0x000000040215b981 */ /* 0x000362000c1e1900 */
[----:B0-----:R-:W-:Y:S01]  /*1670*/  CS2R R12, SRZ ;  /* 0x00000000000c7805 */ /* 0x001fe2000001ff00 */
[----:B------:R-:W-:Y:S02]  /*1680*/  @!P5 IMAD.WIDE.U32 R14, R29, 0x4, R14 ;  /* 0x000000041d0ed825 */ /* 0x000fe400078e000e */
[----:B------:R1:W5:Y:S02]  /*1690*/  @!P2 LDG.E R19, desc[UR4][R4.64] ;  /* 0x000000040413a981 */ /* 0x000364000c1e1900 */
[----:B---3--:R-:W-:Y:S02]  /*16a0*/  @!P4 IMAD.WIDE.U32 R10, R27, 0x4, R10 ;  /* 0x000000041b0ac825 */ /* 0x008fe400078e000a */
[----:B------:R1:W5:Y:S02]  /*16b0*/  @!P5 LDG.E R22, desc[UR4][R14.64] ;  /* 0x000000040e16d981 */ /* 0x000364000c1e1900 */
[----:B------:R-:W-:-:S02]  /*16c0*/  @!P6 IMAD.WIDE.U32 R8, R25, 0x4, R8 ;  /* 0x000000041908e825 */ /* 0x000fc400078e0008 */
[----:B------:R1:W5:Y:S04]  /*16d0*/  @!P4 LDG.E R23, desc[UR4][R10.64] ;  /* 0x000000040a17c981 */ /* 0x000368000c1e1900 */
[----:B------:R1:W5:Y:S04]  /*16e0*/  @!P1 LDG.E R13, desc[UR4][R6.64] ;  /* 0x00000004060d9981 */ /* 0x000368000c1e1900 */
[----:B------:R1:W5:Y:S01]  /*16f0*/  @!P6 LDG.E R12, desc[UR4][R8.64] ;  /* 0x00000004080ce981 */ /* 0x000362000c1e1900 */
[----:B------:R-:W-:Y:S04]  /*1700*/  BSSY B0, `(.L_x_6829) ;  /* 0x0000024000007945 */ /* 0x000fe80003800000 */
[----:B------:R-:W-:Y:S05]  /*1710*/  @P0 BRA `(.L_x_6830) ;  /* 0x0000000000880947 */ /* 0x000fea0003800000 */
[----:B-----5:R-:W-:-:S13]  /*1720*/  FSETP.GT.FTZ.AND P0, PT, R20, RZ, PT ;  /* 0x000000ff1400720b */ /* 0x020fda0003f14000 */
[----:B------:R-:W-:Y:S05]  /*1730*/  @P0 BRA `(.L_x_6831) ;  /* 0x0000000000780947 */ /* 0x000fea0003800000 */
[----:B------:R-:W-:Y:S01]  /*1740*/  ULDC UR6, c[0x0][0x220] ;  /* 0x0000880000067ab9 */ /* 0x000fe20000000800 */
[----:B-1----:R-:W-:Y:S01]  /*1750*/  HFMA2.MMA R5, -RZ, RZ, 0.83837890625, -4044 ;  /* 0x3ab5ebe6ff057435 */ /* 0x002fe200000001ff */
        /* <DEDUP_REMOVED lines=28> */
.L_x_6831:
[----:B------:R-:W-:Y:S02]  /*1920*/  ULDC UR6, c[0x0][0x21c] ;  /* 0x0000870000067ab9 */ /* 0x000fe40000000800 */
[----:B------:R-:W-:-:S07]  /*1930*/  FMUL.FTZ R20, R20, UR6 ;  /* 0x0000000614147c20 */ /* 0x000fce0008410000 */
.L_x_6830:
[----:B------:R-:W-:Y:S05]  /*1940*/  BSYNC B0 ;  /* 0x0000000000007941 */ /* 0x000fea0003800000 */
.L_x_6829:
[----:B-1----:R-:W-:Y:S01]  /*1950*/  IADD3 R2, R18, 0x80, RZ ;  /* 0x0000008012027810 */ /* 0x002fe20007ffe0ff */
        /* <DEDUP_REMOVED lines=35> */
.L_x_6834:
[----:B------:R-:W-:Y:S02]  /*1b90*/  ULDC UR6, c[0x0][0x21c] ;  /* 0x0000870000067ab9 */ /* 0x000fe40000000800 */
[----:B------:R-:W-:-:S07]  /*1ba0*/  FMUL.FTZ R0, R0, UR6 ;  /* 0x0000000600007c20 */ /* 0x000fce0008410000 */
.L_x_6833:
[----:B------:R-:W-:Y:S05]  /*1bb0*/  BSYNC B0 ;  /* 0x0000000000007941 */ /* 0x000fea0003800000 */
.L_x_6832:
[----:B------:R-:W-:Y:S01]  /*1bc0*/  IADD3 R4, R18, 0x100, RZ ;  /* 0x0000010012047810 */ /* 0x000fe20007ffe0ff */
[----:B------:R-:W-:Y:S03]  /*1bd0*/  BSSY B0, `(.L_x_6835) ;  /* 0x0000025000007945 */ /* 0x000fe60003800000 */
[----:B------:R-:W-:-:S13]  /*1be0*/  ISETP.GE.AND P0, PT, R4, R17, PT ;  /* 0x000000110400720c */ /* 0x000fda0003f06270 */
[----:B------:R-:W-:Y:S05]  /*1bf0*/  @P0 BRA `(.L_x_6836) ;  /* 0x0000000000880947 */ /* 0x000fea0003800000 */
[----:B-----5:R-:W-:-:S13]  /*1c00*/  FSETP.GT.FTZ.AND P0, PT, R22, RZ, PT ;  /* 0x000000ff1600720b */ /* 0x020fda0003f14000 */
        /* <DEDUP_REMOVED lines=31> */
.L_x_6837:
[----:B------:R-:W-:Y:S02]  /*1e00*/  ULDC UR6, c[0x0][0x21c] ;  /* 0x0000870000067ab9 */ /* 0x000fe40000000800 */
[----:B------:R-:W-:-:S07]  /*1e10*/  FMUL.FTZ R22, R22, UR6 ;  /* 0x0000000616167c20 */ /* 0x000fce0008410000 */
.L_x_6836:
[----:B------:R-:W-:Y:S05]  /*1e20*/  BSYNC B0 ;  /* 0x0000000000007941 */ /* 0x000fea0003800000 */
.L_x_6835:
[----:B------:R-:W-:Y:S01]  /*1e30*/  IADD3 R4, R18, 0x180, RZ ;  /* 0x0000018012047810 */ /* 0x000fe20007ffe0ff */
        /* <DEDUP_REMOVED lines=35> */
.L_x_6840:
[----:B------:R-:W-:Y:S02]  /*2070*/  ULDC UR6, c[0x0][0x21c] ;  /* 0x0000870000067ab9 */ /* 0x000fe40000000800 */
[----:B------:R-:W-:-:S07]  /*2080*/  FMUL.FTZ R3, R23, UR6 ;  /* 0x0000000617037c20 */ /* 0x000fce0008410000 */
.L_x_6839:
[----:B------:R-:W-:Y:S05]  /*2090*/  BSYNC B0 ;  /* 0x0000000000007941 */ /* 0x000fea0003800000 */
.L_x_6838:
        /* <DEDUP_REMOVED lines=36> */
.L_x_6843:
[----:B------:R-:W-:Y:S02]  /*22e0*/  ULDC UR6, c[0x0][0x21c] ;  /* 0x0000870000067ab9 */ /* 0x000fe40000000800 */
[----:B------:R-:W-:-:S07]  /*22f0*/  FMUL.FTZ R21, R21, UR6 ;  /* 0x0000000615157c20 */ /* 0x000fce0008410000 */
.L_x_6842:
[----:B------:R-:W-:Y:S05]  /*2300*/  BSYNC B0 ;  /* 0x0000000000007941 */ /* 0x000fea0003800000 */
.L_x_6841:
        /* <DEDUP_REMOVED lines=36> */
.L_x_6846:
[----:B------:R-:W-:Y:S02]  /*2550*/  ULDC UR6, c[0x0][0x21c] ;  /* 0x0000870000067ab9 */ /* 0x000fe40000000800 */
[----:B------:R-:W-:-:S07]  /*2560*/  FMUL.FTZ R19, R19, UR6 ;  /* 0x0000000613137c20 */ /* 0x000fce0008410000 */
.L_x_6845:
[----:B------:R-:W-:Y:S05]  /*2570*/  BSYNC B0 ;  /* 0x0000000000007941 */ /* 0x000fea0003800000 */
.L_x_6844:
        /* <DEDUP_REMOVED lines=36> */
.L_x_6849:
[----:B------:R-:W-:Y:S02]  /*27c0*/  ULDC UR6, c[0x0][0x21c] ;  /* 0x0000870000067ab9 */ /* 0x000fe40000000800 */
[----:B------:R-:W-:-:S07]  /*27d0*/  FMUL.FTZ R13, R13, UR6 ;  /* 0x000000060d0d7c20 */ /* 0x000fce0008410000 */
.L_x_6848:
[----:B------:R-:W-:Y:S05]  /*27e0*/  BSYNC B0 ;  /* 0x0000000000007941 */ /* 0x000fea0003800000 */
.L_x_6847:
        /* <DEDUP_REMOVED lines=36> */
.L_x_6852:
[----:B------:R-:W-:Y:S02]  /*2a30*/  ULDC UR6, c[0x0][0x21c] ;  /* 0x0000870000067ab9 */ /* 0x000fe40000000800 */
[----:B------:R-:W-:-:S07]  /*2a40*/  FMUL.FTZ R12, R12, UR6 ;  /* 0x000000060c0c7c20 */ /* 0x000fce0008410000 */
.L_x_6851:
[----:B------:R-:W-:Y:S05]  /*2a50*/  BSYNC B0 ;  /* 0x0000000000007941 */ /* 0x000fea0003800000 */
.L_x_6850:
        /* <DEDUP_REMOVED lines=9> */
[----:B-----5:R0:W-:Y:S07]  /*2af0*/  STG.E desc[UR4][R4.64], R20 ;  /* 0x0000001404007986 */ /* 0x0201ee000c101904 */
[----:B------:R-:W-:Y:S05]  /*2b00*/  @P0 BRA `(.L_x_6856) ;  /* 0x0000000000300947 */ /* 0x000fea0003800000 */
[----:B0-----:R-:W0:Y:S01]  /*2b10*/  LDC.64 R4, c[0x0][0x230] ;  /* 0x00008c00ff047b82 */ /* 0x001e220000000a00 */
[----:B------:R-:W-:Y:S02]  /*2b20*/  IADD3 R7, R16, R18, RZ ;  /* 0x0000001210077210 */ /* 0x000fe40007ffe0ff */
[----:B------:R-:W-:-:S03]  /*2b30*/  IADD3 R18, R18, 0x80, RZ ;  /* 0x0000008012127810 */ /* 0x000fc60007ffe0ff */
[----:B0-----:R-:W-:-:S05]  /*2b40*/  IMAD.WIDE.U32 R4, R7, 0x4, R4 ;  /* 0x0000000407047825 */ /* 0x001fca00078e0004 */
[----:B------:R0:W-:Y:S02]  /*2b50*/  STG.E desc[UR4][R4.64], R0 ;  /* 0x0000000004007986 */ /* 0x0001e4000c101904 */
.L_x_6855:
[----:B------:R-:W-:-:S13]  /*2b60*/  ISETP.GE.AND P0, PT, R18, R17, PT ;  /* 0x000000111200720c */ /* 0x000fda0003f06270 */
[----:B------:R-:W-:Y:S05]  /*2b70*/  @P0 BRA `(.L_x_6857) ;  /* 0x0000000000300947 */ /* 0x000fea0003800000 */
[----:B0-----:R-:W0:Y:S01]  /*2b80*/  LDC.64 R4, c[0x0][0x230] ;  /* 0x00008c00ff047b82 */ /* 0x001e220000000a00 */
[----:B------:R-:W-:Y:S02]  /*2b90*/  IADD3 R7, R16, R18, RZ ;  /* 0x0000001210077210 */ /* 0x000fe40007ffe0ff */
[----:B------:R-:W-:-:S03]  /*2ba0*/  IADD3 R18, R18, 0x80, RZ ;  /* 0x0000008012127810 */ /* 0x000fc60007ffe0ff */
[----:B0-----:R-:W-:-:S05]  /*2bb0*/  IMAD.WIDE.U32 R4, R7, 0x4, R4 ;  /* 0x0000000407047825 */ /* 0x001fca00078e0004 */
[----:B-----5:R1:W-:Y:S02]  /*2bc0*/  STG.E desc[UR4][R4.64], R22 ;  /* 0x0000001604007986 */ /* 0x0203e4000c101904 */
.L_x_6856:
[----:B------:R-:W-:-:S13]  /*2bd0*/  ISETP.GE.AND P0, PT, R18, R17, PT ;  /* 0x000000111200720c */ /* 0x000fda0003f06270 */
[----:B------:R-:W-:Y:S05]  /*2be0*/  @P0 BRA `(.L_x_6858) ;  /* 0x0000000000300947 */ /* 0x000fea0003800000 */
[----:B01----:R-:W0:Y:S01]  /*2bf0*/  LDC.64 R4, c[0x0][0x230] ;  /* 0x00008c00ff047b82 */ /* 0x003e220000000a00 */
[----:B------:R-:W-:Y:S02]  /*2c00*/  IADD3 R7, R16, R18, RZ ;  /* 0x0000001210077210 */ /* 0x000fe40007ffe0ff */
[----:B------:R-:W-:-:S03]  /*2c10*/  IADD3 R18, R18, 0x80, RZ ;  /* 0x0000008012127810 */ /* 0x000fc60007ffe0ff */
[----:B0-----:R-:W-:-:S05]  /*2c20*/  IMAD.WIDE.U32 R4, R7, 0x4, R4 ;  /* 0x0000000407047825 */ /* 0x001fca00078e0004 */
[----:B------:R1:W-:Y:S02]  /*2c30*/  STG.E desc[UR4][R4.64], R3 ;  /* 0x0000000304007986 */ /* 0x0003e4000c101904 */
.L_x_6857:
[----:B------:R-:W-:-:S13]  /*2c40*/  ISETP.GE.AND P0, PT, R18, R17, PT ;  /* 0x000000111200720c */ /* 0x000fda0003f06270 */
[----:B------:R-:W-:Y:S05]  /*2c50*/  @P0 BRA `(.L_x_6859) ;  /* 0x0000000000340947 */ /* 0x000fea0003800000 */
[----:B-1----:R-:W1:Y:S01]  /*2c60*/  LDC.64 R2, c[0x0][0x230] ;  /* 0x00008c00ff027b82 */ /* 0x002e620000000a00 */
[----:B0-----:R-:W-:Y:S02]  /*2c70*/  IADD3 R5, R16, R18, RZ ;  /* 0x0000001210057210 */ /* 0x001fe40007ffe0ff */
[----:B------:R-:W-:-:S03]  /*2c80*/  IADD3 R18, R18, 0x80, RZ ;  /* 0x0000008012127810 */ /* 0x000fc60007ffe0ff */
[----:B-1----:R-:W-:-:S05]  /*2c90*/  IMAD.WIDE.U32 R2, R5, 0x4, R2 ;  /* 0x0000000405027825 */ /* 0x002fca00078e0002 */
[----:B-----5:R2:W-:Y:S02]  /*2ca0*/  STG.E desc[UR4][R2.64], R21 ;  /* 0x0000001502007986 */ /* 0x0205e4000c101904 */
.L_x_6858:
[----:B------:R-:W-:-:S13]  /*2cb0*/  ISETP.GE.AND P0, PT, R18, R17, PT ;  /* 0x000000111200720c */ /* 0x000fda0003f06270 */
[----:B------:R-:W-:Y:S05]  /*2cc0*/  @P0 BREAK B1 ;  /* 0x0000000000010942 */ /* 0x000fea0003800000 */
[----:B------:R-:W-:Y:S05]  /*2cd0*/  @P0 BRA `(.L_x_6860) ;  /* 0x0000000000300947 */ /* 0x000fea0003800000 */
[----:B--2---:R-:W2:Y:S01]  /*2ce0*/  LDC.64 R2, c[0x0][0x230] ;  /* 0x00008c00ff027b82 */ /* 0x004ea20000000a00 */
[----:B01----:R-:W-:Y:S02]  /*2cf0*/  IADD3 R5, R16, R18, RZ ;  /* 0x0000001210057210 */ /* 0x003fe40007ffe0ff */
[----:B------:R-:W-:-:S03]  /*2d00*/  IADD3 R18, R18, 0x80, RZ ;  /* 0x0000008012127810 */ /* 0x000fc60007ffe0ff */
[----:B--2---:R-:W-:-:S05]  /*2d10*/  IMAD.WIDE.U32 R2, R5, 0x4, R2 ;  /* 0x0000000405027825 */ /* 0x004fca00078e0002 */
[----:B------:R2:W-:Y:S02]  /*2d20*/  STG.E desc[UR4][R2.64], R19 ;  /* 0x0000001302007986 */ /* 0x0005e4000c101904 */
.L_x_6859:
[----:B------:R-:W-:Y:S05]  /*2d30*/  BSYNC B1 ;  /* 0x0000000000017941 */ /* 0x000fea0003800000 */
.L_x_6854:
[----:B------:R-:W-:-:S13]  /*2d40*/  ISETP.GE.AND P0, PT, R18, R17, PT ;  /* 0x000000111200720c */ /* 0x000fda0003f06270 */
[----:B-12---:R-:W1:Y:S01]  /*2d50*/  @!P0 LDC.64 R2, c[0x0][0x230] ;  /* 0x00008c00ff028b82 */ /* 0x006e620000000a00 */
[----:B0-----:R-:W-:Y:S02]  /*2d60*/  @!P0 IADD3 R5, R16, R18, RZ ;  /* 0x0000001210058210 */ /* 0x001fe40007ffe0ff */
[----:B------:R-:W-:-:S03]  /*2d70*/  @!P0 IADD3 R18, R18, 0x80, RZ ;  /* 0x0000008012128810 */ /* 0x000fc60007ffe0ff */
[----:B-1----:R-:W-:-:S05]  /*2d80*/  @!P0 IMAD.WIDE.U32 R2, R5, 0x4, R2 ;  /* 0x0000000405028825 */ /* 0x002fca00078e0002 */
[----:B-----5:R3:W-:Y:S02]  /*2d90*/  @!P0 STG.E desc[UR4][R2.64], R13 ;  /* 0x0000000d02008986 */ /* 0x0207e4000c101904 */
.L_x_6860:
[----:B------:R-:W-:Y:S05]  /*2da0*/  BSYNC B0 ;  /* 0x0000000000007941 */ /* 0x000fea0003800000 */
.L_x_6853:
[----:B------:R-:W-:Y:S05]  /*2db0*/  WARPSYNC.ALL ;  /* 0x0000000000007948 */ /* 0x000fea0003800000 */
[----:B------:R-:W-:-:S13]  /*2dc0*/  ISETP.GE.AND P0, PT, R18, R17, PT ;  /* 0x000000111200720c */ /* 0x000fda0003f06270 */
[----:B------:R-:W-:Y:S05]  /*2dd0*/  @P0 EXIT ;  /* 0x000000000000094d */ /* 0x000fea0003800000 */
[----:B--23--:R-:W2:Y:S01]  /*2de0*/  LDC.64 R2, c[0x0][0x230] ;  /* 0x00008c00ff027b82 */ /* 0x00cea20000000a00 */
[----:B01----:R-:W-:-:S05]  /*2df0*/  IADD3 R5, R16, R18, RZ ;  /* 0x0000001210057210 */ /* 0x003fca0007ffe0ff */
[----:B--2---:R-:W-:-:S05]  /*2e00*/  IMAD.WIDE.U32 R2, R5, 0x4, R2 ;  /* 0x0000000405027825 */ /* 0x004fca00078e0002 */
[----:B------:R-:W-:Y:S01]  /*2e10*/  STG.E desc[UR4][R2.64], R12 ;  /* 0x0000000c02007986 */ /* 0x000fe2000c101904 */
[----:B------:R-:W-:Y:S05]  /*2e20*/  EXIT ;  /* 0x000000000000794d */ /* 0x000fea0003800000 */
.L_x_6861:
        /* <DEDUP_REMOVED lines=13> */
.L_x_7871:


//--------------------- .text._ZN2at6native29vectorized_elementwise_kernelILi4EZZZNS0_60_GLOBAL__N__171e0b9f_22_ActivationEluKernel_cu_f5210f67_353810elu_kernelERNS_18TensorIteratorBaseERKN3c106ScalarES8_S8_ENKUlvE_clEvENKUlvE0_clEvEUlfE_St5arrayIPcLm2EEEEviT0_T1_ --------------------------
	.section	.text._ZN2at6native29vectorized_elementwise_kernelILi4EZZZNS0_60_GLOBAL__N__171e0b9f_22_ActivationEluKernel_cu_f5210f67_353810elu_kernelERNS_18TensorIteratorBaseERKN3c106ScalarES8_S8_ENKUlvE_clEvENKUlvE0_clEvEUlfE_St5arrayIPcLm2EEEEviT0_T1_,"ax",@progbits
	.align	128
        .global         _ZN2at6native29vectorized_elementwise_kernelILi4EZZZNS0_60_GLOBAL__N__171e0b9f_22_ActivationEluKernel_cu_f5210f67_353810elu_kernelERNS_18TensorIteratorBaseERKN3c106ScalarES8_S8_ENKUlvE_clEvENKUlvE0_clEvEUlfE_St5arrayIPcLm2EEEEviT0_T1_
        .type           _ZN2at6native29vectorized_elementwise_kernelILi4EZZZNS0_60_GLOBAL__N__171e0b9f_22_ActivationEluKernel_cu_f5210f67_353810elu_kernelERNS_18TensorIteratorBaseERKN3c106ScalarES8_S8_ENKUlvE_clEvENKUlvE0_clEvEUlfE_St5arrayIPcLm2EEEEviT0_T1_,@function
        .size           _ZN2at6native29vectorized_elementwise_kernelILi4EZZZNS0_60_GLOBAL__N__171e0b9f_22_ActivationEluKernel_cu_f5210f67_353810elu_kernelERNS_18TensorIteratorBaseERKN3c106ScalarES8_S8_ENKUlvE_clEvENKUlvE0_clEvEUlfE_St5arrayIPcLm2EEEEviT0_T1_,(.L_x_7872 - _ZN2at6native29vectorized_elementwise_kernelILi4EZZZNS0_60_GLOBAL__N__171e0b9f_22_ActivationEluKernel_cu_f5210f67_353810elu_kernelERNS_18TensorIteratorBaseERKN3c106ScalarES8_S8_ENKUlvE_clEvENKUlvE0_clEvEUlfE_St5arrayIPcLm2EEEEviT0_T1_)
        .other          _ZN2at6native29vectorized_elementwise_kernelILi4EZZZNS0_60_GLOBAL__N__171e0b9f_22_ActivationEluKernel_cu_f5210f67_353810elu_kernelERNS_18TensorIteratorBaseERKN3c106ScalarES8_S8_ENKUlvE_clEvENKUlvE0_clEvEUlfE_St5arrayIPcLm2EEEEviT0_T1_,@"STO_CUDA_ENTRY STV_DEFAULT"
_ZN2at6native29vectorized_elementwise_kernelILi4EZZZNS0_60_GLOBAL__N__171e0b9f_22_ActivationEluKernel_cu_f5210f67_353810elu_kernelERNS_18TensorIteratorBaseERKN3c106ScalarES8_S8_ENKUlvE_clEvENKUlvE0_clEvEUlfE_St5arrayIPcLm2EEEEviT0_T1_:
.text._ZN2at6native29vectorized_elementwise_kernelILi4EZZZNS0_60_GLOBAL__N__171e0b9f_22_ActivationEluKernel_cu_f5210f67_353810elu_kernelERNS_18TensorIteratorBaseERKN3c106ScalarES8_S8_ENKUlvE_clEvENKUlvE0_clEvEUlfE_St5arrayIPcLm2EEEEviT0_T1_:
        /* <DEDUP_REMOVED lines=12> */
[----:B------:R-:W2:Y:S04]  /*00c0*/  LDG.E.128 R4, desc[UR4][R2.64] ;  /* 0x0000000402047981 */ /* 0x000ea8000c1e1d00 */
[----:B------:R0:W5:Y:S01]  /*00d0*/  LDG.E.128 R8, desc[UR4][R2.64+0x800] ;  /* 0x0008000402087981 */ /* 0x000162000c1e1d00 */
        /* <DEDUP_REMOVED lines=33> */
.L_x_6864:
[----:B------:R-:W-:Y:S02]  /*02f0*/  ULDC UR6, c[0x0][0x21c] ;  /* 0x0000870000067ab9 */ /* 0x000fe40000000800 */
[----:B------:R-:W-:-:S07]  /*0300*/  FMUL.FTZ R4, R4, UR6 ;  /* 0x0000000604047c20 */ /* 0x000fce0008410000 */
.L_x_6865:
[----:B------:R-:W-:Y:S05]  /*0310*/  BSYNC B0 ;  /* 0x0000000000007941 */ /* 0x000fea0003800000 */
.L_x_6863:
        /* <DEDUP_REMOVED lines=33> */
.L_x_6867:
[----:B------:R-:W-:Y:S02]  /*0530*/  ULDC UR6, c[0x0][0x21c] ;  /* 0x0000870000067ab9 */ /* 0x000fe40000000800 */
[----:B------:R-:W-:-:S07]  /*0540*/  FMUL.FTZ R5, R5, UR6 ;  /* 0x0000000605057c20 */ /* 0x000fce0008410000 */
.L_x_6868:
[----:B------:R-:W-:Y:S05]  /*0550*/  BSYNC B0 ;  /* 0x0000000000007941 */ /* 0x000fea0003800000 */
.L_x_6866:
        /* <DEDUP_REMOVED lines=33> */
.L_x_6870:
[----:B------:R-:W-:Y:S02]  /*0770*/  ULDC UR6, c[0x0][0x21c] ;  /* 0x0000870000067ab9 */ /* 0x000fe40000000800 */
[----:B------:R-:W-:-:S07]  /*0780*/  FMUL.FTZ R6, R6, UR6 ;  /* 0x0000000606067c20 */ /* 0x000fce0008410000 */
.L_x_6871:
[----:B------:R-:W-:Y:S05]  /*0790*/  BSYNC B0 ;  /* 0x0000000000007941 */ /* 0x000fea0003800000 */
.L_x_6869:
        /* <DEDUP_REMOVED lines=33> */
.L_x_6873:
[----:B------:R-:W-:Y:S02]  /*09b0*/  ULDC UR6, c[0x0][0x21c] ;  /* 0x0000870000067ab9 */ /* 0x000fe40000000800 */
[----:B------:R-:W-:-:S07]  /*09c0*/  FMUL.FTZ R7, R7, UR6 ;  /* 0x0000000607077c20 */ /* 0x000fce0008410000 */
.L_x_6874:
[----:B------:R-:W-:Y:S05]  /*09d0*/  BSYNC B0 ;  /* 0x0000000000007941 */ /* 0x000fea0003800000 */
.L_x_6872:
        /* <DEDUP_REMOVED lines=33> */
.L_x_6876:
[----:B------:R-:W-:Y:S02]  /*0bf0*/  ULDC UR6, c[0x0][0x21c] ;  /* 0x0000870000067ab9 */ /* 0x000fe40000000800 */
[----:B------:R-:W-:-:S07]  /*0c00*/  FMUL.FTZ R8, R8, UR6 ;  /* 0x0000000608087c20 */ /* 0x000fce0008410000 */
.L_x_6877:
[----:B------:R-:W-:Y:S05]  /*0c10*/  BSYNC B0 ;  /* 0x0000000000007941 */ /* 0x000fea0003800000 */
.L_x_6875:
        /* <DEDUP_REMOVED lines=33> */
.L_x_6879:
[----:B------:R-:W-:Y:S02]  /*0e30*/  ULDC UR6, c[0x0][0x21c] ;  /* 0x0000870000067ab9 */ /* 0x000fe40000000800 */
[----:B------:R-:W-:-:S07]  /*0e40*/  FMUL.FTZ R9, R9, UR6 ;  /* 0x0000000609097c20 */ /* 0x000fce0008410000 */
.L_x_6880:
[----:B------:R-:W-:Y:S05]  /*0e50*/  BSYNC B0 ;  /* 0x0000000000007941 */ /* 0x000fea0003800000 */
.L_x_6878:
        /* <DEDUP_REMOVED lines=33> */
.L_x_6882:
[----:B------:R-:W-:Y:S02]  /*1070*/  ULDC UR6, c[0x0][0x21c] ;  /* 0x0000870000067ab9 */ /* 0x000fe40000000800 */
[----:B------:R-:W-:-:S07]  /*1080*/  FMUL.FTZ R10, R10, UR6 ;  /* 0x000000060a0a7c20 */ /* 0x000fce0008410000 */
.L_x_6883:
[----:B------:R-:W-:Y:S05]  /*1090*/  BSYNC B0 ;  /* 0x0000000000007941 */ /* 0x000fea0003800000 */
.L_x_6881:
        /* <DEDUP_REMOVED lines=33> */
.L_x_6885:
[----:B------:R-:W-:Y:S02]  /*12b0*/  ULDC UR6, c[0x0][0x21c] ;  /* 0x0000870000067ab9 */ /* 0x000fe40000000800 */
[----:B------:R-:W-:-:S07]  /*12c0*/  FMUL.FTZ R11, R11, UR6 ;  /* 0x000000060b0b7c20 */ /* 0x000fce0008410000 */
.L_x_6886:
[----:B------:R-:W-:Y:S05]  /*12d0*/  BSYNC B0 ;  /* 0x0000000000007941 */ /* 0x000fea0003800000 */
.L_x_6884:
[----:B------:R-:W0:Y:S02]  /*12e0*/  LDC.64 R2, c[0x0][0x230] ;  /* 0x00008c00ff027b82 */ /* 0x000e240000000a00 */
[----:B0-----:R-:W-:-:S04]  /*12f0*/  IMAD.WIDE.U32 R16, R16, 0x4, R2 ;  /* 0x0000000410107825 */ /* 0x001fc800078e0002 */
[----:B------:R-:W-:-:S05]  /*1300*/  IMAD.WIDE R16, R0, 0x10, R16 ;  /* 0x0000001000107825 */ /* 0x000fca00078e0210 */
[----:B------:R-:W-:Y:S04]  /*1310*/  STG.E.128 desc[UR4][R16.64], R4 ;  /* 0x0000000410007986 */ /* 0x000fe8000c101d04 */
[----:B------:R-:W-:Y:S01]  /*1320*/  STG.E.128 desc[UR4][R16.64+0x800], R8 ;  /* 0x0008000810007986 */ /* 0x000fe2000c101d04 */
[----:B------:R-:W-:Y:S05]  /*1330*/  EXIT ;  /* 0x000000000000794d */ /* 0x000fea0003800000 */
.L_x_6862:
        /* <DEDUP_REMOVED lines=90> */
.L_x_6889:
[----:B------:R-:W-:Y:S02]  /*18e0*/  ULDC UR6, c[0x0][0x21c] ;  /* 0x0000870000067ab9 */ /* 0x000fe40000000800 */
[----:B------:R-:W-:-:S07]  /*18f0*/  FMUL.FTZ R20, R20, UR6 ;  /* 0x0000000614147c20 */ /* 0x000fce0008410000 */
.L_x_6888:
[----:B------:R-:W-:Y:S05]  /*1900*/  BSYNC B0 ;  /* 0x0000000000007941 */ /* 0x000fea0003800000 */
.L_x_6887:
        /* <DEDUP_REMOVED lines=36> */
.L_x_6892:
[----:B------:R-:W-:Y:S02]  /*1b50*/  ULDC UR6, c[0x0][0x21c] ;  /* 0x0000870000067ab9 */ /* 0x000fe40000000800 */
[----:B------:R-:W-:-:S07]  /*1b60*/  FMUL.FTZ R0, R0, UR6 ;  /* 0x0000000600007c20 */ /* 0x000fce0008410000 */
.L_x_6891:
[----:B------:R-:W-:Y:S05]  /*1b70*/  BSYNC B0 ;  /* 0x0000000000007941 */ /* 0x000fea0003800000 */
.L_x_6890:
        /* <DEDUP_REMOVED lines=36> */
.L_x_6895:
[----:B------:R-:W-:Y:S02]  /*1dc0*/  ULDC UR6, c[0x0][0x21c] ;  /* 0x0000870000067ab9 */ /* 0x000fe40000000800 */
[----:B------:R-:W-:-:S07]  /*1dd0*/  FMUL.FTZ R22, R22, UR6 ;  /* 0x0000000616167c20 */ /* 0x000fce0008410000 */
.L_x_6894:
[----:B------:R-:W-:Y:S05]  /*1de0*/  BSYNC B0 ;  /* 0x0000000000007941 */ /* 0x000fea0003800000 */
.L_x_6893:
        /* <DEDUP_REMOVED lines=36> */
.L_x_6898:
[----:B------:R-:W-:Y:S02]  /*2030*/  ULDC UR6, c[0x0][0x21c] ;  /* 0x0000870000067ab9 */ /* 0x000fe40000000800 */
[----:B------:R-:W-:-:S07]  /*2040*/  FMUL.FTZ R3, R23, UR6 ;  /* 0x0000000617037c20 */ /* 0x000fce0008410000 */
.L_x_6897:
[----:B------:R-:W-:Y:S05]  /*2050*/  BSYNC B0 ;  /* 0x0000000000007941 */ /* 0x000fea0003800000 */
.L_x_6896:
        /* <DEDUP_REMOVED lines=36> */
.L_x_6901:
[----:B------:R-:W-:Y:S02]  /*22a0*/  ULDC UR6, c[0x0][0x21c] ;  /* 0x0000870000067ab9 */ /* 0x000fe40000000800 */
[----:B------:R-:W-:-:S07]  /*22b0*/  FMUL.FTZ R21, R21, UR6 ;  /* 0x0000000615157c20 */ /* 0x000fce0008410000 */
.L_x_6900:
[----:B------:R-:W-:Y:S05]  /*22c0*/  BSYNC B0 ;  /* 0x0000000000007941 */ /* 0x000fea0003800000 */
.L_x_6899:
        /* <DEDUP_REMOVED lines=36> */
.L_x_6904:
[----:B------:R-:W-:Y:S02]  /*2510*/  ULDC UR6, c[0x0][0x21c] ;  /* 0x0000870000067ab9 */ /* 0x000fe40000000800 */
[----:B------:R-:W-:-:S07]  /*2520*/  FMUL.FTZ R19, R19, UR6 ;  /* 0x0000000613137c20 */ /* 0x000fce0008410000 */
.L_x_6903:
[----:B------:R-:W-:Y:S05]  /*2530*/  BSYNC B0 ;  /* 0x0000000000007941 */ /* 0x000fea0003800000 */
.L_x_6902:
        /* <DEDUP_REMOVED lines=36> */
.L_x_6907:
[----:B------:R-:W-:Y:S02]  /*2780*/  ULDC UR6, c[0x0][0x21c] ;  /* 0x0000870000067ab9 */ /* 0x000fe40000000800 */
[----:B------:R-:W-:-:S07]  /*2790*/  FMUL.FTZ R13, R13, UR6 ;  /* 0x000000060d0d7c20 */ /* 0x000fce0008410000 */
.L_x_6906:
[----:B------:R-:W-:Y:S05]  /*27a0*/  BSYNC B0 ;  /* 0x0000000000007941 */ /* 0x000fea0003800000 */
.L_x_6905:
        /* <DEDUP_REMOVED lines=36> */
.L_x_6910:
[----:B------:R-:W-:Y:S02]  /*29f0*/  ULDC UR6, c[0x0][0x21c] ;  /* 0x0000870000067ab9 */ /* 0x000fe40000000800 */
[----:B------:R-:W-:-:S07]  /*2a00*/  FMUL.FTZ R12, R12, UR6 ;  /* 0x000000060c0c7c20 */ /* 0x000fce0008410000 */
.L_x_6909:
[----:B------:R-:W-:Y:S05]  /*2a10*/  BSYNC B0 ;  /* 0x0000000000007941 */ /* 0x000fea0003800000 */
.L_x_6908:
        /* <DEDUP_REMOVED lines=16> */
.L_x_6913:
[----:B------:R-:W-:-:S13]  /*2b20*/  ISETP.GE.AND P0, PT, R18, R17, PT ;  /* 0x000000111200720c */ /* 0x000fda0003f06270 */
[----:B------:R-:W-:Y:S05]  /*2b30*/  @P0 BRA `(.L_x_6915) ;  /* 0x0000000000300947 */ /* 0x000fea0003800000 */
[----:B0-----:R-:W0:Y:S01]  /*2b40*/  LDC.64 R4, c[0x0][0x230] ;  /* 0x00008c00ff047b82 */ /* 0x001e220000000a00 */
[----:B------:R-:W-:Y:S02]  /*2b50*/  IADD3 R7, R16, R18, RZ ;  /* 0x0000001210077210 */ /* 0x000fe40007ffe0ff */
[----:B------:R-:W-:-:S03]  /*2b60*/  IADD3 R18, R18, 0x80, RZ ;  /* 0x0000008012127810 */ /* 0x000fc60007ffe0ff */
[----:B0-----:R-:W-:-:S05]  /*2b70*/  IMAD.WIDE.U32 R4, R7, 0x4, R4 ;  /* 0x0000000407047825 */ /* 0x001fca00078e0004 */
[----:B-----5:R1:W-:Y:S02]  /*2b80*/  STG.E desc[UR4][R4.64], R22 ;  /* 0x0000001604007986 */ /* 0x0203e4000c101904 */
.L_x_6914:
[----:B------:R-:W-:-:S13]  /*2b90*/  ISETP.GE.AND P0, PT, R18, R17, PT ;  /* 0x000000111200720c */ /* 0x000fda0003f06270 */
[----:B------:R-:W-:Y:S05]  /*2ba0*/  @P0 BRA `(.L_x_6916) ;  /* 0x0000000000300947 */ /* 0x000fea0003800000 */
[----:B01----:R-:W0:Y:S01]  /*2bb0*/  LDC.64 R4, c[0x0][0x230] ;  /* 0x00008c00ff047b82 */ /* 0x003e220000000a00 */
[----:B------:R-:W-:Y:S02]  /*2bc0*/  IADD3 R7, R16, R18, RZ ;  /* 0x0000001210077210 */ /* 0x000fe40007ffe0ff */
[----:B------:R-:W-:-:S03]  /*2bd0*/  IADD3 R18, R18, 0x80, RZ ;  /* 0x0000008012127810 */ /* 0x000fc60007ffe0ff */
[----:B0-----:R-:W-:-:S05]  /*2be0*/  IMAD.WIDE.U32 R4, R7, 0x4, R4 ;  /* 0x0000000407047825 */ /* 0x001fca00078e0004 */
[----:B------:R1:W-:Y:S02]  /*2bf0*/  STG.E desc[UR4][R4.64], R3 ;  /* 0x0000000304007986 */ /* 0x0003e4000c101904 */
.L_x_6915:
[----:B------:R-:W-:-:S13]  /*2c00*/  ISETP.GE.AND P0, PT, R18, R17, PT ;  /* 0x000000111200720c */ /* 0x000fda0003f06270 */
[----:B------:R-:W-:Y:S05]  /*2c10*/  @P0 BRA `(.L_x_6917) ;  /* 0x0000000000340947 */ /* 0x000fea0003800000 */
[----:B-1----:R-:W1:Y:S01]  /*2c20*/  LDC.64 R2, c[0x0][0x230] ;  /* 0x00008c00ff027b82 */ /* 0x002e620000000a00 */
[----:B0-----:R-:W-:Y:S02]  /*2c30*/  IADD3 R5, R16, R18, RZ ;  /* 0x0000001210057210 */ /* 0x001fe40007ffe0ff */
[----:B------:R-:W-:-:S03]  /*2c40*/  IADD3 R18, R18, 0x80, RZ ;  /* 0x0000008012127810 */ /* 0x000fc60007ffe0ff */
[----:B-1----:R-:W-:-:S05]  /*2c50*/  IMAD.WIDE.U32 R2, R5, 0x4, R2 ;  /* 0x0000000405027825 */ /* 0x002fca00078e0002 */
[----:B-----5:R2:W-:Y:S02]  /*2c60*/  STG.E desc[UR4][R2.64], R21 ;  /* 0x0000001502007986 */ /* 0x0205e4000c101904 */
.L_x_6916:
        /* <DEDUP_REMOVED lines=8> */
.L_x_6917:
[----:B------:R-:W-:Y:S05]  /*2cf0*/  BSYNC B1 ;  /* 0x0000000000017941 */ /* 0x000fea0003800000 */
.L_x_6912:
[----:B------:R-:W-:-:S13]  /*2d00*/  ISETP.GE.AND P0, PT, R18, R17, PT ;  /* 0x000000111200720c */ /* 0x000fda0003f06270 */
[----:B-12---:R-:W1:Y:S01]  /*2d10*/  @!P0 LDC.64 R2, c[0x0][0x230] ;  /* 0x00008c00ff028b82 */ /* 0x006e620000000a00 */
[----:B0-----:R-:W-:Y:S02]  /*2d20*/  @!P0 IADD3 R5, R16, R18, RZ ;  /* 0x0000001210058210 */ /* 0x001fe40007ffe0ff */
[----:B------:R-:W-:-:S03]  /*2d30*/  @!P0 IADD3 R18, R18, 0x80, RZ ;  /* 0x0000008012128810 */ /* 0x000fc60007ffe0ff */
[----:B-1----:R-:W-:-:S05]  /*2d40*/  @!P0 IMAD.WIDE.U32 R2, R5, 0x4, R2 ;  /* 0x0000000405028825 */ /* 0x002fca00078e0002 */
[----:B-----5:R3:W-:Y:S02]  /*2d50*/  @!P0 STG.E desc[UR4][R2.64], R13 ;  /* 0x0000000d02008986 */ /* 0x0207e4000c101904 */
.L_x_6918:
[----:B------:R-:W-:Y:S05]  /*2d60*/  BSYNC B0 ;  /* 0x0000000000007941 */ /* 0x000fea0003800000 */
.L_x_6911:
        /* <DEDUP_REMOVED lines=8> */
.L_x_6919:
        /* <DEDUP_REMOVED lines=9> */
.L_x_7872:


//--------------------- .text._ZN2at6native29vectorized_elementwise_kernelILi8EZZZNS0_60_GLOBAL__N__171e0b9f_22_ActivationEluKernel_cu_f5210f67_353810elu_kernelERNS_18TensorIteratorBaseERKN3c106ScalarES8_S8_ENKUlvE_clEvENKUlvE0_clEvEUlfE_St5arrayIPcLm2EEEEviT0_T1_ --------------------------
	.section	.text._ZN2at6native29vectorized_elementwise_kernelILi8EZZZNS0_60_GLOBAL__N__171e0b9f_22_ActivationEluKernel_cu_f5210f67_353810elu_kernelERNS_18TensorIteratorBaseERKN3c106ScalarES8_S8_ENKUlvE_clEvENKUlvE0_clEvEUlfE_St5arrayIPcLm2EEEEviT0_T1_,"ax",@progbits
	.align	128
        .global         _ZN2at6native29vectorized_elementwise_kernelILi8EZZZNS0_60_GLOBAL__N__171e0b9f_22_ActivationEluKernel_cu_f5210f67_353810elu_kernelERNS_18TensorIteratorBaseERKN3c106ScalarES8_S8_ENKUlvE_clEvENKUlvE0_clEvEUlfE_St5arrayIPcLm2EEEEviT0_T1_
        .type           _ZN2at6native29vectorized_elementwise_kernelILi8EZZZNS0_60_GLOBAL__N__171e0b9f_22_ActivationEluKernel_cu_f5210f67_353810elu_kernelERNS_18TensorIteratorBaseERKN3c106ScalarES8_S8_ENKUlvE_clEvENKUlvE0_clEvEUlfE_St5arrayIPcLm2EEEEviT0_T1_,@function
        .size           _ZN2at6native29vectorized_elementwise_kernelILi8EZZZNS0_60_GLOBAL__N__171e0b9f_22_ActivationEluKernel_cu_f5210f67_353810elu_kernelERNS_18TensorIteratorBaseERKN3c106ScalarES8_S8_ENKUlvE_clEvENKUlvE0_clEvEUlfE_St5arrayIPcLm2EEEEviT0_T1_,(.L_x_7873 - _ZN2at6native29vectorized_elementwise_kernelILi8EZZZNS0_60_GLOBAL__N__171e0b9f_22_ActivationEluKernel_cu_f5210f67_353810elu_kernelERNS_18TensorIteratorBaseERKN3c106ScalarES8_S8_ENKUlvE_clEvENKUlvE0_clEvEUlfE_St5arrayIPcLm2EEEEviT0_T1_)
        .other          _ZN2at6native29vectorized_elementwise_kernelILi8EZZZNS0_60_GLOBAL__N__171e0b9f_22_ActivationEluKernel_cu_f5210f67_353810elu_kernelERNS_18TensorIteratorBaseERKN3c106ScalarES8_S8_ENKUlvE_clEvENKUlvE0_clEvEUlfE_St5arrayIPcLm2EEEEviT0_T1_,@"STO_CUDA_ENTRY STV_DEFAULT"
_ZN2at6native29vectorized_elementwise_kernelILi8EZZZNS0_60_GLOBAL__N__171e0b9f_22_ActivationEluKernel_cu_f5210f67_353810elu_kernelERNS_18TensorIteratorBaseERKN3c106ScalarES8_S8_ENKUlvE_clEvENKUlvE0_clEvEUlfE_St5arrayIPcLm2EEEEviT0_T1_:
.text._ZN2at6native29vectorized_elementwise_kernelILi8EZZZNS0_60_GLOBAL__N__171e0b9f_22_ActivationEluKernel_cu_f5210f67_353810elu_kernelERNS_18TensorIteratorBaseERKN3c106ScalarES8_S8_ENKUlvE_clEvENKUlvE0_clEvEUlfE_St5arrayIPcLm2EEEEviT0_T1_:
        /* <DEDUP_REMOVED lines=47> */
.L_x_6922:
[----:B------:R-:W-:Y:S02]  /*02f0*/  ULDC UR6, c[0x0][0x21c] ;  /* 0x0000870000067ab9 */ /* 0x000fe40000000800 */
[----:B------:R-:W-:-:S07]  /*0300*/  FMUL.FTZ R4, R4, UR6 ;  /* 0x0000000604047c20 */ /* 0x000fce0008410000 */
.L_x_6923:
[----:B------:R-:W-:Y:S05]  /*0310*/  BSYNC B0 ;  /* 0x0000000000007941 */ /* 0x000fea0003800000 */
.L_x_6921:
        /* <DEDUP_REMOVED lines=33> */
.L_x_6925:
[----:B------:R-:W-:Y:S02]  /*0530*/  ULDC UR6, c[0x0][0x21c] ;  /* 0x0000870000067ab9 */ /* 0x000fe40000000800 */
[----:B------:R-:W-:-:S07]  /*0540*/  FMUL.FTZ R5, R5, UR6 ;  /* 0x0000000605057c20 */ /* 0x000fce0008410000 */
.L_x_6926:
[----:B------:R-:W-:Y:S05]  /*0550*/  BSYNC B0 ;  /* 0x0000000000007941 */ /* 0x000fea0003800000 */
.L_x_6924:
        /* <DEDUP_REMOVED lines=33> */
.L_x_6928:
[----:B------:R-:W-:Y:S02]  /*0770*/  ULDC UR6, c[0x0][0x21c] ;  /* 0x0000870000067ab9 */ /* 0x000fe40000000800 */
[----:B------:R-:W-:-:S07]  /*0780*/  FMUL.FTZ R6, R6, UR6 ;  /* 0x0000000606067c20 */ /* 0x000fce0008410000 */
.L_x_6929:
[----:B------:R-:W-:Y:S05]  /*0790*/  BSYNC B0 ;  /* 0x0000000000007941 */ /* 0x000fea0003800000 */
.L_x_6927:
        /* <DEDUP_REMOVED lines=33> */
.L_x_6931:
[----:B------:R-:W-:Y:S02]  /*09b0*/  ULDC UR6, c[0x0][0x21c] ;  /* 0x0000870000067ab9 */ /* 0x000fe40000000800 */
[----:B------:R-:W-:-:S07]  /*09c0*/  FMUL.FTZ R7, R7, UR6 ;  /* 0x0000000607077c20 */ /* 0x000fce0008410000 */
.L_x_6932:
[----:B------:R-:W-:Y:S05]  /*09d0*/  BSYNC B0 ;  /* 0x0000000000007941 */ /* 0x000fea0003800000 */
.L_x_6930:
        /* <DEDUP_REMOVED lines=33> */
.L_x_6934:
[----:B------:R-:W-:Y:S02]  /*0bf0*/  ULDC UR6, c[0x0][0x21c] ;  /* 0x0000870000067ab9 */ /* 0x000fe40000000800 */
[----:B------:R-:W-:-:S07]  /*0c00*/  FMUL.FTZ R8, R8, UR6 ;  /* 0x0000000608087c20 */ /* 0x000fce0008410000 */
.L_x_6935:
[----:B------:R-:W-:Y:S05]  /*0c10*/  BSYNC B0 ;  /* 0x0000000000007941 */ /* 0x000fea0003800000 */
.L_x_6933:
        /* <DEDUP_REMOVED lines=33> */
.L_x_6937:
[----:B------:R-:W-:Y:S02]  /*0e30*/  ULDC UR6, c[0x0][0x21c] ;  /* 0x0000870000067ab9 */ /* 0x000fe40000000800 */
[----:B------:R-:W-:-:S07]  /*0e40*/  FMUL.FTZ R9, R9, UR6 ;  /* 0x0000000609097c20 */ /* 0x000fce0008410000 */
.L_x_6938:
[----:B------:R-:W-:Y:S05]  /*0e50*/  BSYNC B0 ;  /* 0x0000000000007941 */ /* 0x000fea0003800000 */
.L_x_6936:
        /* <DEDUP_REMOVED lines=33> */
.L_x_6940:
[----:B------:R-:W-:Y:S02]  /*1070*/  ULDC UR6, c[0x0][0x21c] ;  /* 0x0000870000067ab9 */ /* 0x000fe40000000800 */
[----:B------:R-:W-:-:S07]  /*1080*/  FMUL.FTZ R10, R10, UR6 ;  /* 0x000000060a0a7c20 */ /* 0x000fce0008410000 */
.L_x_6941:
[----:B------:R-:W-:Y:S05]  /*1090*/  BSYNC B0 ;  /* 0x0000000000007941 */ /* 0x000fea0003800000 */
.L_x_6939:
        /* <DEDUP_REMOVED lines=33> */
.L_x_6943:
[----:B------:R-:W-:Y:S02]  /*12b0*/  ULDC UR6, c[0x0][0x21c] ;  /* 0x0000870000067ab9 */ /* 0x000fe40000000800 */
[----:B------:R-:W-:-:S07]  /*12c0*/  FMUL.FTZ R11, R11, UR6 ;  /* 0x000000060b0b7c20 */ /* 0x000fce0008410000 */
.L_x_6944:
[----:B------:R-:W-:Y:S05]  /*12d0*/  BSYNC B0 ;  /* 0x0000000000007941 */ /* 0x000fea0003800000 */
.L_x_6942:
[----:B------:R-:W0:Y:S02]  /*12e0*/  LDC.64 R2, c[0x0][0x230] ;  /* 0x00008c00ff027b82 */ /* 0x000e240000000a00 */
[----:B0-----:R-:W-:-:S04]  /*12f0*/  IMAD.WIDE.U32 R16, R16, 0x4, R2 ;  /* 0x0000000410107825 */ /* 0x001fc800078e0002 */
[----:B------:R-:W-:-:S05]  /*1300*/  IMAD.WIDE R16, R0, 0x20, R16 ;  /* 0x0000002000107825 */ /* 0x000fca00078e0210 */
[----:B------:R-:W-:Y:S04]  /*1310*/  STG.E.128 desc[UR4][R16.64], R4 ;  /* 0x0000000410007986 */ /* 0x000fe8000c101d04 */
[----:B------:R-:W-:Y:S01]  /*1320*/  STG.E.128 desc[UR4][R16.64+0x10], R8 ;  /* 0x0000100810007986 */ /* 0x000fe2000c101d04 */
[----:B------:R-:W-:Y:S05]  /*1330*/  EXIT ;  /* 0x000000000000794d */ /* 0x000fea0003800000 */
.L_x_6920:
        /* <DEDUP_REMOVED lines=90> */
.L_x_6947:
[----:B------:R-:W-:Y:S02]  /*18e0*/  ULDC UR6, c[0x0][0x21c] ;  /* 0x0000870000067ab9 */ /* 0x000fe40000000800 */
[----:B------:R-:W-:-:S07]  /*18f0*/  FMUL.FTZ R20, R20, UR6 ;  /* 0x0000000614147c20 */ /* 0x000fce0008410000 */
.L_x_6946:
[----:B------:R-:W-:Y:S05]  /*1900*/  BSYNC B0 ;  /* 0x0000000000007941 */ /* 0x000fea0003800000 */
.L_x_6945:
        /* <DEDUP_REMOVED lines=36> */
.L_x_6950:
[----:B------:R-:W-:Y:S02]  /*1b50*/  ULDC UR6, c[0x0][0x21c] ;  /* 0x0000870000067ab9 */ /* 0x000fe40000000800 */
[----:B------:R-:W-:-:S07]  /*1b60*/  FMUL.FTZ R0, R0, UR6 ;  /* 0x0000000600007c20 */ /* 0x000fce0008410000 */
.L_x_6949:
[----:B------:R-:W-:Y:S05]  /*1b70*/  BSYNC B0 ;  /* 0x0000000000007941 */ /* 0x000fea0003800000 */
.L_x_6948:
        /* <DEDUP_REMOVED lines=36> */
.L_x_6953:
[----:B------:R-:W-:Y:S02]  /*1dc0*/  ULDC UR6, c[0x0][0x21c] ;  /* 0x0000870000067ab9 */ /* 0x000fe40000000800 */
[----:B------:R-:W-:-:S07]  /*1dd0*/  FMUL.FTZ R22, R22, UR6 ;  /* 0x0000000616167c20 */ /* 0x000fce0008410000 */
.L_x_6952:
[----:B------:R-:W-:Y:S05]  /*1de0*/  BSYNC B0 ;  /* 0x0000000000007941 */ /* 0x000fea0003800000 */
.L_x_6951:
        /* <DEDUP_REMOVED lines=36> */
.L_x_6956:
[----:B------:R-:W-:Y:S02]  /*2030*/  ULDC UR6, c[0x0][0x21c] ;  /* 0x0000870000067ab9 */ /* 0x000fe40000000800 */
[----:B------:R-:W-:-:S07]  /*2040*/  FMUL.FTZ R3, R23, UR6 ;  /* 0x0000000617037c20 */ /* 0x000fce0008410000 */
.L_x_6955:
[----:B------:R-:W-:Y:S05]  /*2050*/  BSYNC B0 ;  /* 0x0000000000007941 */ /* 0x000fea0003800000 */
.L_x_6954:
        /* <DEDUP_REMOVED lines=36> */
.L_x_6959:
[----:B------:R-:W-:Y:S02]  /*22a0*/  ULDC UR6, c[0x0][0x21c] ;  /* 0x0000870000067ab9 */ /* 0x000fe40000000800 */
[----:B------:R-:W-:-:S07]  /*22b0*/  FMUL.FTZ R21, R21, UR6 ;  /* 0x0000000615157c20 */ /* 0x000fce0008410000 */
.L_x_6958:
[----:B------:R-:W-:Y:S05]  /*22c0*/  BSYNC B0 ;  /* 0x0000000000007941 */ /* 0x000fea0003800000 */
.L_x_6957:
        /* <DEDUP_REMOVED lines=36> */
.L_x_6962:
[----:B------:R-:W-:Y:S02]  /*2510*/  ULDC UR6, c[0x0][0x21c] ;  /* 0x0000870000067ab9 */ /* 0x000fe40000000800 */
[----:B------:R-:W-:-:S07]  /*2520*/  FMUL.FTZ R19, R19, UR6 ;  /* 0x0000000613137c20 */ /* 0x000fce0008410000 */
.L_x_6961:
[----:B------:R-:W-:Y:S05]  /*2530*/  BSYNC B0 ;  /* 0x0000000000007941 */ /* 0x000fea0003800000 */
.L_x_6960:
        /* <DEDUP_REMOVED lines=36> */
.L_x_6965:
[----:B------:R-:W-:Y:S02]  /*2780*/  ULDC UR6, c[0x0][0x21c] ;  /* 0x0000870000067ab9 */ /* 0x000fe40000000800 */
[----:B------:R-:W-:-:S07]  /*2790*/  FMUL.FTZ R13, R13, UR6 ;  /* 0x000000060d0d7c20 */ /* 0x000fce0008410000 */
.L_x_6964:
[----:B------:R-:W-:Y:S05]  /*27a0*/  BSYNC B0 ;  /* 0x0000000000007941 */ /* 0x000fea0003800000 */
.L_x_6963:
        /* <DEDUP_REMOVED lines=36> */
.L_x_6968:
[----:B------:R-:W-:Y:S02]  /*29f0*/  ULDC UR6, c[0x0][0x21c] ;  /* 0x0000870000067ab9 */ /* 0x000fe40000000800 */
[----:B------:R-:W-:-:S07]  /*2a00*/  FMUL.FTZ R12, R12, UR6 ;  /* 0x000000060c0c7c20 */ /* 0x000fce0008410000 */
.L_x_6967:
[----:B------:R-:W-:Y:S05]  /*2a10*/  BSYNC B0 ;  /* 0x0000000000007941 */ /* 0x000fea0003800000 */
.L_x_6966:
        /* <DEDUP_REMOVED lines=16> */
.L_x_6971:
[----:B------:R-:W-:-:S13]  /*2b20*/  ISETP.GE.AND P0, PT, R18, R17, PT ;  /* 0x000000111200720c */ /* 0x000fda0003f06270 */
[----:B------:R-:W-:Y:S05]  /*2b30*/  @P0 BRA `(.L_x_6973) ;  /* 0x0000000000300947 */ /* 0x000fea0003800000 */
[----:B0-----:R-:W0:Y:S01]  /*2b40*/  LDC.64 R4, c[0x0][0x230] ;  /* 0x00008c00ff047b82 */ /* 0x001e220000000a00 */
[----:B------:R-:W-:Y:S02]  /*2b50*/  IADD3 R7, R16, R18, RZ ;  /* 0x0000001210077210 */ /* 0x000fe40007ffe0ff */
[----:B------:R-:W-:-:S03]  /*2b60*/  IADD3 R18, R18, 0x80, RZ ;  /* 0x0000008012127810 */ /* 0x000fc60007ffe0ff */
[----:B0-----:R-:W-:-:S05]  /*2b70*/  IMAD.WIDE.U32 R4, R7, 0x4, R4 ;  /* 0x0000000407047825 */ /* 0x001fca00078e0004 */
[----:B-----5:R1:W-:Y:S02]  /*2b80*/  STG.E desc[UR4][R4.64], R22 ;  /* 0x0000001604007986 */ /* 0x0203e4000c101904 */
.L_x_6972:
[----:B------:R-:W-:-:S13]  /*2b90*/  ISETP.GE.AND P0, PT, R18, R17, PT ;  /* 0x000000111200720c */ /* 0x000fda0003f06270 */
[----:B------:R-:W-:Y:S05]  /*2ba0*/  @P0 BRA `(.L_x_6974) ;  /* 0x0000000000300947 */ /* 0x000fea0003800000 */
[----:B01----:R-:W0:Y:S01]  /*2bb0*/  LDC.64 R4, c[0x0][0x230] ;  /* 0x00008c00ff047b82 */ /* 0x003e220000000a00 */
[----:B------:R-:W-:Y:S02]  /*2bc0*/  IADD3 R7, R16, R18, RZ ;  /* 0x0000001210077210 */ /* 0x000fe40007ffe0ff */
[----:B------:R-:W-:-:S03]  /*2bd0*/  IADD3 R18, R18, 0x80, RZ ;  /* 0x0000008012127810 */ /* 0x000fc60007ffe0ff */
[----:B0-----:R-:W-:-:S05]  /*2be0*/  IMAD.WIDE.U32 R4, R7, 0x4, R4 ;  /* 0x0000000407047825 */ /* 0x001fca00078e0004 */
[----:B------:R1:W-:Y:S02]  /*2bf0*/  STG.E desc[UR4][R4.64], R3 ;  /* 0x0000000304007986 */ /* 0x0003e4000c101904 */
.L_x_6973:
[----:B------:R-:W-:-:S13]  /*2c00*/  ISETP.GE.AND P0, PT, R18, R17, PT ;  /* 0x000000111200720c */ /* 0x000fda0003f06270 */
[----:B------:R-:W-:Y:S05]  /*2c10*/  @P0 BRA `(.L_x_6975) ;  /* 0x0000000000340947 */ /* 0x000fea0003800000 */
[----:B-1----:R-:W1:Y:S01]  /*2c20*/  LDC.64 R2, c[0x0][0x230] ;  /* 0x00008c00ff027b82 */ /* 0x002e620000000a00 */
[----:B0-----:R-:W-:Y:S02]  /*2c30*/  IADD3 R5, R16, R18, RZ ;  /* 0x0000001210057210 */ /* 0x001fe40007ffe0ff */
[----:B------:R-:W-:-:S03]  /*2c40*/  IADD3 R18, R18, 0x80, RZ ;  /* 0x0000008012127810 */ /* 0x000fc60007ffe0ff */
[----:B-1----:R-:W-:-:S05]  /*2c50*/  IMAD.WIDE.U32 R2, R5, 0x4, R2 ;  /* 0x0000000405027825 */ /* 0x002fca00078e0002 */
[----:B-----5:R2:W-:Y:S02]  /*2c60*/  STG.E desc[UR4][R2.64], R21 ;  /* 0x0000001502007986 */ /* 0x0205e4000c101904 */
.L_x_6974:
        /* <DEDUP_REMOVED lines=8> */
.L_x_6975:
[----:B------:R-:W-:Y:S05]  /*2cf0*/  BSYNC B1 ;  /* 0x0000000000017941 */ /* 0x000fea0003800000 */
.L_x_6970:
[----:B------:R-:W-:-:S13]  /*2d00*/  ISETP.GE.AND P0, PT, R18, R17, PT ;  /* 0x000000111200720c */ /* 0x000fda0003f06270 */
[----:B-12---:R-:W1:Y:S01]  /*2d10*/  @!P0 LDC.64 R2, c[0x0][0x230] ;  /* 0x00008c00ff028b82 */ /* 0x006e620000000a00 */
[----:B0-----:R-:W-:Y:S02]  /*2d20*/  @!P0 IADD3 R5, R16, R18, RZ ;  /* 0x0000001210058210 */ /* 0x001fe40007ffe0ff */
[----:B------:R-:W-:-:S03]  /*2d30*/  @!P0 IADD3 R18, R18, 0x80, RZ ;  /* 0x0000008012128810 */ /* 0x000fc60007ffe0ff */
[----:B-1----:R-:W-:-:S05]  /*2d40*/  @!P0 IMAD.WIDE.U32 R2, R5, 0x4, R2 ;  /* 0x0000000405028825 */ /* 0x002fca00078e0002 */
[----:B-----5:R3:W-:Y:S02]  /*2d50*/  @!P0 STG.E desc[UR4][R2.64], R13 ;  /* 0x0000000d02008986 */ /* 0x0207e4000c101904 */
.L_x_6976:
[----:B------:R-:W-:Y:S05]  /*2d60*/  BSYNC B0 ;  /* 0x0000000000007941 */ /* 0x000fea0003800000 */
.L_x_6969:
        /* <DEDUP_REMOVED lines=8> */
.L_x_6977:
        /* <DEDUP_REMOVED lines=9> */
.L_x_7873:


//--------------------- .text._ZN2at6native18elementwise_kernelILi128ELi4EZNS0_15gpu_kernel_implIZZZNS0_60_GLOBAL__N__171e0b9f_22_ActivationEluKernel_cu_f5210f67_353810elu_kernelERNS_18TensorIteratorBaseERKN3c106ScalarES9_S9_ENKUlvE_clEvENKUlvE_clEvEUldE_EEvS5_RKT_EUliE_EEviT1_ --------------------------
	.section	.text._ZN2at6native18elementwise_kernelILi128ELi4EZNS0_15gpu_kernel_implIZZZNS0_60_GLOBAL__N__171e0b9f_22_ActivationEluKernel_cu_f5210f67_353810elu_kernelERNS_18TensorIteratorBaseERKN3c106ScalarES9_S9_ENKUlvE_clEvENKUlvE_clEvEUldE_EEvS5_RKT_EUliE_EEviT1_,"ax",@progbits
	.align	128
        .global         _ZN2at6native18elementwise_kernelILi128ELi4EZNS0_15gpu_kernel_implIZZZNS0_60_GLOBAL__N__171e0b9f_22_ActivationEluKernel_cu_f5210f67_353810elu_kernelERNS_18TensorIteratorBaseERKN3c106ScalarES9_S9_ENKUlvE_clEvENKUlvE_clEvEUldE_EEvS5_RKT_EUliE_EEviT1_
        .type           _ZN2at6native18elementwise_kernelILi128ELi4EZNS0_15gpu_kernel_implIZZZNS0_60_GLOBAL__N__171e0b9f_22_ActivationEluKernel_cu_f5210f67_353810elu_kernelERNS_18TensorIteratorBaseERKN3c106ScalarES9_S9_ENKUlvE_clEvENKUlvE_clEvEUldE_EEvS5_RKT_EUliE_EEviT1_,@function
        .size           _ZN2at6native18elementwise_kernelILi128ELi4EZNS0_15gpu_kernel_implIZZZNS0_60_GLOBAL__N__171e0b9f_22_ActivationEluKernel_cu_f5210f67_353810elu_kernelERNS_18TensorIteratorBaseERKN3c106ScalarES9_S9_ENKUlvE_clEvENKUlvE_clEvEUldE_EEvS5_RKT_EUliE_EEviT1_,(.L_x_7874 - _ZN2at6native18elementwise_kernelILi128ELi4EZNS0_15gpu_kernel_implIZZZNS0_60_GLOBAL__N__171e0b9f_22_ActivationEluKernel_cu_f5210f67_353810elu_kernelERNS_18TensorIteratorBaseERKN3c106ScalarES9_S9_ENKUlvE_clEvENKUlvE_clEvEUldE_EEvS5_RKT_EUliE_EEviT1_)
        .other          _ZN2at6native18elementwise_kernelILi128ELi4EZNS0_15gpu_kernel_implIZZZNS0_60_GLOBAL__N__171e0b9f_22_ActivationEluKernel_cu_f5210f67_353810elu_kernelERNS_18TensorIteratorBaseERKN3c106ScalarES9_S9_ENKUlvE_clEvENKUlvE_clEvEUldE_EEvS5_RKT_EUliE_EEviT1_,@"STO_CUDA_ENTRY STV_DEFAULT"
_ZN2at6native18elementwise_kernelILi128ELi4EZNS0_15gpu_kernel_implIZZZNS0_60_GLOBAL__N__171e0b9f_22_ActivationEluKernel_cu_f5210f67_353810elu_kernelERNS_18TensorIteratorBaseERKN3c106ScalarES9_S9_ENKUlvE_clEvENKUlvE_clEvEUldE_EEvS5_RKT_EUliE_EEviT1_:
.text._ZN2at6native18elementwise_kernelILi128ELi4EZNS0_15gpu_kernel_implIZZZNS0_60_GLOBAL__N__171e0b9f_22_ActivationEluKernel_cu_f5210f67_353810elu_kernelERNS_18TensorIteratorBaseERKN3c106ScalarES9_S9_ENKUlvE_clEvENKUlvE_clEvEUldE_EEvS5_RKT_EUliE_EEviT1_:
        /* <DEDUP_REMOVED lines=313> */
.L_x_6980:
        /* <DEDUP_REMOVED lines=21> */
.L_x_6984:
[----:B------:R-:W2:Y:S02]  /*14e0*/  LDG.E.U8 R2, desc[UR36][R2.64] ;  /* 0x0000002402027981 */ /* 0x000ea4000c1e1100 */
[----:B--2---:R0:W1:Y:S01]  /*14f0*/  I2F.F64.U16 R4, R2 ;  /* 0x0000000200047312 */ /* 0x0040620000101800 */
[----:B------:R-:W-:Y:S05]  /*1500*/  BRA `(.L_x_6986) ;  /* 0x0000000c00707947 */ /* 0x000fea0003800000 */
.L_x_6983:
        /* <DEDUP_REMOVED lines=9> */
.L_x_6988:
[----:B------:R-:W2:Y:S02]  /*15a0*/  LDG.E R2, desc[UR36][R2.64] ;  /* 0x0000002402027981 */ /* 0x000ea4000c1e1900 */
[----:B--2---:R0:W1:Y:S01]  /*15b0*/  I2F.F64 R4, R2 ;  /* 0x0000000200047312 */ /* 0x0040620000201c00 */
[----:B------:R-:W-:Y:S05]  /*15c0*/  BRA `(.L_x_6986) ;  /* 0x0000000c00407947 */ /* 0x000fea0003800000 */
.L_x_6987:
[----:B------:R-:W2:Y:S02]  /*15d0*/  LDG.E.U16 R2, desc[UR36][R2.64] ;  /* 0x0000002402027981 */ /* 0x000ea4000c1e1500 */
[----:B--2---:R0:W1:Y:S01]  /*15e0*/  I2F.F64.S16 R4, R2 ;  /* 0x0000000200047312 */ /* 0x0040620000101c00 */
[----:B------:R-:W-:Y:S05]  /*15f0*/  BRA `(.L_x_6986) ;  /* 0x0000000c00347947 */ /* 0x000fea0003800000 */
.L_x_6982:
        /* <DEDUP_REMOVED lines=10> */
.L_x_6990:
[----:B------:R-:W2:Y:S02]  /*16a0*/  LDG.E.U16 R0, desc[UR36][R2.64] ;  /* 0x0000002402007981 */ /* 0x000ea4000c1e1500 */
[----:B--2---:R-:W-:-:S05]  /*16b0*/  HADD2.F32 R0, -RZ, R0.H0_H0 ;  /* 0x20000000ff007230 */ /* 0x004fca0000004100 */
[----:B------:R-:W-:-:S04]  /*16c0*/  FMUL.FTZ R0, R0, 1 ;  /* 0x3f80000000007820 */ /* 0x000fc80000410000 */
[----:B------:R0:W1:Y:S01]  /*16d0*/  F2F.F64.F32 R4, R0 ;  /* 0x0000000000047310 */ /* 0x0000620000201800 */
[----:B------:R-:W-:Y:S05]  /*16e0*/  BRA `(.L_x_6986) ;  /* 0x0000000800f87947 */ /* 0x000fea0003800000 */
.L_x_6989:
        /* <DEDUP_REMOVED lines=10> */
.L_x_6992:
[----:B------:R-:W2:Y:S02]  /*1790*/  LDG.E.U16 R2, desc[UR36][R2.64] ;  /* 0x0000002402027981 */ /* 0x000ea4000c1e1500 */
[----:B--2---:R-:W-:-:S05]  /*17a0*/  HADD2.F32 R0, -RZ, R2.H0_H0 ;  /* 0x20000002ff007230 */ /* 0x004fca0000004100 */
[----:B------:R-:W-:-:S04]  /*17b0*/  FMUL.FTZ R0, R0, 1 ;  /* 0x3f80000000007820 */ /* 0x000fc80000410000 */
[----:B------:R0:W1:Y:S01]  /*17c0*/  F2F.F64.F32 R4, R0 ;  /* 0x0000000000047310 */ /* 0x0000620000201800 */
[----:B------:R-:W-:Y:S05]  /*17d0*/  BRA `(.L_x_6986) ;  /* 0x0000000800bc7947 */ /* 0x000fea0003800000 */
.L_x_6991:
[----:B------:R0:W5:Y:S01]  /*17e0*/  LDG.E.64 R4, desc[UR36][R2.64] ;  /* 0x0000002402047981 */ /* 0x000162000c1e1b00 */
[----:B------:R-:W-:Y:S05]  /*17f0*/  BRA `(.L_x_6986) ;  /* 0x0000000800b47947 */ /* 0x000fea0003800000 */
.L_x_6981:
        /* <DEDUP_REMOVED lines=13> */
.L_x_6995:
[----:B------:R0:W5:Y:S01]  /*18d0*/  LDG.E.64 R4, desc[UR36][R2.64] ;  /* 0x0000002402047981 */ /* 0x000162000c1e1b00 */
[----:B------:R-:W-:Y:S05]  /*18e0*/  BRA `(.L_x_6986) ;  /* 0x0000000800787947 */ /* 0x000fea0003800000 */
.L_x_6994:
        /* <DEDUP_REMOVED lines=25> */
[----:B------:R-:W-:-:S06]  /*1a80*/  FMUL.FTZ R5, R5, 1 ;  /* 0x3f80000005057820 */ /* 0x000fcc0000410000 */
[----:B------:R-:W0:Y:S01]  /*1a90*/  F2F.F64.F32 R4, R5 ;  /* 0x0000000500047310 */ /* 0x000e220000201800 */
[----:B------:R-:W-:Y:S05]  /*1aa0*/  BRA `(.L_x_6986) ;  /* 0x0000000800087947 */ /* 0x000fea0003800000 */
.L_x_6997:
        /* <DEDUP_REMOVED lines=15> */
.L_x_6996:
[----:B------:R-:W2:Y:S02]  /*1ba0*/  LDG.E.U16 R0, desc[UR36][R2.64] ;  /* 0x0000002402007981 */ /* 0x000ea4000c1e1500 */
[----:B--2---:R-:W-:-:S04]  /*1bb0*/  IMAD.U32 R0, R0, 0x10000, RZ ;  /* 0x0001000000007824 */ /* 0x004fc800078e00ff */
[----:B------:R-:W-:-:S04]  /*1bc0*/  FMUL.FTZ R0, R0, 1 ;  /* 0x3f80000000007820 */ /* 0x000fc80000410000 */
[----:B------:R0:W1:Y:S01]  /*1bd0*/  F2F.F64.F32 R4, R0 ;  /* 0x0000000000047310 */ /* 0x0000620000201800 */
[----:B------:R-:W-:Y:S05]  /*1be0*/  BRA `(.L_x_6986) ;  /* 0x0000000400b87947 */ /* 0x000fea0003800000 */
.L_x_6993:
        /* <DEDUP_REMOVED lines=11> */
.L_x_7000:
        /* <DEDUP_REMOVED lines=21> */
.L_x_7004:
[----:B------:R-:W-:Y:S05]  /*1df0*/  BSYNC B1 ;  /* 0x0000000000017941 */ /* 0x000fea0003800000 */
.L_x_7003:
[----:B------:R-:W-:Y:S01]  /*1e00*/  LEA R3, R0, 0x3b800000, 0x17 ;  /* 0x3b80000000037811 */ /* 0x000fe200078eb8ff */
[----:B------:R-:W-:-:S05]  /*1e10*/  IMAD.SHL.U32 R0, R2, 0x100000, RZ ;  /* 0x0010000002007824 */ /* 0x000fca00078e00ff */
[----:B------:R-:W-:-:S07]  /*1e20*/  LOP3.LUT R0, R3, R0, R4, 0xfe, !PT ;  /* 0x0000000003007212 */ /* 0x000fce00078efe04 */
.L_x_7002:
[----:B------:R-:W-:Y:S05]  /*1e30*/  BSYNC B0 ;  /* 0x0000000000007941 */ /* 0x000fea0003800000 */
.L_x_7001:
[----:B------:R-:W-:-:S04]  /*1e40*/  FMUL.FTZ R0, R0, 1 ;  /* 0x3f80000000007820 */ /* 0x000fc80000410000 */
[----:B------:R2:W3:Y:S01]  /*1e50*/  F2F.F64.F32 R4, R0 ;  /* 0x0000000000047310 */ /* 0x0004e20000201800 */
[----:B------:R-:W-:Y:S05]  /*1e60*/  BRA `(.L_x_6986) ;  /* 0x0000000400187947 */ /* 0x000fea0003800000 */
.L_x_6999:
        /* <DEDUP_REMOVED lines=21> */
.L_x_7008:
[----:B------:R-:W-:Y:S05]  /*1fc0*/  BSYNC B1 ;  /* 0x0000000000017941 */ /* 0x000fea0003800000 */
.L_x_7007:
[----:B------:R-:W-:Y:S01]  /*1fd0*/  LEA R3, R0, 0x37800000, 0x17 ;  /* 0x3780000000037811 */ /* 0x000fe200078eb8ff */
[----:B------:R-:W-:-:S05]  /*1fe0*/  IMAD.SHL.U32 R0, R2, 0x200000, RZ ;  /* 0x0020000002007824 */ /* 0x000fca00078e00ff */
[----:B------:R-:W-:-:S07]  /*1ff0*/  LOP3.LUT R0, R3, R0, R4, 0xfe, !PT ;  /* 0x0000000003007212 */ /* 0x000fce00078efe04 */
.L_x_7006:
[----:B------:R-:W-:Y:S05]  /*2000*/  BSYNC B0 ;  /* 0x0000000000007941 */ /* 0x000fea0003800000 */
.L_x_7005:
[----:B------:R-:W-:-:S04]  /*2010*/  FMUL.FTZ R0, R0, 1 ;  /* 0x3f80000000007820 */ /* 0x000fc80000410000 */
[----:B------:R4:W0:Y:S01]  /*2020*/  F2F.F64.F32 R4, R0 ;  /* 0x0000000000047310 */ /* 0x0008220000201800 */
[----:B------:R-:W-:Y:S05]  /*2030*/  BRA `(.L_x_6986) ;  /* 0x0000000000a47947 */ /* 0x000fea0003800000 */
.L_x_6998:
        /* <DEDUP_REMOVED lines=14> */
.L_x_7012:
[----:B------:R-:W-:Y:S05]  /*2120*/  BSYNC B0 ;  /* 0x0000000000007941 */ /* 0x000fea0003800000 */
.L_x_7011:
[----:B------:R-:W-:-:S04]  /*2130*/  FMUL.FTZ R0, R0, 1 ;  /* 0x3f80000000007820 */ /* 0x000fc80000410000 */
[----:B------:R0:W1:Y:S01]  /*2140*/  F2F.F64.F32 R4, R0 ;  /* 0x0000000000047310 */ /* 0x0000620000201800 */
[----:B------:R-:W-:Y:S05]  /*2150*/  BRA `(.L_x_6986) ;  /* 0x00000000005c7947 */ /* 0x000fea0003800000 */
.L_x_6985:
        /* <DEDUP_REMOVED lines=16> */
.L_x_7013:
[----:B------:R-:W-:Y:S01]  /*2260*/  CS2R R4, SRZ ;  /* 0x0000000000047805 */ /* 0x000fe2000001ff00 */
[----:B------:R-:W-:Y:S06]  /*2270*/  BRA `(.L_x_6986) ;  /* 0x0000000000147947 */ /* 0x000fec0003800000 */
.L_x_7010:
[----:B------:R-:W2:Y:S02]  /*2280*/  LDG.E.64 R4, desc[UR36][R2.64] ;  /* 0x0000002402047981 */ /* 0x000ea4000c1e1b00 */
[----:B--2---:R-:W0:Y:S01]  /*2290*/  I2F.F64.U64 R4, R4 ;  /* 0x0000000400047312 */ /* 0x004e220000301800 */
[----:B------:R-:W-:Y:S05]  /*22a0*/  BRA `(.L_x_6986) ;  /* 0x0000000000087947 */ /* 0x000fea0003800000 */
.L_x_7009:
[----:B------:R-:W2:Y:S02]  /*22b0*/  LDG.E R2, desc[UR36][R2.64] ;  /* 0x0000002402027981 */ /* 0x000ea4000c1e1900 */
[----:B--2---:R0:W1:Y:S02]  /*22c0*/  I2F.F64.U32 R4, R2 ;  /* 0x0000000200047312 */ /* 0x0040640000201800 */
.L_x_6986:
[----:B01-3-5:R-:W-:Y:S01]  /*22d0*/  DSETP.GT.AND P0, PT, R4, RZ, PT ;  /* 0x000000ff0400722a */ /* 0x02bfe20003f04000 */
[----:B------:R-:W-:-:S13]  /*22e0*/  BSSY B0, `(.L_x_7014) ;  /* 0x0000050000007945 */ /* 0x000fda0003800000 */
[----:B------:R-:W-:Y:S05]  /*22f0*/  @P0 BRA `(.L_x_7015) ;  /* 0x0000000400300947 */ /* 0x000fea0003800000 */
[----:B------:R-:W-:Y:S01]  /*2300*/  ULDC.64 UR4, c[0x0][0x430] ;  /* 0x00010c0000047ab9 */ /* 0x000fe20000000a00 */
[----:B------:R-:W-:Y:S01]  /*2310*/  BSSY B1, `(.L_x_7016) ;  /* 0x0000047000017945 */ /* 0x000fe20003800000 */
[----:B------:R-:W-:-:S10]  /*2320*/  DMUL R10, R4, UR4 ;  /* 0x00000004040a7c28 */ /* 0x000fd40008000000 */
[C---:B------:R-:W-:Y:S02]  /*2330*/  FSETP.GEU.FTZ.AND P1, PT, R11.reuse, 4.1931471824645996094, PT ;  /* 0x40862e430b00780b */ /* 0x040fe40003f3e000 */
[----:B------:R-:W-:-:S13]  /*2340*/  FSETP.GT.FTZ.AND P0, PT, R11, -3.1640625, PT ;  /* 0xc04a80000b00780b */ /* 0x000fda0003f14000 */
[----:B------:R-:W-:Y:S05]  /*2350*/  @P0 BRA !P1, `(.L_x_7017) ;  /* 0x0000000000200947 */ /* 0x000fea0004800000 */
[C---:B------:R-:W-:Y:S01]  /*2360*/  DADD R2, R10.reuse, R10 ;  /* 0x000000000a027229 */ /* 0x040fe2000000000a */
[----:B------:R-:W-:Y:S01]  /*2370*/  IMAD.MOV.U32 R5, RZ, RZ, 0x3ff00000 ;  /* 0x3ff00000ff057424 */ /* 0x000fe200078e00ff */
[----:B------:R-:W-:Y:S01]  /*2380*/  ISETP.GE.AND P1, PT, R11, RZ, PT ;  /* 0x000000ff0b00720c */ /* 0x000fe20003f26270 */
[----:B------:R-:W-:-:S03]  /*2390*/  DSETP.GTU.AND P0, PT, |R10|, +INF , PT ;  /* 0x7ff000000a00742a */ /* 0x000fc60003f0c200 */
[----:B------:R-:W-:-:S04]  /*23a0*/  FSEL R5, -R5, +QNAN , !P1 ;  /* 0x7ff0000005057808 */ /* 0x000fc80004800100 */
[----:B------:R-:W-:Y:S02]  /*23b0*/  FSEL R4, R2, RZ, P0 ;  /* 0x000000ff02047208 */ /* 0x000fe40000000000 */
[----:B------:R-:W-:Y:S01]  /*23c0*/  FSEL R5, R3, R5, P0 ;  /* 0x0000000503057208 */ /* 0x000fe20000000000 */
[----:B------:R-:W-:Y:S06]  /*23d0*/  BRA `(.L_x_7018) ;  /* 0x0000000000e87947 */ /* 0x000fec0003800000 */
.L_x_7017:
[----:B------:R-:W-:Y:S01]  /*23e0*/  IMAD.MOV.U32 R2, RZ, RZ, 0x652b82fe ;  /* 0x652b82feff027424 */ /* 0x000fe200078e00ff */
[----:B------:R-:W-:Y:S01]  /*23f0*/  UMOV UR4, 0xfefa39ef ;  /* 0xfefa39ef00047882 */ /* 0x000fe20000000000 */
[----:B------:R-:W-:Y:S01]  /*2400*/  IMAD.MOV.U32 R3, RZ, RZ, 0x3ff71547 ;  /* 0x3ff71547ff037424 */ /* 0x000fe200078e00ff */
[----:B------:R-:W-:Y:S01]  /*2410*/  UMOV UR5, 0x3fe62e42 ;  /* 0x3fe62e4200057882 */ /* 0x000fe20000000000 */
[----:B--2-4-:R-:W-:Y:S02]  /*2420*/  IMAD.SHL.U32 R0, R11, 0x2, RZ ;  /* 0x000000020b007824 */ /* 0x014fe400078e00ff */
[----:B------:R-:W-:Y:S02]  /*2430*/  IMAD.MOV.U32 R8, RZ, RZ, -0x7142ec33 ;  /* 0x8ebd13cdff087424 */ /* 0x000fe400078e00ff */
[----:B------:R-:W-:Y:S01]  /*2440*/  DFMA R2, R10, R2, 6.75539944105574400000e+15 ;  /* 0x433800000a02742b */ /* 0x000fe20000000002 */
[C---:B------:R-:W-:Y:S01]  /*2450*/  ISETP.GE.U32.AND P0, PT, R0.reuse, 0x7fb3e647, PT ;  /* 0x7fb3e6470000780c */ /* 0x040fe20003f06070 */
[----:B------:R-:W-:Y:S01]  /*2460*/  IMAD.MOV.U32 R9, RZ, RZ, 0x3e5af86d ;  /* 0x3e5af86dff097424 */ /* 0x000fe200078e00ff */
[----:B------:R-:W-:-:S05]  /*2470*/  ISETP.NE.AND P1, PT, R0, RZ, PT ;  /* 0x000000ff0000720c */ /* 0x000fca0003f25270 */
[----:B------:R-:W-:Y:S02]  /*2480*/  DADD R4, R2, -6.75539944105574400000e+15 ;  /* 0xc338000002047429 */ /* 0x000fe40000000000 */
[----:B------:R-:W-:-:S05]  /*2490*/  SEL R2, R2, RZ, P0 ;  /* 0x000000ff02027207 */ /* 0x000fca0000000000 */
[----:B------:R-:W-:Y:S01]  /*24a0*/  VIADD R3, R2, 0xffffffff ;  /* 0xffffffff02037836 */ /* 0x000fe20000000000 */
[----:B------:R-:W-:Y:S01]  /*24b0*/  DFMA R6, R4, -UR4, R10 ;  /* 0x8000000404067c2b */ /* 0x000fe2000800000a */
[----:B------:R-:W-:Y:S01]  /*24c0*/  UMOV UR4, 0x3b39803f ;  /* 0x3b39803f00047882 */ /* 0x000fe20000000000 */
[----:B------:R-:W-:-:S06]  /*24d0*/  UMOV UR5, 0x3c7abc9e ;  /* 0x3c7abc9e00057882 */ /* 0x000fcc0000000000 */
[----:B------:R-:W-:Y:S01]  /*24e0*/  DFMA R6, R4, -UR4, R6 ;  /* 0x8000000404067c2b */ /* 0x000fe20008000006 */
[----:B------:R-:W-:Y:S01]  /*24f0*/  UMOV UR4, 0x6acd15b6 ;  /* 0x6acd15b600047882 */ /* 0x000fe20000000000 */
[----:B------:R-:W-:-:S08]  /*2500*/  UMOV UR5, 0x3e21f407 ;  /* 0x3e21f40700057882 */ /* 0x000fd00000000000 */
[----:B------:R-:W-:Y:S02]  /*2510*/  FSEL R4, R10, R6, !P0 ;  /* 0x000000060a047208 */ /* 0x000fe40004000000 */
[----:B------:R-:W-:Y:S02]  /*2520*/  FSEL R5, R11, R7, !P0 ;  /* 0x000000070b057208 */ /* 0x000fe40004000000 */
[----:B------:R-:W-:-:S04]  /*2530*/  ISETP.NE.AND P0, PT, R2, 0x400, PT ;  /* 0x000004000200780c */ /* 0x000fc80003f05270 */
[----:B------:R-:W-:Y:S01]  /*2540*/  DFMA R6, R4, UR4, R8 ;  /* 0x0000000404067c2b */ /* 0x000fe20008000008 */
[----:B------:R-:W-:Y:S01]  /*2550*/  UMOV UR4, 0x92ba033d ;  /* 0x92ba033d00047882 */ /* 0x000fe20000000000 */
[----:B------:R-:W-:-:S06]  /*2560*/  UMOV UR5, 0x3e927e50 ;  /* 0x3e927e5000057882 */ /* 0x000fcc0000000000 */
[----:B------:R-:W-:Y:S01]  /*2570*/  DFMA R6, R4, R6, UR4 ;  /* 0x0000000404067e2b */ /* 0x000fe20008000006 */
[----:B------:R-:W-:Y:S01]  /*2580*/  UMOV UR4, 0x6c5f9da1 ;  /* 0x6c5f9da100047882 */ /* 0x000fe20000000000 */
[----:B------:R-:W-:Y:S01]  /*2590*/  UMOV UR5, 0x3ec71dde ;  /* 0x3ec71dde00057882 */ /* 0x000fe20000000000 */
[----:B------:R-:W-:Y:S02]  /*25a0*/  @P0 IMAD.MOV R3, RZ, RZ, R2 ;  /* 0x000000ffff030224 */ /* 0x000fe400078e0202 */
[----:B------:R-:W-:-:S03]  /*25b0*/  IMAD.MOV.U32 R2, RZ, RZ, RZ ;  /* 0x000000ffff027224 */ /* 0x000fc600078e00ff */
[----:B------:R-:W-:Y:S01]  /*25c0*/  DFMA R6, R4, R6, UR4 ;  /* 0x0000000404067e2b */ /* 0x000fe20008000006 */
[----:B------:R-:W-:Y:S01]  /*25d0*/  UMOV UR4, 0x18d034e6 ;  /* 0x18d034e600047882 */ /* 0x000fe20000000000 */
[----:B------:R-:W-:Y:S01]  /*25e0*/  UMOV UR5, 0x3efa01a0 ;  /* 0x3efa01a000057882 */ /* 0x000fe20000000000 */
[----:B------:R-:W-:-:S05]  /*25f0*/  LEA R3, R3, 0x3ff00000, 0x14 ;  /* 0x3ff0000003037811 */ /* 0x000fca00078ea0ff */
[----:B------:R-:W-:Y:S01]  /*2600*/  DFMA R6, R4, R6, UR4 ;  /* 0x0000000404067e2b */ /* 0x000fe20008000006 */
[----:B------:R-:W-:Y:S01]  /*2610*/  UMOV UR4, 0x1b3b6940 ;  /* 0x1b3b694000047882 */ /* 0x000fe20000000000 */
[----:B------:R-:W-:Y:S01]  /*2620*/  UMOV UR5, 0x3f2a01a0 ;  /* 0x3f2a01a000057882 */ /* 0x000fe20000000000 */
[----:B------:R-:W-:-:S05]  /*2630*/  DADD R8, R2, -1 ;  /* 0xbff0000002087429 */ /* 0x000fca0000000000 */
        /* <DEDUP_REMOVED lines=13> */
[----:B------:R-:W-:-:S08]  /*2710*/  DFMA R6, R4, R6, 0.5 ;  /* 0x3fe000000406742b */ /* 0x000fd00000000006 */
[----:B------:R-:W-:-:S08]  /*2720*/  DMUL R6, R4, R6 ;  /* 0x0000000604067228 */ /* 0x000fd00000000000 */
[----:B------:R-:W-:-:S08]  /*2730*/  DFMA R6, R4, R6, R4 ;  /* 0x000000060406722b */ /* 0x000fd00000000004 */
[----:B------:R-:W-:-:S08]  /*2740*/  DFMA R6, R6, R2, R8 ;  /* 0x000000020606722b */ /* 0x000fd00000000008 */
[----:B------:R-:W-:-:S10]  /*2750*/  DADD R2, R6, R6 ;  /* 0x0000000006027229 */ /* 0x000fd40000000006 */
[----:B------:R-:W-:Y:S02]  /*2760*/  @P1 FSEL R4, R2, R6, !P0 ;  /* 0x0000000602041208 */ /* 0x000fe40004000000 */
[----:B------:R-:W-:-:S07]  /*2770*/  @P1 FSEL R5, R3, R7, !P0 ;  /* 0x0000000703051208 */ /* 0x000fce0004000000 */
.L_x_7018:
[----:B------:R-:W-:Y:S05]  /*2780*/  BSYNC B1 ;  /* 0x0000000000017941 */ /* 0x000fea0003800000 */
.L_x_7016:
[----:B------:R-:W-:Y:S02]  /*2790*/  ULDC.64 UR4, c[0x0][0x420] ;  /* 0x0001080000047ab9 */ /* 0x000fe40000000a00 */
[----:B------:R-:W-:Y:S01]  /*27a0*/  DMUL R4, R4, UR4 ;  /* 0x0000000404047c28 */ /* 0x000fe20008000000 */
[----:B------:R-:W-:Y:S10]  /*27b0*/  BRA `(.L_x_7019) ;  /* 0x0000000000087947 */ /* 0x000ff40003800000 */
.L_x_7015:
[----:B------:R-:W-:Y:S02]  /*27c0*/  ULDC.64 UR4, c[0x0][0x428] ;  /* 0x00010a0000047ab9 */ /* 0x000fe40000000a00 */
[----:B------:R-:W-:-:S11]  /*27d0*/  DMUL R4, R4, UR4 ;  /* 0x0000000404047c28 */ /* 0x000fd60008000000 */
.L_x_7019:
[----:B------:R-:W-:Y:S05]  /*27e0*/  BSYNC B0 ;  /* 0x0000000000007941 */ /* 0x000fea0003800000 */
.L_x_7014:
[----:B------:R-:W2:Y:S02]  /*27f0*/  LDC.U8 R2, c[0x0][0x440] ;  /* 0x00011000ff027b82 */ /* 0x000ea40000000000 */
        /* <DEDUP_REMOVED lines=14> */
.L_x_7023:
[----:B------:R-:W0:Y:S02]  /*28e0*/  F2I.S64.F64.TRUNC R4, R4 ;  /* 0x0000000400047311 */ /* 0x000e24000030d900 */
[----:B0-----:R-:W-:-:S05]  /*28f0*/  IMAD.MOV.U32 R3, RZ, RZ, R4 ;  /* 0x000000ffff037224 */ /* 0x001fca00078e0004 */
[----:B------:R3:W-:Y:S01]  /*2900*/  STG.E.U8 desc[UR36][R16.64], R3 ;  /* 0x0000000310007986 */ /* 0x0007e2000c101124 */
[----:B------:R-:W-:Y:S05]  /*2910*/  BRA `(.L_x_7025) ;  /* 0x0000000c00f87947 */ /* 0x000fea0003800000 */
.L_x_7022:
        /* <DEDUP_REMOVED lines=9> */
.L_x_7027:
[----:B------:R-:W0:Y:S02]  /*29b0*/  F2I.F64.TRUNC R5, R4 ;  /* 0x0000000400057311 */ /* 0x000e24000030d100 */
[----:B0-----:R1:W-:Y:S01]  /*29c0*/  STG.E desc[UR36][R16.64], R5 ;  /* 0x0000000510007986 */ /* 0x0013e2000c101924 */
[----:B------:R-:W-:Y:S05]  /*29d0*/  BRA `(.L_x_7025) ;  /* 0x0000000c00c87947 */ /* 0x000fea0003800000 */
.L_x_7026:
[----:B------:R-:W0:Y:S02]  /*29e0*/  F2I.F64.TRUNC R5, R4 ;  /* 0x0000000400057311 */ /* 0x000e24000030d100 */
[----:B0-----:R2:W-:Y:S01]  /*29f0*/  STG.E.U16 desc[UR36][R16.64], R5 ;  /* 0x0000000510007986 */ /* 0x0015e2000c101524 */
[----:B------:R-:W-:Y:S05]  /*2a00*/  BRA `(.L_x_7025) ;  /* 0x0000000c00bc7947 */ /* 0x000fea0003800000 */
.L_x_7021:
        /* <DEDUP_REMOVED lines=13> */
.L_x_7029:
        /* <DEDUP_REMOVED lines=8> */
.L_x_7028:
        /* <DEDUP_REMOVED lines=14> */
.L_x_7031:
        /* <DEDUP_REMOVED lines=9> */
.L_x_7030:
[----:B------:R0:W-:Y:S01]  /*2cd0*/  STG.E.64 desc[UR36][R16.64], R4 ;  /* 0x0000000410007986 */ /* 0x0001e2000c101b24 */
[----:B------:R-:W-:Y:S05]  /*2ce0*/  BRA `(.L_x_7025) ;  /* 0x0000000c00047947 */ /* 0x000fea0003800000 */
.L_x_7020:
        /* <DEDUP_REMOVED lines=12> */
.L_x_7034:
[----:B------:R-:W-:-:S05]  /*2db0*/  CS2R R6, SRZ ;  /* 0x0000000000067805 */ /* 0x000fca000001ff00 */
[----:B------:R0:W-:Y:S01]  /*2dc0*/  STG.E.128 desc[UR36][R16.64], R4 ;  /* 0x0000000410007986 */ /* 0x0001e2000c101d24 */
[----:B------:R-:W-:Y:S05]  /*2dd0*/  BRA `(.L_x_7025) ;  /* 0x0000000800c87947 */ /* 0x000fea0003800000 */
.L_x_7033:
        /* <DEDUP_REMOVED lines=25> */
.L_x_7038:
[----:B------:R-:W-:Y:S05]  /*2f70*/  BSYNC B0 ;  /* 0x0000000000007941 */ /* 0x000fea0003800000 */
.L_x_7037:
[----:B------:R-:W-:-:S05]  /*2f80*/  LOP3.LUT R3, R0, R3, RZ, 0xfc, !PT ;  /* 0x0000000300037212 */ /* 0x000fca00078efcff */
[----:B------:R0:W-:Y:S01]  /*2f90*/  STG.E.U8 desc[UR36][R16.64], R3 ;  /* 0x0000000310007986 */ /* 0x0001e2000c101124 */
[----:B------:R-:W-:Y:S05]  /*2fa0*/  BRA `(.L_x_7025) ;  /* 0x0000000800547947 */ /* 0x000fea0003800000 */
.L_x_7036:
        /* <DEDUP_REMOVED lines=17> */
.L_x_7040:
[----:B------:R-:W-:Y:S01]  /*30c0*/  IMAD.MOV.U32 R0, RZ, RZ, 0x7f ;  /* 0x0000007fff007424 */ /* 0x000fe200078e00ff */
[----:B------:R-:W-:-:S04]  /*30d0*/  ISETP.GT.U32.AND P0, PT, R2, 0x7f800000, PT ;  /* 0x7f8000000200780c */ /* 0x000fc80003f04070 */
[----:B------:R-:W-:-:S09]  /*30e0*/  SEL R0, R0, 0x7c, P0 ;  /* 0x0000007c00007807 */ /* 0x000fd20000000000 */
.L_x_7041:
[----:B------:R-:W-:Y:S05]  /*30f0*/  BSYNC B0 ;  /* 0x0000000000007941 */ /* 0x000fea0003800000 */
.L_x_7039:
[----:B------:R-:W-:-:S04]  /*3100*/  LOP3.LUT R2, R3, 0x80000000, RZ, 0xc0, !PT ;  /* 0x8000000003027812 */ /* 0x000fc800078ec0ff */
[----:B------:R-:W-:-:S04]  /*3110*/  SHF.R.U32.HI R3, RZ, 0x18, R2 ;  /* 0x00000018ff037819 */ /* 0x000fc80000011602 */
[----:B------:R-:W-:-:S05]  /*3120*/  LOP3.LUT R3, R0, R3, RZ, 0xfc, !PT ;  /* 0x0000000300037212 */ /* 0x000fca00078efcff */
[----:B------:R0:W-:Y:S01]  /*3130*/  STG.E.U8 desc[UR36][R16.64], R3 ;  /* 0x0000000310007986 */ /* 0x0001e2000c101124 */
[----:B------:R-:W-:Y:S05]  /*3140*/  BRA `(.L_x_7025) ;  /* 0x0000000400ec7947 */ /* 0x000fea0003800000 */
.L_x_7035:
        /* <DEDUP_REMOVED lines=8> */
.L_x_7032:
        /* <DEDUP_REMOVED lines=11> */
.L_x_7044:
        /* <DEDUP_REMOVED lines=21> */
.L_x_7047:
[----:B------:R-:W-:-:S04]  /*33d0*/  LOP3.LUT R2, R3, 0x80000000, RZ, 0xc0, !PT ;  /* 0x8000000003027812 */ /* 0x000fc800078ec0ff */
[----:B------:R-:W-:-:S04]  /*33e0*/  SHF.R.U32.HI R3, RZ, 0x18, R2 ;  /* 0x00000018ff037819 */ /* 0x000fc80000011602 */
[----:B------:R-:W-:-:S04]  /*33f0*/  LOP3.LUT R0, R0, R3, RZ, 0xfc, !PT ;  /* 0x0000000300007212 */ /* 0x000fc800078efcff */
[----:B------:R-:W-:-:S07]  /*3400*/  PRMT R8, R0, 0x7610, R8 ;  /* 0x0000761000087816 */ /* 0x000fce0000000008 */
.L_x_7046:
[----:B------:R-:W-:Y:S05]  /*3410*/  BSYNC B0 ;  /* 0x0000000000007941 */ /* 0x000fea0003800000 */
.L_x_7045:
[----:B------:R0:W-:Y:S01]  /*3420*/  STG.E.U8 desc[UR36][R16.64], R8 ;  /* 0x0000000810007986 */ /* 0x0001e2000c101124 */
[----:B------:R-:W-:Y:S05]  /*3430*/  BRA `(.L_x_7025) ;  /* 0x0000000400307947 */ /* 0x000fea0003800000 */
.L_x_7043:
        /* <DEDUP_REMOVED lines=21> */
.L_x_7050:
[----:B------:R-:W-:-:S04]  /*3590*/  LOP3.LUT R2, R3, 0x80000000, RZ, 0xc0, !PT ;  /* 0x8000000003027812 */ /* 0x000fc800078ec0ff */
[----:B------:R-:W-:-:S04]  /*35a0*/  SHF.R.U32.HI R3, RZ, 0x18, R2 ;  /* 0x00000018ff037819 */ /* 0x000fc80000011602 */
[----:B------:R-:W-:-:S04]  /*35b0*/  LOP3.LUT R0, R0, R3, RZ, 0xfc, !PT ;  /* 0x0000000300007212 */ /* 0x000fc800078efcff */
[----:B------:R-:W-:-:S07]  /*35c0*/  PRMT R8, R0, 0x7610, R8 ;  /* 0x0000761000087816 */ /* 0x000fce0000000008 */
.L_x_7049:
[----:B------:R-:W-:Y:S05]  /*35d0*/  BSYNC B0 ;  /* 0x0000000000007941 */ /* 0x000fea0003800000 */
.L_x_7048:
[----:B------:R0:W-:Y:S01]  /*35e0*/  STG.E.U8 desc[UR36][R16.64], R8 ;  /* 0x0000000810007986 */ /* 0x0001e2000c101124 */
[----:B------:R-:W-:Y:S05]  /*35f0*/  BRA `(.L_x_7025) ;  /* 0x0000000000c07947 */ /* 0x000fea0003800000 */
.L_x_7042:
        /* <DEDUP_REMOVED lines=26> */
.L_x_7024:
        /* <DEDUP_REMOVED lines=16> */
.L_x_7053:
[----:B------:R-:W-:Y:S05]  /*38a0*/  BRA `(.L_x_7025) ;  /* 0x0000000000147947 */ /* 0x000fea0003800000 */
.L_x_7052:
[----:B------:R-:W0:Y:S02]  /*38b0*/  F2I.U64.F64.TRUNC R4, R4 ;  /* 0x0000000400047311 */ /* 0x000e24000030d800 */
[----:B0-----:R0:W-:Y:S01]  /*38c0*/  STG.E.64 desc[UR36][R16.64], R4 ;  /* 0x0000000410007986 */ /* 0x0011e2000c101b24 */
[----:B------:R-:W-:Y:S05]  /*38d0*/  BRA `(.L_x_7025) ;  /* 0x0000000000087947 */ /* 0x000fea0003800000 */
.L_x_7051:
[----:B------:R-:W0:Y:S02]  /*38e0*/  F2I.U32.F64.TRUNC R5, R4 ;  /* 0x0000000400057311 */ /* 0x000e24000030d000 */
[----:B0-----:R0:W-:Y:S02]  /*38f0*/  STG.E desc[UR36][R16.64], R5 ;  /* 0x0000000510007986 */ /* 0x0011e4000c101924 */
.L_x_7025:
[----:B------:R-:W-:-:S04]  /*3900*/  IMAD R18, R18, 0x200, R23 ;  /* 0x0000020012127824 */ /* 0x000fc800078e0217 */
[----:B------:R-:W-:-:S07]  /*3910*/  VIADD R19, R18, 0x80 ;  /* 0x0000008012137836 */ /* 0x000fce0000000000 */
.L_x_6979:
[----:B------:R-:W-:Y:S05]  /*3920*/  BSYNC B6 ;  /* 0x0000000000067941 */ /* 0x000fea0003800000 */
.L_x_6978:
        /* <DEDUP_REMOVED lines=307> */
.L_x_7056:
        /* <DEDUP_REMOVED lines=21> */
.L_x_7060:
[----:B------:R-:W2:Y:S02]  /*4db0*/  LDG.E.U8 R2, desc[UR36][R2.64] ;  /* 0x0000002402027981 */ /* 0x000ea4000c1e1100 */
[----:B--2---:R0:W1:Y:S01]  /*4dc0*/  I2F.F64.U16 R4, R2 ;  /* 0x0000000200047312 */ /* 0x0040620000101800 */
[----:B------:R-:W-:Y:S05]  /*4dd0*/  BRA `(.L_x_7062) ;  /* 0x0000000c00707947 */ /* 0x000fea0003800000 */
.L_x_7059:
        /* <DEDUP_REMOVED lines=9> */
.L_x_7064:
[----:B------:R-:W2:Y:S02]  /*4e70*/  LDG.E R2, desc[UR36][R2.64] ;  /* 0x0000002402027981 */ /* 0x000ea4000c1e1900 */
[----:B--2---:R0:W1:Y:S01]  /*4e80*/  I2F.F64 R4, R2 ;  /* 0x0000000200047312 */ /* 0x0040620000201c00 */
[----:B------:R-:W-:Y:S05]  /*4e90*/  BRA `(.L_x_7062) ;  /* 0x0000000c00407947 */ /* 0x000fea0003800000 */
.L_x_7063:
[----:B------:R-:W2:Y:S02]  /*4ea0*/  LDG.E.U16 R2, desc[UR36][R2.64] ;  /* 0x0000002402027981 */ /* 0x000ea4000c1e1500 */
[----:B--2---:R0:W1:Y:S01]  /*4eb0*/  I2F.F64.S16 R4, R2 ;  /* 0x0000000200047312 */ /* 0x0040620000101c00 */
[----:B------:R-:W-:Y:S05]  /*4ec0*/  BRA `(.L_x_7062) ;  /* 0x0000000c00347947 */ /* 0x000fea0003800000 */
.L_x_7058:
        /* <DEDUP_REMOVED lines=10> */
.L_x_7066:
[----:B------:R-:W2:Y:S02]  /*4f70*/  LDG.E.U16 R0, desc[UR36][R2.64] ;  /* 0x0000002402007981 */ /* 0x000ea4000c1e1500 */
[----:B--2---:R-:W-:-:S05]  /*4f80*/  HADD2.F32 R0, -RZ, R0.H0_H0 ;  /* 0x20000000ff007230 */ /* 0x004fca0000004100 */
[----:B------:R-:W-:-:S04]  /*4f90*/  FMUL.FTZ R0, R0, 1 ;  /* 0x3f80000000007820 */ /* 0x000fc80000410000 */
[----:B------:R0:W1:Y:S01]  /*4fa0*/  F2F.F64.F32 R4, R0 ;  /* 0x0000000000047310 */ /* 0x0000620000201800 */
[----:B------:R-:W-:Y:S05]  /*4fb0*/  BRA `(.L_x_7062) ;  /* 0x0000000800f87947 */ /* 0x000fea0003800000 */
.L_x_7065:
        /* <DEDUP_REMOVED lines=10> */
.L_x_7068:
[----:B------:R-:W2:Y:S02]  /*5060*/  LDG.E.U16 R2, desc[UR36][R2.64] ;  /* 0x0000002402027981 */ /* 0x000ea4000c1e1500 */
[----:B--2---:R-:W-:-:S05]  /*5070*/  HADD2.F32 R0, -RZ, R2.H0_H0 ;  /* 0x20000002ff007230 */ /* 0x004fca0000004100 */
[----:B------:R-:W-:-:S04]  /*5080*/  FMUL.FTZ R0, R0, 1 ;  /* 0x3f80000000007820 */ /* 0x000fc80000410000 */
[----:B------:R0:W1:Y:S01]  /*5090*/  F2F.F64.F32 R4, R0 ;  /* 0x0000000000047310 */ /* 0x0000620000201800 */
[----:B------:R-:W-:Y:S05]  /*50a0*/  BRA `(.L_x_7062) ;  /* 0x0000000800bc7947 */ /* 0x000fea0003800000 */
.L_x_7067:
[----:B------:R0:W5:Y:S01]  /*50b0*/  LDG.E.64 R4, desc[UR36][R2.64] ;  /* 0x0000002402047981 */ /* 0x000162000c1e1b00 */
[----:B------:R-:W-:Y:S05]  /*50c0*/  BRA `(.L_x_7062) ;  /* 0x0000000800b47947 */ /* 0x000fea0003800000 */
.L_x_7057:
        /* <DEDUP_REMOVED lines=13> */
.L_x_7071:
[----:B------:R0:W5:Y:S01]  /*51a0*/  LDG.E.64 R4, desc[UR36][R2.64] ;  /* 0x0000002402047981 */ /* 0x000162000c1e1b00 */
[----:B------:R-:W-:Y:S05]  /*51b0*/  BRA `(.L_x_7062) ;  /* 0x0000000800787947 */ /* 0x000fea0003800000 */
.L_x_7070:
        /* <DEDUP_REMOVED lines=28> */
.L_x_7073:
        /* <DEDUP_REMOVED lines=15> */
.L_x_7072:
[----:B------:R-:W2:Y:S02]  /*5470*/  LDG.E.U16 R0, desc[UR36][R2.64] ;  /* 0x0000002402007981 */ /* 0x000ea4000c1e1500 */
[----:B--2---:R-:W-:-:S04]  /*5480*/  IMAD.U32 R0, R0, 0x10000, RZ ;  /* 0x0001000000007824 */ /* 0x004fc800078e00ff */
[----:B------:R-:W-:-:S04]  /*5490*/  FMUL.FTZ R0, R0, 1 ;  /* 0x3f80000000007820 */ /* 0x000fc80000410000 */
[----:B------:R0:W1:Y:S01]  /*54a0*/  F2F.F64.F32 R4, R0 ;  /* 0x0000000000047310 */ /* 0x0000620000201800 */
[----:B------:R-:W-:Y:S05]  /*54b0*/  BRA `(.L_x_7062) ;  /* 0x0000000400b87947 */ /* 0x000fea0003800000 */
.L_x_7069:
        /* <DEDUP_REMOVED lines=11> */
.L_x_7076:
        /* <DEDUP_REMOVED lines=21> */
.L_x_7080:
[----:B------:R-:W-:Y:S05]  /*56c0*/  BSYNC B1 ;  /* 0x0000000000017941 */ /* 0x000fea0003800000 */
.L_x_7079:
[----:B------:R-:W-:Y:S01]  /*56d0*/  LEA R3, R0, 0x3b800000, 0x17 ;  /* 0x3b80000000037811 */ /* 0x000fe200078eb8ff */
[----:B------:R-:W-:-:S05]  /*56e0*/  IMAD.SHL.U32 R0, R2, 0x100000, RZ ;  /* 0x0010000002007824 */ /* 0x000fca00078e00ff */
[----:B------:R-:W-:-:S07]  /*56f0*/  LOP3.LUT R0, R3, R0, R4, 0xfe, !PT ;  /* 0x0000000003007212 */ /* 0x000fce00078efe04 */
.L_x_7078:
[----:B------:R-:W-:Y:S05]  /*5700*/  BSYNC B0 ;  /* 0x0000000000007941 */ /* 0x000fea0003800000 */
.L_x_7077:
[----:B------:R-:W-:-:S04]  /*5710*/  FMUL.FTZ R0, R0, 1 ;  /* 0x3f80000000007820 */ /* 0x000fc80000410000 */
[----:B------:R2:W3:Y:S01]  /*5720*/  F2F.F64.F32 R4, R0 ;  /* 0x0000000000047310 */ /* 0x0004e20000201800 */
[----:B------:R-:W-:Y:S05]  /*5730*/  BRA `(.L_x_7062) ;  /* 0x0000000400187947 */ /* 0x000fea0003800000 */
.L_x_7075:
        /* <DEDUP_REMOVED lines=21> */
.L_x_7084:
[----:B------:R-:W-:Y:S05]  /*5890*/  BSYNC B1 ;  /* 0x0000000000017941 */ /* 0x000fea0003800000 */
.L_x_7083:
[----:B------:R-:W-:Y:S01]  /*58a0*/  LEA R3, R0, 0x37800000, 0x17 ;  /* 0x3780000000037811 */ /* 0x000fe200078eb8ff */
[----:B------:R-:W-:-:S05]  /*58b0*/  IMAD.SHL.U32 R0, R2, 0x200000, RZ ;  /* 0x0020000002007824 */ /* 0x000fca00078e00ff */
[----:B------:R-:W-:-:S07]  /*58c0*/  LOP3.LUT R0, R3, R0, R4, 0xfe, !PT ;  /* 0x0000000003007212 */ /* 0x000fce00078efe04 */
.L_x_7082:
[----:B------:R-:W-:Y:S05]  /*58d0*/  BSYNC B0 ;  /* 0x0000000000007941 */ /* 0x000fea0003800000 */
.L_x_7081:
[----:B------:R-:W-:-:S04]  /*58e0*/  FMUL.FTZ R0, R0, 1 ;  /* 0x3f80000000007820 */ /* 0x000fc80000410000 */
[----:B------:R4:W0:Y:S01]  /*58f0*/  F2F.F64.F32 R4, R0 ;  /* 0x0000000000047310 */ /* 0x0008220000201800 */
[----:B------:R-:W-:Y:S05]  /*5900*/  BRA `(.L_x_7062) ;  /* 0x0000000000a47947 */ /* 0x000fea0003800000 */
.L_x_7074:
        /* <DEDUP_REMOVED lines=14> */
.L_x_7088:
[----:B------:R-:W-:Y:S05]  /*59f0*/  BSYNC B0 ;  /* 0x0000000000007941 */ /* 0x000fea0003800000 */
.L_x_7087:
[----:B------:R-:W-:-:S04]  /*5a00*/  FMUL.FTZ R0, R0, 1 ;  /* 0x3f80000000007820 */ /* 0x000fc80000410000 */
[----:B------:R0:W1:Y:S01]  /*5a10*/  F2F.F64.F32 R4, R0 ;  /* 0x0000000000047310 */ /* 0x0000620000201800 */
[----:B------:R-:W-:Y:S05]  /*5a20*/  BRA `(.L_x_7062) ;  /* 0x00000000005c7947 */ /* 0x000fea0003800000 */
.L_x_7061:
        /* <DEDUP_REMOVED lines=16> */
.L_x_7089:
[----:B------:R-:W-:Y:S01]  /*5b30*/  CS2R R4, SRZ ;  /* 0x0000000000047805 */ /* 0x000fe2000001ff00 */
[----:B------:R-:W-:Y:S06]  /*5b40*/  BRA `(.L_x_7062) ;  /* 0x0000000000147947 */ /* 0x000fec0003800000 */
.L_x_7086:
[----:B------:R-:W2:Y:S02]  /*5b50*/  LDG.E.64 R4, desc[UR36][R2.64] ;  /* 0x0000002402047981 */ /* 0x000ea4000c1e1b00 */
[----:B--2---:R-:W0:Y:S01]  /*5b60*/  I2F.F64.U64 R4, R4 ;  /* 0x0000000400047312 */ /* 0x004e220000301800 */
[----:B------:R-:W-:Y:S05]  /*5b70*/  BRA `(.L_x_7062) ;  /* 0x0000000000087947 */ /* 0x000fea0003800000 */
.L_x_7085:
[----:B------:R-:W2:Y:S02]  /*5b80*/  LDG.E R2, desc[UR36][R2.64] ;  /* 0x0000002402027981 */ /* 0x000ea4000c1e1900 */
[----:B--2---:R0:W1:Y:S02]  /*5b90*/  I2F.F64.U32 R4, R2 ;  /* 0x0000000200047312 */ /* 0x0040640000201800 */
.L_x_7062:
        /* <DEDUP_REMOVED lines=17> */
.L_x_7093:
        /* <DEDUP_REMOVED lines=58> */
.L_x_7094:
[----:B------:R-:W-:Y:S05]  /*6050*/  BSYNC B1 ;  /* 0x0000000000017941 */ /* 0x000fea0003800000 */
.L_x_7092:
[----:B------:R-:W-:Y:S02]  /*6060*/  ULDC.64 UR4, c[0x0][0x420] ;  /* 0x0001080000047ab9 */ /* 0x000fe40000000a00 */
[----:B------:R-:W-:Y:S01]  /*6070*/  DMUL R4, R4, UR4 ;  /* 0x0000000404047c28 */ /* 0x000fe20008000000 */
[----:B------:R-:W-:Y:S10]  /*6080*/  BRA `(.L_x_7095) ;  /* 0x0000000000087947 */ /* 0x000ff40003800000 */
.L_x_7091:
[----:B------:R-:W-:Y:S02]  /*6090*/  ULDC.64 UR4, c[0x0][0x428] ;  /* 0x00010a0000047ab9 */ /* 0x000fe40000000a00 */
[----:B------:R-:W-:-:S11]  /*60a0*/  DMUL R4, R4, UR4 ;  /* 0x0000000404047c28 */ /* 0x000fd60008000000 */
.L_x_7095:
[----:B------:R-:W-:Y:S05]  /*60b0*/  BSYNC B0 ;  /* 0x0000000000007941 */ /* 0x000fea0003800000 */
.L_x_7090:
        /* <DEDUP_REMOVED lines=15> */
.L_x_7099:
[----:B------:R-:W0:Y:S02]  /*61b0*/  F2I.S64.F64.TRUNC R4, R4 ;  /* 0x0000000400047311 */ /* 0x000e24000030d900 */
[----:B0-----:R-:W-:-:S05]  /*61c0*/  IMAD.MOV.U32 R3, RZ, RZ, R4 ;  /* 0x000000ffff037224 */ /* 0x001fca00078e0004 */
[----:B------:R0:W-:Y:S01]  /*61d0*/  STG.E.U8 desc[UR36][R16.64], R3 ;  /* 0x0000000310007986 */ /* 0x0001e2000c101124 */
[----:B------:R-:W-:Y:S05]  /*61e0*/  BRA `(.L_x_7101) ;  /* 0x0000000c00f87947 */ /* 0x000fea0003800000 */
.L_x_7098:
        /* <DEDUP_REMOVED lines=9> */
.L_x_7103:
[----:B------:R-:W0:Y:S02]  /*6280*/  F2I.F64.TRUNC R5, R4 ;  /* 0x0000000400057311 */ /* 0x000e24000030d100 */
[----:B0-----:R0:W-:Y:S01]  /*6290*/  STG.E desc[UR36][R16.64], R5 ;  /* 0x0000000510007986 */ /* 0x0011e2000c101924 */
[----:B------:R-:W-:Y:S05]  /*62a0*/  BRA `(.L_x_7101) ;  /* 0x0000000c00c87947 */ /* 0x000fea0003800000 */
.L_x_7102:
[----:B------:R-:W0:Y:S02]  /*62b0*/  F2I.F64.TRUNC R5, R4 ;  /* 0x0000000400057311 */ /* 0x000e24000030d100 */
[----:B0-----:R0:W-:Y:S01]  /*62c0*/  STG.E.U16 desc[UR36][R16.64], R5 ;  /* 0x0000000510007986 */ /* 0x0011e2000c101524 */
[----:B------:R-:W-:Y:S05]  /*62d0*/  BRA `(.L_x_7101) ;  /* 0x0000000c00bc7947 */ /* 0x000fea0003800000 */
.L_x_7097:
        /* <DEDUP_REMOVED lines=13> */
.L_x_7105:
        /* <DEDUP_REMOVED lines=8> */
.L_x_7104:
        /* <DEDUP_REMOVED lines=14> */
.L_x_7107:
        /* <DEDUP_REMOVED lines=9> */
.L_x_7106:
[----:B------:R0:W-:Y:S01]  /*65a0*/  STG.E.64 desc[UR36][R16.64], R4 ;  /* 0x0000000410007986 */ /* 0x0001e2000c101b24 */
[----:B------:R-:W-:Y:S05]  /*65b0*/  BRA `(.L_x_7101) ;  /* 0x0000000c00047947 */ /* 0x000fea0003800000 */
.L_x_7096:
        /* <DEDUP_REMOVED lines=12> */
.L_x_7110:
[----:B------:R-:W-:-:S05]  /*6680*/  CS2R R6, SRZ ;  /* 0x0000000000067805 */ /* 0x000fca000001ff00 */
[----:B------:R0:W-:Y:S01]  /*6690*/  STG.E.128 desc[UR36][R16.64], R4 ;  /* 0x0000000410007986 */ /* 0x0001e2000c101d24 */
[----:B------:R-:W-:Y:S05]  /*66a0*/  BRA `(.L_x_7101) ;  /* 0x0000000800c87947 */ /* 0x000fea0003800000 */
.L_x_7109:
        /* <DEDUP_REMOVED lines=25> */
.L_x_7114:
[----:B------:R-:W-:Y:S05]  /*6840*/  BSYNC B0 ;  /* 0x0000000000007941 */ /* 0x000fea0003800000 */
.L_x_7113:
[----:B------:R-:W-:-:S05]  /*6850*/  LOP3.LUT R3, R0, R3, RZ, 0xfc, !PT ;  /* 0x0000000300037212 */ /* 0x000fca00078efcff */
[----:B------:R0:W-:Y:S01]  /*6860*/  STG.E.U8 desc[UR36][R16.64], R3 ;  /* 0x0000000310007986 */ /* 0x0001e2000c101124 */
[----:B------:R-:W-:Y:S05]  /*6870*/  BRA `(.L_x_7101) ;  /* 0x0000000800547947 */ /* 0x000fea0003800000 */
.L_x_7112:
        /* <DEDUP_REMOVED lines=17> */
.L_x_7116:
[----:B------:R-:W-:Y:S01]  /*6990*/  IMAD.MOV.U32 R0, RZ, RZ, 0x7f ;  /* 0x0000007fff007424 */ /* 0x000fe200078e00ff */
[----:B------:R-:W-:-:S04]  /*69a0*/  ISETP.GT.U32.AND P0, PT, R2, 0x7f800000, PT ;  /* 0x7f8000000200780c */ /* 0x000fc80003f04070 */
[----:B------:R-:W-:-:S09]  /*69b0*/  SEL R0, R0, 0x7c, P0 ;  /* 0x0000007c00007807 */ /* 0x000fd20000000000 */
.L_x_7117:
[----:B------:R-:W-:Y:S05]  /*69c0*/  BSYNC B0 ;  /* 0x0000000000007941 */ /* 0x000fea0003800000 */
.L_x_7115:
[----:B------:R-:W-:-:S04]  /*69d0*/  LOP3.LUT R2, R3, 0x80000000, RZ, 0xc0, !PT ;  /* 0x8000000003027812 */ /* 0x000fc800078ec0ff */
[----:B------:R-:W-:-:S04]  /*69e0*/  SHF.R.U32.HI R3, RZ, 0x18, R2 ;  /* 0x00000018ff037819 */ /* 0x000fc80000011602 */
[----:B------:R-:W-:-:S05]  /*69f0*/  LOP3.LUT R3, R0, R3, RZ, 0xfc, !PT ;  /* 0x0000000300037212 */ /* 0x000fca00078efcff */
[----:B------:R0:W-:Y:S01]  /*6a00*/  STG.E.U8 desc[UR36][R16.64], R3 ;  /* 0x0000000310007986 */ /* 0x0001e2000c101124 */
[----:B------:R-:W-:Y:S05]  /*6a10*/  BRA `(.L_x_7101) ;  /* 0x0000000400ec7947 */ /* 0x000fea0003800000 */
.L_x_7111:
        /* <DEDUP_REMOVED lines=8> */
.L_x_7108:
        /* <DEDUP_REMOVED lines=11> */
.L_x_7120:
        /* <DEDUP_REMOVED lines=21> */
.L_x_7123:
[----:B------:R-:W-:-:S04]  /*6ca0*/  LOP3.LUT R2, R3, 0x80000000, RZ, 0xc0, !PT ;  /* 0x8000000003027812 */ /* 0x000fc800078ec0ff */
[----:B------:R-:W-:-:S04]  /*6cb0*/  SHF.R.U32.HI R3, RZ, 0x18, R2 ;  /* 0x00000018ff037819 */ /* 0x000fc80000011602 */
[----:B------:R-:W-:-:S04]  /*6cc0*/  LOP3.LUT R0, R0, R3, RZ, 0xfc, !PT ;  /* 0x0000000300007212 */ /* 0x000fc800078efcff */
[----:B------:R-:W-:-:S07]  /*6cd0*/  PRMT R8, R0, 0x7610, R8 ;  /* 0x0000761000087816 */ /* 0x000fce0000000008 */
.L_x_7122:
[----:B------:R-:W-:Y:S05]  /*6ce0*/  BSYNC B0 ;  /* 0x0000000000007941 */ /* 0x000fea0003800000 */
.L_x_7121:
[----:B------:R3:W-:Y:S01]  /*6cf0*/  STG.E.U8 desc[UR36][R16.64], R8 ;  /* 0x0000000810007986 */ /* 0x0007e2000c101124 */
[----:B------:R-:W-:Y:S05]  /*6d00*/  BRA `(.L_x_7101) ;  /* 0x0000000400307947 */ /* 0x000fea0003800000 */
.L_x_7119:
        /* <DEDUP_REMOVED lines=21> */
.L_x_7126:
[----:B------:R-:W-:-:S04]  /*6e60*/  LOP3.LUT R2, R3, 0x80000000, RZ, 0xc0, !PT ;  /* 0x8000000003027812 */ /* 0x000fc800078ec0ff */
[----:B------:R-:W-:-:S04]  /*6e70*/  SHF.R.U32.HI R3, RZ, 0x18, R2 ;  /* 0x00000018ff037819 */ /* 0x000fc80000011602 */
[----:B------:R-:W-:-:S04]  /*6e80*/  LOP3.LUT R0, R0, R3, RZ, 0xfc, !PT ;  /* 0x0000000300007212 */ /* 0x000fc800078efcff */
[----:B------:R-:W-:-:S07]  /*6e90*/  PRMT R8, R0, 0x7610, R8 ;  /* 0x0000761000087816 */ /* 0x000fce0000000008 */
.L_x_7125:
[----:B------:R-:W-:Y:S05]  /*6ea0*/  BSYNC B0 ;  /* 0x0000000000007941 */ /* 0x000fea0003800000 */
.L_x_7124:
[----:B------:R0:W-:Y:S01]  /*6eb0*/  STG.E.U8 desc[UR36][R16.64], R8 ;  /* 0x0000000810007986 */ /* 0x0001e2000c101124 */
[----:B------:R-:W-:Y:S05]  /*6ec0*/  BRA `(.L_x_7101) ;  /* 0x0000000000c07947 */ /* 0x000fea0003800000 */
.L_x_7118:
        /* <DEDUP_REMOVED lines=26> */
.L_x_7100:
        /* <DEDUP_REMOVED lines=16> */
.L_x_7129:
[----:B------:R-:W-:Y:S05]  /*7170*/  BRA `(.L_x_7101) ;  /* 0x0000000000147947 */ /* 0x000fea0003800000 */
.L_x_7128:
[----:B------:R-:W0:Y:S02]  /*7180*/  F2I.U64.F64.TRUNC R4, R4 ;  /* 0x0000000400047311 */ /* 0x000e24000030d800 */
[----:B0-----:R2:W-:Y:S01]  /*7190*/  STG.E.64 desc[UR36][R16.64], R4 ;  /* 0x0000000410007986 */ /* 0x0015e2000c101b24 */
[----:B------:R-:W-:Y:S05]  /*71a0*/  BRA `(.L_x_7101) ;  /* 0x0000000000087947 */ /* 0x000fea0003800000 */
.L_x_7127:
[----:B------:R-:W0:Y:S02]  /*71b0*/  F2I.U32.F64.TRUNC R5, R4 ;  /* 0x0000000400057311 */ /* 0x000e24000030d000 */
[----:B0-----:R0:W-:Y:S02]  /*71c0*/  STG.E desc[UR36][R16.64], R5 ;  /* 0x0000000510007986 */ /* 0x0011e4000c101924 */
.L_x_7101:
[----:B------:R-:W-:-:S07]  /*71d0*/  VIADD R19, R19, 0x80 ;  /* 0x0000008013137836 */ /* 0x000fce0000000000 */
.L_x_7055:
[----:B------:R-:W-:Y:S05]  /*71e0*/  BSYNC B6 ;  /* 0x0000000000067941 */ /* 0x000fea0003800000 */
.L_x_7054:
        /* <DEDUP_REMOVED lines=307> */
.L_x_7132:
        /* <DEDUP_REMOVED lines=21> */
.L_x_7136:
[----:B------:R-:W2:Y:S02]  /*8670*/  LDG.E.U8 R2, desc[UR36][R2.64] ;  /* 0x0000002402027981 */ /* 0x000ea4000c1e1100 */
[----:B--2---:R0:W1:Y:S01]  /*8680*/  I2F.F64.U16 R4, R2 ;  /* 0x0000000200047312 */ /* 0x0040620000101800 */
[----:B------:R-:W-:Y:S05]  /*8690*/  BRA `(.L_x_7138) ;  /* 0x0000000c00707947 */ /* 0x000fea0003800000 */
.L_x_7135:
        /* <DEDUP_REMOVED lines=9> */
.L_x_7140:
[----:B------:R-:W2:Y:S02]  /*8730*/  LDG.E R2, desc[UR36][R2.64] ;  /* 0x0000002402027981 */ /* 0x000ea4000c1e1900 */
[----:B--2---:R0:W1:Y:S01]  /*8740*/  I2F.F64 R4, R2 ;  /* 0x0000000200047312 */ /* 0x0040620000201c00 */
[----:B------:R-:W-:Y:S05]  /*8750*/  BRA `(.L_x_7138) ;  /* 0x0000000c00407947 */ /* 0x000fea0003800000 */
.L_x_7139:
[----:B------:R-:W2:Y:S02]  /*8760*/  LDG.E.U16 R2, desc[UR36][R2.64] ;  /* 0x0000002402027981 */ /* 0x000ea4000c1e1500 */
[----:B--2---:R0:W1:Y:S01]  /*8770*/  I2F.F64.S16 R4, R2 ;  /* 0x0000000200047312 */ /* 0x0040620000101c00 */
[----:B------:R-:W-:Y:S05]  /*8780*/  BRA `(.L_x_7138) ;  /* 0x0000000c00347947 */ /* 0x000fea0003800000 */
.L_x_7134:
        /* <DEDUP_REMOVED lines=10> */
.L_x_7142:
[----:B------:R-:W2:Y:S02]  /*8830*/  LDG.E.U16 R0, desc[UR36][R2.64] ;  /* 0x0000002402007981 */ /* 0x000ea4000c1e1500 */
[----:B--2---:R-:W-:-:S05]  /*8840*/  HADD2.F32 R0, -RZ, R0.H0_H0 ;  /* 0x20000000ff007230 */ /* 0x004fca0000004100 */
[----:B------:R-:W-:-:S04]  /*8850*/  FMUL.FTZ R0, R0, 1 ;  /* 0x3f80000000007820 */ /* 0x000fc80000410000 */
[----:B------:R0:W1:Y:S01]  /*8860*/  F2F.F64.F32 R4, R0 ;  /* 0x0000000000047310 */ /* 0x0000620000201800 */
[----:B------:R-:W-:Y:S05]  /*8870*/  BRA `(.L_x_7138) ;  /* 0x0000000800f87947 */ /* 0x000fea0003800000 */
.L_x_7141:
        /* <DEDUP_REMOVED lines=10> */
.L_x_7144:
[----:B------:R-:W2:Y:S02]  /*8920*/  LDG.E.U16 R2, desc[UR36][R2.64] ;  /* 0x0000002402027981 */ /* 0x000ea4000c1e1500 */
[----:B--2---:R-:W-:-:S05]  /*8930*/  HADD2.F32 R0, -RZ, R2.H0_H0 ;  /* 0x20000002ff007230 */ /* 0x004fca0000004100 */
[----:B------:R-:W-:-:S04]  /*8940*/  FMUL.FTZ R0, R0, 1 ;  /* 0x3f80000000007820 */ /* 0x000fc80000410000 */
[----:B------:R0:W1:Y:S01]  /*8950*/  F2F.F64.F32 R4, R0 ;  /* 0x0000000000047310 */ /* 0x0000620000201800 */
[----:B------:R-:W-:Y:S05]  /*8960*/  BRA `(.L_x_7138) ;  /* 0x0000000800bc7947 */ /* 0x000fea0003800000 */
.L_x_7143:
[----:B------:R0:W5:Y:S01]  /*8970*/  LDG.E.64 R4, desc[UR36][R2.64] ;  /* 0x0000002402047981 */ /* 0x000162000c1e1b00 */
[----:B------:R-:W-:Y:S05]  /*8980*/  BRA `(.L_x_7138) ;  /* 0x0000000800b47947 */ /* 0x000fea0003800000 */
.L_x_7133:
        /* <DEDUP_REMOVED lines=13> */
.L_x_7147:
[----:B------:R0:W5:Y:S01]  /*8a60*/  LDG.E.64 R4, desc[UR36][R2.64] ;  /* 0x0000002402047981 */ /* 0x000162000c1e1b00 */
[----:B------:R-:W-:Y:S05]  /*8a70*/  BRA `(.L_x_7138) ;  /* 0x0000000800787947 */ /* 0x000fea0003800000 */
.L_x_7146:
        /* <DEDUP_REMOVED lines=28> */
.L_x_7149:
        /* <DEDUP_REMOVED lines=15> */
.L_x_7148:
[----:B------:R-:W2:Y:S02]  /*8d30*/  LDG.E.U16 R0, desc[UR36][R2.64] ;  /* 0x0000002402007981 */ /* 0x000ea4000c1e1500 */
[----:B--2---:R-:W-:-:S04]  /*8d40*/  IMAD.U32 R0, R0, 0x10000, RZ ;  /* 0x0001000000007824 */ /* 0x004fc800078e00ff */
[----:B------:R-:W-:-:S04]  /*8d50*/  FMUL.FTZ R0, R0, 1 ;  /* 0x3f80000000007820 */ /* 0x000fc80000410000 */
[----:B------:R0:W1:Y:S01]  /*8d60*/  F2F.F64.F32 R4, R0 ;  /* 0x0000000000047310 */ /* 0x0000620000201800 */
[----:B------:R-:W-:Y:S05]  /*8d70*/  BRA `(.L_x_7138) ;  /* 0x0000000400b87947 */ /* 0x000fea0003800000 */
.L_x_7145:
        /* <DEDUP_REMOVED lines=11> */
.L_x_7152:
        /* <DEDUP_REMOVED lines=21> */
.L_x_7156:
[----:B------:R-:W-:Y:S05]  /*8f80*/  BSYNC B1 ;  /* 0x0000000000017941 */ /* 0x000fea0003800000 */
.L_x_7155:
[----:B------:R-:W-:Y:S01]  /*8f90*/  LEA R3, R0, 0x3b800000, 0x17 ;  /* 0x3b80000000037811 */ /* 0x000fe200078eb8ff */
[----:B------:R-:W-:-:S05]  /*8fa0*/  IMAD.SHL.U32 R0, R2, 0x100000, RZ ;  /* 0x0010000002007824 */ /* 0x000fca00078e00ff */
[----:B------:R-:W-:-:S07]  /*8fb0*/  LOP3.LUT R0, R3, R0, R4, 0xfe, !PT ;  /* 0x0000000003007212 */ /* 0x000fce00078efe04 */
.L_x_7154:
[----:B------:R-:W-:Y:S05]  /*8fc0*/  BSYNC B0 ;  /* 0x0000000000007941 */ /* 0x000fea0003800000 */
.L_x_7153:
[----:B------:R-:W-:-:S04]  /*8fd0*/  FMUL.FTZ R0, R0, 1 ;  /* 0x3f80000000007820 */ /* 0x000fc80000410000 */
[----:B------:R2:W3:Y:S01]  /*8fe0*/  F2F.F64.F32 R4, R0 ;  /* 0x0000000000047310 */ /* 0x0004e20000201800 */
[----:B------:R-:W-:Y:S05]  /*8ff0*/  BRA `(.L_x_7138) ;  /* 0x0000000400187947 */ /* 0x000fea0003800000 */
.L_x_7151:
[----:B------:R-:W2:Y:S01]  /*9000*/  LDG.E.U8 R2, desc[UR36][R2.64] ;  /* 0x0000002402027981 */ /* 0x000ea2000c1e1100 */
[----:B------:R-:W-:Y:S01]  /*9010*/  BSSY B0, `(.L_x_7157) ;  /* 0x0000018000007945 */ /* 0x000fe20003800000 */
[----:B------:R-:W-:Y:S01]  /*9020*/  HFMA2.MMA R0, -RZ, RZ, 0, 0 ;  /* 0x00000000ff007435 */ /* 0x000fe200000001ff */
        /* <DEDUP_REMOVED lines=18> */
.L_x_7160:
[----:B------:R-:W-:Y:S05]  /*9150*/  BSYNC B1 ;  /* 0x0000000000017941 */ /* 0x000fea0003800000 */
.L_x_7159:
[----:B------:R-:W-:Y:S01]  /*9160*/  LEA R3, R0, 0x37800000, 0x17 ;  /* 0x3780000000037811 */ /* 0x000fe200078eb8ff */
[----:B------:R-:W-:-:S05]  /*9170*/  IMAD.SHL.U32 R0, R2, 0x200000, RZ ;  /* 0x0020000002007824 */ /* 0x000fca00078e00ff */
[----:B------:R-:W-:-:S07]  /*9180*/  LOP3.LUT R0, R3, R0, R4, 0xfe, !PT ;  /* 0x0000000003007212 */ /* 0x000fce00078efe04 */
.L_x_7158:
[----:B------:R-:W-:Y:S05]  /*9190*/  BSYNC B0 ;  /* 0x0000000000007941 */ /* 0x000fea0003800000 */
.L_x_7157:
[----:B------:R-:W-:-:S04]  /*91a0*/  FMUL.FTZ R0, R0, 1 ;  /* 0x3f80000000007820 */ /* 0x000fc80000410000 */
[----:B------:R4:W0:Y:S01]  /*91b0*/  F2F.F64.F32 R4, R0 ;  /* 0x0000000000047310 */ /* 0x0008220000201800 */
[----:B------:R-:W-:Y:S05]  /*91c0*/  BRA `(.L_x_7138) ;  /* 0x0000000000a47947 */ /* 0x000fea0003800000 */
.L_x_7150:
        /* <DEDUP_REMOVED lines=14> */
.L_x_7164:
[----:B------:R-:W-:Y:S05]  /*92b0*/  BSYNC B0 ;  /* 0x0000000000007941 */ /* 0x000fea0003800000 */
.L_x_7163:
[----:B------:R-:W-:-:S04]  /*92c0*/  FMUL.FTZ R0, R0, 1 ;  /* 0x3f80000000007820 */ /* 0x000fc80000410000 */
[----:B------:R0:W1:Y:S01]  /*92d0*/  F2F.F64.F32 R4, R0 ;  /* 0x0000000000047310 */ /* 0x0000620000201800 */
[----:B------:R-:W-:Y:S05]  /*92e0*/  BRA `(.L_x_7138) ;  /* 0x00000000005c7947 */ /* 0x000fea0003800000 */
.L_x_7137:
        /* <DEDUP_REMOVED lines=16> */
.L_x_7165:
[----:B------:R-:W-:Y:S01]  /*93f0*/  CS2R R4, SRZ ;  /* 0x0000000000047805 */ /* 0x000fe2000001ff00 */
[----:B------:R-:W-:Y:S06]  /*9400*/  BRA `(.L_x_7138) ;  /* 0x0000000000147947 */ /* 0x000fec0003800000 */
.L_x_7162:
[----:B------:R-:W2:Y:S02]  /*9410*/  LDG.E.64 R4, desc[UR36][R2.64] ;  /* 0x0000002402047981 */ /* 0x000ea4000c1e1b00 */
[----:B--2---:R-:W0:Y:S01]  /*9420*/  I2F.F64.U64 R4, R4 ;  /* 0x0000000400047312 */ /* 0x004e220000301800 */
[----:B------:R-:W-:Y:S05]  /*9430*/  BRA `(.L_x_7138) ;  /* 0x0000000000087947 */ /* 0x000fea0003800000 */
.L_x_7161:
[----:B------:R-:W2:Y:S02]  /*9440*/  LDG.E R2, desc[UR36][R2.64] ;  /* 0x0000002402027981 */ /* 0x000ea4000c1e1900 */
[----:B--2---:R0:W1:Y:S02]  /*9450*/  I2F.F64.U32 R4, R2 ;  /* 0x0000000200047312 */ /* 0x0040640000201800 */
.L_x_7138:
        /* <DEDUP_REMOVED lines=17> */
.L_x_7169:
        /* <DEDUP_REMOVED lines=58> */
.L_x_7170:
[----:B------:R-:W-:Y:S05]  /*9910*/  BSYNC B1 ;  /* 0x0000000000017941 */ /* 0x000fea0003800000 */
.L_x_7168:
[----:B------:R-:W-:Y:S02]  /*9920*/  ULDC.64 UR4, c[0x0][0x420] ;  /* 0x0001080000047ab9 */ /* 0x000fe40000000a00 */
[----:B------:R-:W-:Y:S01]  /*9930*/  DMUL R4, R4, UR4 ;  /* 0x0000000404047c28 */ /* 0x000fe20008000000 */
[----:B------:R-:W-:Y:S10]  /*9940*/  BRA `(.L_x_7171) ;  /* 0x0000000000087947 */ /* 0x000ff40003800000 */
.L_x_7167:
[----:B------:R-:W-:Y:S02]  /*9950*/  ULDC.64 UR4, c[0x0][0x428] ;  /* 0x00010a0000047ab9 */ /* 0x000fe40000000a00 */
[----:B------:R-:W-:-:S11]  /*9960*/  DMUL R4, R4, UR4 ;  /* 0x0000000404047c28 */ /* 0x000fd60008000000 */
.L_x_7171:
[----:B------:R-:W-:Y:S05]  /*9970*/  BSYNC B0 ;  /* 0x0000000000007941 */ /* 0x000fea0003800000 */
.L_x_7166:
        /* <DEDUP_REMOVED lines=15> */
.L_x_7175:
[----:B------:R-:W0:Y:S02]  /*9a70*/  F2I.S64.F64.TRUNC R4, R4 ;  /* 0x0000000400047311 */ /* 0x000e24000030d900 */
[----:B0-----:R-:W-:-:S05]  /*9a80*/  IMAD.MOV.U32 R3, RZ, RZ, R4 ;  /* 0x000000ffff037224 */ /* 0x001fca00078e0004 */
[----:B------:R3:W-:Y:S01]  /*9a90*/  STG.E.U8 desc[UR36][R16.64], R3 ;  /* 0x0000000310007986 */ /* 0x0007e2000c101124 */
[----:B------:R-:W-:Y:S05]  /*9aa0*/  BRA `(.L_x_7177) ;  /* 0x0000000c00f87947 */ /* 0x000fea0003800000 */
.L_x_7174:
        /* <DEDUP_REMOVED lines=9> */
.L_x_7179:
[----:B------:R-:W0:Y:S02]  /*9b40*/  F2I.F64.TRUNC R5, R4 ;  /* 0x0000000400057311 */ /* 0x000e24000030d100 */
[----:B0-----:R2:W-:Y:S01]  /*9b50*/  STG.E desc[UR36][R16.64], R5 ;  /* 0x0000000510007986 */ /* 0x0015e2000c101924 */
[----:B------:R-:W-:Y:S05]  /*9b60*/  BRA `(.L_x_7177) ;  /* 0x0000000c00c87947 */ /* 0x000fea0003800000 */
.L_x_7178:
[----:B------:R-:W0:Y:S02]  /*9b70*/  F2I.F64.TRUNC R5, R4 ;  /* 0x0000000400057311 */ /* 0x000e24000030d100 */
[----:B0-----:R0:W-:Y:S01]  /*9b80*/  STG.E.U16 desc[UR36][R16.64], R5 ;  /* 0x0000000510007986 */ /* 0x0011e2000c101524 */
[----:B------:R-:W-:Y:S05]  /*9b90*/  BRA `(.L_x_7177) ;  /* 0x0000000c00bc7947 */ /* 0x000fea0003800000 */
.L_x_7173:
        /* <DEDUP_REMOVED lines=13> */
.L_x_7181:
        /* <DEDUP_REMOVED lines=8> */
.L_x_7180:
        /* <DEDUP_REMOVED lines=14> */
.L_x_7183:
        /* <DEDUP_REMOVED lines=9> */
.L_x_7182:
[----:B------:R0:W-:Y:S01]  /*9e60*/  STG.E.64 desc[UR36][R16.64], R4 ;  /* 0x0000000410007986 */ /* 0x0001e2000c101b24 */
[----:B------:R-:W-:Y:S05]  /*9e70*/  BRA `(.L_x_7177) ;  /* 0x0000000c00047947 */ /* 0x000fea0003800000 */
.L_x_7172:
        /* <DEDUP_REMOVED lines=12> */
.L_x_7186:
[----:B------:R-:W-:-:S05]  /*9f40*/  CS2R R6, SRZ ;  /* 0x0000000000067805 */ /* 0x000fca000001ff00 */
[----:B------:R0:W-:Y:S01]  /*9f50*/  STG.E.128 desc[UR36][R16.64], R4 ;  /* 0x0000000410007986 */ /* 0x0001e2000c101d24 */
[----:B------:R-:W-:Y:S05]  /*9f60*/  BRA `(.L_x_7177) ;  /* 0x0000000800c87947 */ /* 0x000fea0003800000 */
.L_x_7185:
        /* <DEDUP_REMOVED lines=15> */
[----:B------:R-:W-:Y:S02]  /*a060*/  SHF.R.U32.HI R3, RZ, 0x18, R0 ;  /* 0x00000018ff037819 */ /* 0x000fe40000011600 */
[----:B------:R-:W-:-:S09]  /*a070*/  MOV R0, 0x7f ;  /* 0x0000007f00007802 */ /* 0x000fd20000000f00 */
        /* <DEDUP_REMOVED lines=8> */
.L_x_7190:
[----:B------:R-:W-:Y:S05]  /*a100*/  BSYNC B0 ;  /* 0x0000000000007941 */ /* 0x000fea0003800000 */
.L_x_7189:
[----:B------:R-:W-:-:S05]  /*a110*/  LOP3.LUT R3, R0, R3, RZ, 0xfc, !PT ;  /* 0x0000000300037212 */ /* 0x000fca00078efcff */
[----:B------:R0:W-:Y:S01]  /*a120*/  STG.E.U8 desc[UR36][R16.64], R3 ;  /* 0x0000000310007986 */ /* 0x0001e2000c101124 */
[----:B------:R-:W-:Y:S05]  /*a130*/  BRA `(.L_x_7177) ;  /* 0x0000000800547947 */ /* 0x000fea0003800000 */
.L_x_7188:
        /* <DEDUP_REMOVED lines=17> */
.L_x_7192:
[----:B------:R-:W-:Y:S01]  /*a250*/  IMAD.MOV.U32 R0, RZ, RZ, 0x7f ;  /* 0x0000007fff007424 */ /* 0x000fe200078e00ff */
[----:B------:R-:W-:-:S04]  /*a260*/  ISETP.GT.U32.AND P0, PT, R2, 0x7f800000, PT ;  /* 0x7f8000000200780c */ /* 0x000fc80003f04070 */
[----:B------:R-:W-:-:S09]  /*a270*/  SEL R0, R0, 0x7c, P0 ;  /* 0x0000007c00007807 */ /* 0x000fd20000000000 */
.L_x_7193:
[----:B------:R-:W-:Y:S05]  /*a280*/  BSYNC B0 ;  /* 0x0000000000007941 */ /* 0x000fea0003800000 */
.L_x_7191:
[----:B------:R-:W-:-:S04]  /*a290*/  LOP3.LUT R2, R3, 0x80000000, RZ, 0xc0, !PT ;  /* 0x8000000003027812 */ /* 0x000fc800078ec0ff */
[----:B------:R-:W-:-:S04]  /*a2a0*/  SHF.R.U32.HI R3, RZ, 0x18, R2 ;  /* 0x00000018ff037819 */ /* 0x000fc80000011602 */
[----:B------:R-:W-:-:S05]  /*a2b0*/  LOP3.LUT R3, R0, R3, RZ, 0xfc, !PT ;  /* 0x0000000300037212 */ /* 0x000fca00078efcff */
[----:B------:R0:W-:Y:S01]  /*a2c0*/  STG.E.U8 desc[UR36][R16.64], R3 ;  /* 0x0000000310007986 */ /* 0x0001e2000c101124 */
[----:B------:R-:W-:Y:S05]  /*a2d0*/  BRA `(.L_x_7177) ;  /* 0x0000000400ec7947 */ /* 0x000fea0003800000 */
.L_x_7187:
        /* <DEDUP_REMOVED lines=8> */
.L_x_7184:
        /* <DEDUP_REMOVED lines=11> */
.L_x_7196:
        /* <DEDUP_REMOVED lines=21> */
.L_x_7199:
[----:B------:R-:W-:-:S04]  /*a560*/  LOP3.LUT R2, R3, 0x80000000, RZ, 0xc0, !PT ;  /* 0x8000000003027812 */ /* 0x000fc800078ec0ff */
[----:B------:R-:W-:-:S04]  /*a570*/  SHF.R.U32.HI R3, RZ, 0x18, R2 ;  /* 0x00000018ff037819 */ /* 0x000fc80000011602 */
[----:B------:R-:W-:-:S04]  /*a580*/  LOP3.LUT R0, R0, R3, RZ, 0xfc, !PT ;  /* 0x0000000300007212 */ /* 0x000fc800078efcff */
[----:B------:R-:W-:-:S07]  /*a590*/  PRMT R8, R0, 0x7610, R8 ;  /* 0x0000761000087816 */ /* 0x000fce0000000008 */
.L_x_7198:
[----:B------:R-:W-:Y:S05]  /*a5a0*/  BSYNC B0 ;  /* 0x0000000000007941 */ /* 0x000fea0003800000 */
.L_x_7197:
[----:B------:R0:W-:Y:S01]  /*a5b0*/  STG.E.U8 desc[UR36][R16.64], R8 ;  /* 0x0000000810007986 */ /* 0x0001e2000c101124 */
[----:B------:R-:W-:Y:S05]  /*a5c0*/  BRA `(.L_x_7177) ;  /* 0x0000000400307947 */ /* 0x000fea0003800000 */
.L_x_7195:
        /* <DEDUP_REMOVED lines=21> */
.L_x_7202:
[----:B------:R-:W-:-:S04]  /*a720*/  LOP3.LUT R2, R3, 0x80000000, RZ, 0xc0, !PT ;  /* 0x8000000003027812 */ /* 0x000fc800078ec0ff */
[----:B------:R-:W-:-:S04]  /*a730*/  SHF.R.U32.HI R3, RZ, 0x18, R2 ;  /* 0x00000018ff037819 */ /* 0x000fc80000011602 */
[----:B------:R-:W-:-:S04]  /*a740*/  LOP3.LUT R0, R0, R3, RZ, 0xfc, !PT ;  /* 0x0000000300007212 */ /* 0x000fc800078efcff */
[----:B------:R-:W-:-:S07]  /*a750*/  PRMT R8, R0, 0x7610, R8 ;  /* 0x0000761000087816 */ /* 0x000fce0000000008 */
.L_x_7201:
[----:B------:R-:W-:Y:S05]  /*a760*/  BSYNC B0 ;  /* 0x0000000000007941 */ /* 0x000fea0003800000 */
.L_x_7200:
[----:B------:R0:W-:Y:S01]  /*a770*/  STG.E.U8 desc[UR36][R16.64], R8 ;  /* 0x0000000810007986 */ /* 0x0001e2000c101124 */
[----:B------:R-:W-:Y:S05]  /*a780*/  BRA `(.L_x_7177) ;  /* 0x0000000000c07947 */ /* 0x000fea0003800000 */
.L_x_7194:
        /* <DEDUP_REMOVED lines=26> */
.L_x_7176:
        /* <DEDUP_REMOVED lines=16> */
.L_x_7205:
[----:B------:R-:W-:Y:S05]  /*aa30*/  BRA `(.L_x_7177) ;  /* 0x0000000000147947 */ /* 0x000fea0003800000 */
.L_x_7204:
[----:B------:R-:W0:Y:S02]  /*aa40*/  F2I.U64.F64.TRUNC R4, R4 ;  /* 0x0000000400047311 */ /* 0x000e24000030d800 */
[----:B0-----:R0:W-:Y:S01]  /*aa50*/  STG.E.64 desc[UR36][R16.64], R4 ;  /* 0x0000000410007986 */ /* 0x0011e2000c101b24 */
[----:B------:R-:W-:Y:S05]  /*aa60*/  BRA `(.L_x_7177) ;  /* 0x0000000000087947 */ /* 0x000fea0003800000 */
.L_x_7203:
[----:B------:R-:W0:Y:S02]  /*aa70*/  F2I.U32.F64.TRUNC R5, R4 ;  /* 0x0000000400057311 */ /* 0x000e24000030d000 */
[----:B0-----:R0:W-:Y:S02]  /*aa80*/  STG.E desc[UR36][R16.64], R5 ;  /* 0x0000000510007986 */ /* 0x0011e4000c101924 */
.L_x_7177:
[----:B------:R-:W-:-:S07]  /*aa90*/  VIADD R19, R19, 0x80 ;  /* 0x0000008013137836 */ /* 0x000fce0000000000 */
.L_x_7131:
[----:B------:R-:W-:Y:S05]  /*aaa0*/  BSYNC B6 ;  /* 0x0000000000067941 */ /* 0x000fea0003800000 */
.L_x_7130:
        /* <DEDUP_REMOVED lines=306> */
.L_x_7206:
        /* <DEDUP_REMOVED lines=21> */
.L_x_7210:
[----:B------:R-:W2:Y:S02]  /*bf20*/  LDG.E.U8 R2, desc[UR36][R2.64] ;  /* 0x0000002402027981 */ /* 0x000ea4000c1e1100 */
[----:B--2---:R0:W1:Y:S01]  /*bf30*/  I2F.F64.U16 R4, R2 ;  /* 0x0000000200047312 */ /* 0x0040620000101800 */
[----:B------:R-:W-:Y:S05]  /*bf40*/  BRA `(.L_x_7212) ;  /* 0x0000000c00707947 */ /* 0x000fea0003800000 */
.L_x_7209:
[----:B------:R-:W-:-:S13]  /*bf50*/  ISETP.NE.AND P0, PT, R4, 0x2, PT ;  /* 0x000000020400780c */ /* 0x000fda0003f05270 */
[----:B------:R-:W-:Y:S05]  /*bf60*/  @!P0 BRA `(.L_x_7213) ;  /* 0x0000000000288947 */ /* 0x000fea0003800000 */
[----:B------:R-:W-:-:S13]  /*bf70*/  ISETP.NE.AND P0, PT, R4, 0x3, PT ;  /* 0x000000030400780c */ /* 0x000fda0003f05270 */
[----:B------:R-:W-:Y:S05]  /*bf80*/  @!P0 BRA `(.L_x_7214) ;  /* 0x0000000000148947 */ /* 0x000fea0003800000 */
[----:B------:R-:W-:-:S13]  /*bf90*/  ISETP.NE.AND P0, PT, R4, 0x4, PT ;  /* 0x000000040400780c */ /* 0x000fda0003f05270 */
[----:B------:R-:W-:Y:S05]  /*bfa0*/  @P0 BRA `(.L_x_7211) ;  /* 0x0000000800fc0947 */ /* 0x000fea0003800000 */
[----:B------:R-:W2:Y:S02]  /*bfb0*/  LDG.E.64 R4, desc[UR36][R2.64] ;  /* 0x0000002402047981 */ /* 0x000ea4000c1e1b00 */
[----:B--2---:R-:W2:Y:S01]  /*bfc0*/  I2F.F64.S64 R4, R4 ;  /* 0x0000000400047312 */ /* 0x004ea20000301c00 */
[----:B------:R-:W-:Y:S05]  /*bfd0*/  BRA `(.L_x_7212) ;  /* 0x0000000c004c7947 */ /* 0x000fea0003800000 */
.L_x_7214:
[----:B------:R-:W2:Y:S02]  /*bfe0*/  LDG.E R2, desc[UR36][R2.64] ;  /* 0x0000002402027981 */ /* 0x000ea4000c1e1900 */
[----:B--2---:R3:W4:Y:S01]  /*bff0*/  I2F.F64 R4, R2 ;  /* 0x0000000200047312 */ /* 0x0047220000201c00 */
[----:B------:R-:W-:Y:S05]  /*c000*/  BRA `(.L_x_7212) ;  /* 0x0000000c00407947 */ /* 0x000fea0003800000 */
.L_x_7213:
[----:B------:R-:W2:Y:S02]  /*c010*/  LDG.E.U16 R2, desc[UR36][R2.64] ;  /* 0x0000002402027981 */ /* 0x000ea4000c1e1500 */
[----:B--2---:R0:W1:Y:S01]  /*c020*/  I2F.F64.S16 R4, R2 ;  /* 0x0000000200047312 */ /* 0x0040620000101c00 */
[----:B------:R-:W-:Y:S05]  /*c030*/  BRA `(.L_x_7212) ;  /* 0x0000000c00347947 */ /* 0x000fea0003800000 */
.L_x_7208:
        /* <DEDUP_REMOVED lines=10> */
.L_x_7216:
[----:B------:R-:W2:Y:S02]  /*c0e0*/  LDG.E.U16 R0, desc[UR36][R2.64] ;  /* 0x0000002402007981 */ /* 0x000ea4000c1e1500 */
[----:B--2---:R-:W-:-:S05]  /*c0f0*/  HADD2.F32 R0, -RZ, R0.H0_H0 ;  /* 0x20000000ff007230 */ /* 0x004fca0000004100 */
[----:B------:R-:W-:-:S04]  /*c100*/  FMUL.FTZ R0, R0, 1 ;  /* 0x3f80000000007820 */ /* 0x000fc80000410000 */
[----:B------:R0:W1:Y:S01]  /*c110*/  F2F.F64.F32 R4, R0 ;  /* 0x0000000000047310 */ /* 0x0000620000201800 */
[----:B------:R-:W-:Y:S05]  /*c120*/  BRA `(.L_x_7212) ;  /* 0x0000000800f87947 */ /* 0x000fea0003800000 */
.L_x_7215:
        /* <DEDUP_REMOVED lines=10> */
.L_x_7218:
[----:B------:R-:W2:Y:S02]  /*c1d0*/  LDG.E.U16 R2, desc[UR36][R2.64] ;  /* 0x0000002402027981 */ /* 0x000ea4000c1e1500 */
[----:B--2---:R-:W-:-:S05]  /*c1e0*/  HADD2.F32 R0, -RZ, R2.H0_H0 ;  /* 0x20000002ff007230 */ /* 0x004fca0000004100 */
[----:B------:R-:W-:-:S04]  /*c1f0*/  FMUL.FTZ R0, R0, 1 ;  /* 0x3f80000000007820 */ /* 0x000fc80000410000 */
[----:B------:R0:W1:Y:S01]  /*c200*/  F2F.F64.F32 R4, R0 ;  /* 0x0000000000047310 */ /* 0x0000620000201800 */
[----:B------:R-:W-:Y:S05]  /*c210*/  BRA `(.L_x_7212) ;  /* 0x0000000800bc7947 */ /* 0x000fea0003800000 */
.L_x_7217:
[----:B------:R0:W5:Y:S01]  /*c220*/  LDG.E.64 R4, desc[UR36][R2.64] ;  /* 0x0000002402047981 */ /* 0x000162000c1e1b00 */
[----:B------:R-:W-:Y:S05]  /*c230*/  BRA `(.L_x_7212) ;  /* 0x0000000800b47947 */ /* 0x000fea0003800000 */
.L_x_7207:
        /* <DEDUP_REMOVED lines=13> */
.L_x_7221:
[----:B------:R0:W5:Y:S01]  /*c310*/  LDG.E.64 R4, desc[UR36][R2.64] ;  /* 0x0000002402047981 */ /* 0x000162000c1e1b00 */
[----:B------:R-:W-:Y:S05]  /*c320*/  BRA `(.L_x_7212) ;  /* 0x0000000800787947 */ /* 0x000fea0003800000 */
.L_x_7220:
        /* <DEDUP_REMOVED lines=28> */
.L_x_7223:
        /* <DEDUP_REMOVED lines=15> */
.L_x_7222:
[----:B------:R-:W2:Y:S02]  /*c5e0*/  LDG.E.U16 R0, desc[UR36][R2.64] ;  /* 0x0000002402007981 */ /* 0x000ea4000c1e1500 */
[----:B--2---:R-:W-:-:S05]  /*c5f0*/  SHF.L.U32 R0, R0, 0x10, RZ ;  /* 0x0000001000007819 */ /* 0x004fca00000006ff */
[----:B------:R-:W-:-:S04]  /*c600*/  FMUL.FTZ R0, R0, 1 ;  /* 0x3f80000000007820 */ /* 0x000fc80000410000 */
[----:B------:R0:W1:Y:S01]  /*c610*/  F2F.F64.F32 R4, R0 ;  /* 0x0000000000047310 */ /* 0x0000620000201800 */
[----:B------:R-:W-:Y:S05]  /*c620*/  BRA `(.L_x_7212) ;  /* 0x0000000400b87947 */ /* 0x000fea0003800000 */
.L_x_7219:
        /* <DEDUP_REMOVED lines=11> */
.L_x_7226:
        /* <DEDUP_REMOVED lines=21> */
.L_x_7230:
[----:B------:R-:W-:Y:S05]  /*c830*/  BSYNC B1 ;  /* 0x0000000000017941 */ /* 0x000fea0003800000 */
.L_x_7229:
[----:B------:R-:W-:Y:S01]  /*c840*/  LEA R3, R0, 0x3b800000, 0x17 ;  /* 0x3b80000000037811 */ /* 0x000fe200078eb8ff */
[----:B------:R-:W-:-:S05]  /*c850*/  IMAD.SHL.U32 R0, R2, 0x100000, RZ ;  /* 0x0010000002007824 */ /* 0x000fca00078e00ff */
[----:B------:R-:W-:-:S07]  /*c860*/  LOP3.LUT R0, R3, R0, R4, 0xfe, !PT ;  /* 0x0000000003007212 */ /* 0x000fce00078efe04 */
.L_x_7228:
[----:B------:R-:W-:Y:S05]  /*c870*/  BSYNC B0 ;  /* 0x0000000000007941 */ /* 0x000fea0003800000 */
.L_x_7227:
[----:B------:R-:W-:-:S04]  /*c880*/  FMUL.FTZ R0, R0, 1 ;  /* 0x3f80000000007820 */ /* 0x000fc80000410000 */
[----:B------:R0:W1:Y:S01]  /*c890*/  F2F.F64.F32 R4, R0 ;  /* 0x0000000000047310 */ /* 0x0000620000201800 */
[----:B------:R-:W-:Y:S05]  /*c8a0*/  BRA `(.L_x_7212) ;  /* 0x0000000400187947 */ /* 0x000fea0003800000 */
.L_x_7225:
        /* <DEDUP_REMOVED lines=21> */
.L_x_7234:
[----:B------:R-:W-:Y:S05]  /*ca00*/  BSYNC B1 ;  /* 0x0000000000017941 */ /* 0x000fea0003800000 */
.L_x_7233:
[----:B------:R-:W-:Y:S01]  /*ca10*/  LEA R3, R0, 0x37800000, 0x17 ;  /* 0x3780000000037811 */ /* 0x000fe200078eb8ff */
[----:B------:R-:W-:-:S05]  /*ca20*/  IMAD.SHL.U32 R0, R2, 0x200000, RZ ;  /* 0x0020000002007824 */ /* 0x000fca00078e00ff */
[----:B------:R-:W-:-:S07]  /*ca30*/  LOP3.LUT R0, R3, R0, R4, 0xfe, !PT ;  /* 0x0000000003007212 */ /* 0x000fce00078efe04 */
.L_x_7232:
[----:B------:R-:W-:Y:S05]  /*ca40*/  BSYNC B0 ;  /* 0x0000000000007941 */ /* 0x000fea0003800000 */
.L_x_7231:
[----:B------:R-:W-:-:S04]  /*ca50*/  FMUL.FTZ R0, R0, 1 ;  /* 0x3f80000000007820 */ /* 0x000fc80000410000 */
[----:B------:R0:W1:Y:S01]  /*ca60*/  F2F.F64.F32 R4, R0 ;  /* 0x0000000000047310 */ /* 0x0000620000201800 */
[----:B------:R-:W-:Y:S05]  /*ca70*/  BRA `(.L_x_7212) ;  /* 0x0000000000a47947 */ /* 0x000fea0003800000 */
.L_x_7224:
        /* <DEDUP_REMOVED lines=14> */
.L_x_7238:
[----:B------:R-:W-:Y:S05]  /*cb60*/  BSYNC B0 ;  /* 0x0000000000007941 */ /* 0x000fea0003800000 */
.L_x_7237:
[----:B------:R-:W-:-:S04]  /*cb70*/  FMUL.FTZ R0, R0, 1 ;  /* 0x3f80000000007820 */ /* 0x000fc80000410000 */
[----:B------:R0:W1:Y:S01]  /*cb80*/  F2F.F64.F32 R4, R0 ;  /* 0x0000000000047310 */ /* 0x0000620000201800 */
[----:B------:R-:W-:Y:S05]  /*cb90*/  BRA `(.L_x_7212) ;  /* 0x00000000005c7947 */ /* 0x000fea0003800000 */
.L_x_7211:
        /* <DEDUP_REMOVED lines=16> */
.L_x_7239:
[----:B------:R-:W-:Y:S01]  /*cca0*/  CS2R R4, SRZ ;  /* 0x0000000000047805 */ /* 0x000fe2000001ff00 */
[----:B------:R-:W-:Y:S06]  /*ccb0*/  BRA `(.L_x_7212) ;  /* 0x0000000000147947 */ /* 0x000fec0003800000 */
.L_x_7236:
[----:B------:R-:W2:Y:S02]  /*ccc0*/  LDG.E.64 R4, desc[UR36][R2.64] ;  /* 0x0000002402047981 */ /* 0x000ea4000c1e1b00 */
[----:B--2---:R-:W0:Y:S01]  /*ccd0*/  I2F.F64.U64 R4, R4 ;  /* 0x0000000400047312 */ /* 0x004e220000301800 */
[----:B------:R-:W-:Y:S05]  /*cce0*/  BRA `(.L_x_7212) ;  /* 0x0000000000087947 */ /* 0x000fea0003800000 */
.L_x_7235:
[----:B------:R-:W2:Y:S02]  /*ccf0*/  LDG.E R2, desc[UR36][R2.64] ;  /* 0x0000002402027981 */ /* 0x000ea4000c1e1900 */
[----:B--2---:R0:W1:Y:S02]  /*cd00*/  I2F.F64.U32 R4, R2 ;  /* 0x0000000200047312 */ /* 0x0040640000201800 */
.L_x_7212:
[----:B012-45:R-:W-:Y:S01]  /*cd10*/  DSETP.GT.AND P0, PT, R4, RZ, PT ;  /* 0x000000ff0400722a */ /* 0x037fe20003f04000 */
        /* <DEDUP_REMOVED lines=8> */
[C---:B---3--:R-:W-:Y:S01]  /*cda0*/  DADD R2, R8.reuse, R8 ;  /* 0x0000000008027229 */ /* 0x048fe20000000008 */
[----:B------:R-:W-:Y:S01]  /*cdb0*/  IMAD.MOV.U32 R5, RZ, RZ, 0x3ff00000 ;  /* 0x3ff00000ff057424 */ /* 0x000fe200078e00ff */
[----:B------:R-:W-:Y:S01]  /*cdc0*/  ISETP.GE.AND P1, PT, R9, RZ, PT ;  /* 0x000000ff0900720c */ /* 0x000fe20003f26270 */
[----:B------:R-:W-:-:S03]  /*cdd0*/  DSETP.GTU.AND P0, PT, |R8|, +INF , PT ;  /* 0x7ff000000800742a */ /* 0x000fc60003f0c200 */
[----:B------:R-:W-:-:S04]  /*cde0*/  FSEL R5, -R5, +QNAN , !P1 ;  /* 0x7ff0000005057808 */ /* 0x000fc80004800100 */
[----:B------:R-:W-:Y:S02]  /*cdf0*/  FSEL R4, R2, RZ, P0 ;  /* 0x000000ff02047208 */ /* 0x000fe40000000000 */
[----:B------:R-:W-:Y:S01]  /*ce00*/  FSEL R5, R3, R5, P0 ;  /* 0x0000000503057208 */ /* 0x000fe20000000000 */
[----:B------:R-:W-:Y:S06]  /*ce10*/  BRA `(.L_x_7244) ;  /* 0x0000000000e87947 */ /* 0x000fec0003800000 */
.L_x_7243:
[----:B---3--:R-:W-:Y:S01]  /*ce20*/  IMAD.MOV.U32 R2, RZ, RZ, 0x652b82fe ;  /* 0x652b82feff027424 */ /* 0x008fe200078e00ff */
[----:B------:R-:W-:Y:S01]  /*ce30*/  UMOV UR4, 0xfefa39ef ;  /* 0xfefa39ef00047882 */ /* 0x000fe20000000000 */
[----:B------:R-:W-:Y:S01]  /*ce40*/  IMAD.MOV.U32 R3, RZ, RZ, 0x3ff71547 ;  /* 0x3ff71547ff037424 */ /* 0x000fe200078e00ff */
[----:B------:R-:W-:Y:S01]  /*ce50*/  UMOV UR5, 0x3fe62e42 ;  /* 0x3fe62e4200057882 */ /* 0x000fe20000000000 */
[----:B------:R-:W-:Y:S01]  /*ce60*/  IMAD.SHL.U32 R0, R9, 0x2, RZ ;  /* 0x0000000209007824 */ /* 0x000fe200078e00ff */
[----:B------:R-:W-:Y:S01]  /*ce70*/  MOV R10, 0x8ebd13cd ;  /* 0x8ebd13cd000a7802 */ /* 0x000fe20000000f00 */
[----:B------:R-:W-:Y:S02]  /*ce80*/  IMAD.MOV.U32 R11, RZ, RZ, 0x3e5af86d ;  /* 0x3e5af86dff0b7424 */ /* 0x000fe400078e00ff */
[----:B------:R-:W-:Y:S01]  /*ce90*/  DFMA R2, R8, R2, 6.75539944105574400000e+15 ;  /* 0x433800000802742b */ /* 0x000fe20000000002 */
[C---:B------:R-:W-:Y:S02]  /*cea0*/  ISETP.GE.U32.AND P0, PT, R0.reuse, 0x7fb3e647, PT ;  /* 0x7fb3e6470000780c */ /* 0x040fe40003f06070 */
        /* <DEDUP_REMOVED lines=49> */
.L_x_7244:
[----:B------:R-:W-:Y:S05]  /*d1c0*/  BSYNC B1 ;  /* 0x0000000000017941 */ /* 0x000fea0003800000 */
.L_x_7242:
[----:B------:R-:W-:Y:S02]  /*d1d0*/  ULDC.64 UR4, c[0x0][0x420] ;  /* 0x0001080000047ab9 */ /* 0x000fe40000000a00 */
[----:B------:R-:W-:Y:S01]  /*d1e0*/  DMUL R4, R4, UR4 ;  /* 0x0000000404047c28 */ /* 0x000fe20008000000 */
[----:B------:R-:W-:Y:S10]  /*d1f0*/  BRA `(.L_x_7245) ;  /* 0x0000000000087947 */ /* 0x000ff40003800000 */
.L_x_7241:
[----:B------:R-:W-:Y:S02]  /*d200*/  ULDC.64 UR4, c[0x0][0x428] ;  /* 0x00010a0000047ab9 */ /* 0x000fe40000000a00 */
[----:B------:R-:W-:-:S11]  /*d210*/  DMUL R4, R4, UR4 ;  /* 0x0000000404047c28 */ /* 0x000fd60008000000 */
.L_x_7245:
[----:B------:R-:W-:Y:S05]  /*d220*/  BSYNC B0 ;  /* 0x0000000000007941 */ /* 0x000fea0003800000 */
.L_x_7240:
[----:B---3--:R-:W0:Y:S02]  /*d230*/  LDC.U8 R2, c[0x0][0x440] ;  /* 0x00011000ff027b82 */ /* 0x008e240000000000 */
        /* <DEDUP_REMOVED lines=14> */
.L_x_7249:
[----:B------:R-:W0:Y:S02]  /*d320*/  F2I.S64.F64.TRUNC R4, R4 ;  /* 0x0000000400047311 */ /* 0x000e24000030d900 */
[----:B0-----:R-:W-:-:S05]  /*d330*/  IMAD.MOV.U32 R3, RZ, RZ, R4 ;  /* 0x000000ffff037224 */ /* 0x001fca00078e0004 */
[----:B------:R-:W-:Y:S01]  /*d340*/  STG.E.U8 desc[UR36][R16.64], R3 ;  /* 0x0000000310007986 */ /* 0x000fe2000c101124 */
[----:B------:R-:W-:Y:S05]  /*d350*/  EXIT ;  /* 0x000000000000794d */ /* 0x000fea0003800000 */
.L_x_7248:
        /* <DEDUP_REMOVED lines=9> */
.L_x_7252:
[----:B------:R-:W0:Y:S02]  /*d3f0*/  F2I.F64.TRUNC R5, R4 ;  /* 0x0000000400057311 */ /* 0x000e24000030d100 */
[----:B0-----:R-:W-:Y:S01]  /*d400*/  STG.E desc[UR36][R16.64], R5 ;  /* 0x0000000510007986 */ /* 0x001fe2000c101924 */
[----:B------:R-:W-:Y:S05]  /*d410*/  EXIT ;  /* 0x000000000000794d */ /* 0x000fea0003800000 */
.L_x_7251:
[----:B------:R-:W0:Y:S02]  /*d420*/  F2I.F64.TRUNC R5, R4 ;  /* 0x0000000400057311 */ /* 0x000e24000030d100 */
[----:B0-----:R-:W-:Y:S01]  /*d430*/  STG.E.U16 desc[UR36][R16.64], R5 ;  /* 0x0000000510007986 */ /* 0x001fe2000c101524 */
[----:B------:R-:W-:Y:S05]  /*d440*/  EXIT ;  /* 0x000000000000794d */ /* 0x000fea0003800000 */
.L_x_7247:
        /* <DEDUP_REMOVED lines=13> */
.L_x_7254:
        /* <DEDUP_REMOVED lines=8> */
.L_x_7253:
        /* <DEDUP_REMOVED lines=14> */
.L_x_7256:
        /* <DEDUP_REMOVED lines=9> */
.L_x_7255:
[----:B------:R-:W-:Y:S01]  /*d710*/  STG.E.64 desc[UR36][R16.64], R4 ;  /* 0x0000000410007986 */ /* 0x000fe2000c101b24 */
[----:B------:R-:W-:Y:S05]  /*d720*/  EXIT ;  /* 0x000000000000794d */ /* 0x000fea0003800000 */
.L_x_7246:
        /* <DEDUP_REMOVED lines=12> */
.L_x_7259:
[----:B------:R-:W-:-:S05]  /*d7f0*/  CS2R R6, SRZ ;  /* 0x0000000000067805 */ /* 0x000fca000001ff00 */
[----:B------:R-:W-:Y:S01]  /*d800*/  STG.E.128 desc[UR36][R16.64], R4 ;  /* 0x0000000410007986 */ /* 0x000fe2000c101d24 */
[----:B------:R-:W-:Y:S05]  /*d810*/  EXIT ;  /* 0x000000000000794d */ /* 0x000fea0003800000 */
.L_x_7258:
        /* <DEDUP_REMOVED lines=25> */
.L_x_7263:
[----:B------:R-:W-:Y:S05]  /*d9b0*/  BSYNC B0 ;  /* 0x0000000000007941 */ /* 0x000fea0003800000 */
.L_x_7262:
[----:B------:R-:W-:-:S05]  /*d9c0*/  LOP3.LUT R3, R0, R3, RZ, 0xfc, !PT ;  /* 0x0000000300037212 */ /* 0x000fca00078efcff */
[----:B------:R-:W-:Y:S01]  /*d9d0*/  STG.E.U8 desc[UR36][R16.64], R3 ;  /* 0x0000000310007986 */ /* 0x000fe2000c101124 */
[----:B------:R-:W-:Y:S05]  /*d9e0*/  EXIT ;  /* 0x000000000000794d */ /* 0x000fea0003800000 */
.L_x_7261:
        /* <DEDUP_REMOVED lines=17> */
.L_x_7265:
[----:B------:R-:W-:Y:S01]  /*db00*/  IMAD.MOV.U32 R0, RZ, RZ, 0x7f ;  /* 0x0000007fff007424 */ /* 0x000fe200078e00ff */
[----:B------:R-:W-:-:S04]  /*db10*/  ISETP.GT.U32.AND P0, PT, R2, 0x7f800000, PT ;  /* 0x7f8000000200780c */ /* 0x000fc80003f04070 */
[----:B------:R-:W-:-:S09]  /*db20*/  SEL R0, R0, 0x7c, P0 ;  /* 0x0000007c00007807 */ /* 0x000fd20000000000 */
.L_x_7266:
[----:B------:R-:W-:Y:S05]  /*db30*/  BSYNC B0 ;  /* 0x0000000000007941 */ /* 0x000fea0003800000 */
.L_x_7264:
[----:B------:R-:W-:-:S04]  /*db40*/  LOP3.LUT R2, R3, 0x80000000, RZ, 0xc0, !PT ;  /* 0x8000000003027812 */ /* 0x000fc800078ec0ff */
[----:B------:R-:W-:-:S04]  /*db50*/  SHF.R.U32.HI R3, RZ, 0x18, R2 ;  /* 0x00000018ff037819 */ /* 0x000fc80000011602 */
[----:B------:R-:W-:-:S05]  /*db60*/  LOP3.LUT R3, R0, R3, RZ, 0xfc, !PT ;  /* 0x0000000300037212 */ /* 0x000fca00078efcff */
[----:B------:R-:W-:Y:S01]  /*db70*/  STG.E.U8 desc[UR36][R16.64], R3 ;  /* 0x0000000310007986 */ /* 0x000fe2000c101124 */
[----:B------:R-:W-:Y:S05]  /*db80*/  EXIT ;  /* 0x000000000000794d */ /* 0x000fea0003800000 */
.L_x_7260:
        /* <DEDUP_REMOVED lines=8> */
.L_x_7257:
        /* <DEDUP_REMOVED lines=11> */
.L_x_7269:
        /* <DEDUP_REMOVED lines=21> */
.L_x_7272:
[----:B------:R-:W-:-:S04]  /*de10*/  LOP3.LUT R2, R3, 0x80000000, RZ, 0xc0, !PT ;  /* 0x8000000003027812 */ /* 0x000fc800078ec0ff */
[----:B------:R-:W-:-:S04]  /*de20*/  SHF.R.U32.HI R3, RZ, 0x18, R2 ;  /* 0x00000018ff037819 */ /* 0x000fc80000011602 */
[----:B------:R-:W-:-:S04]  /*de30*/  LOP3.LUT R0, R0, R3, RZ, 0xfc, !PT ;  /* 0x0000000300007212 */ /* 0x000fc800078efcff */
[----:B------:R-:W-:-:S07]  /*de40*/  PRMT R8, R0, 0x7610, R8 ;  /* 0x0000761000087816 */ /* 0x000fce0000000008 */
.L_x_7271:
[----:B------:R-:W-:Y:S05]  /*de50*/  BSYNC B0 ;  /* 0x0000000000007941 */ /* 0x000fea0003800000 */
.L_x_7270:
[----:B------:R-:W-:Y:S01]  /*de60*/  STG.E.U8 desc[UR36][R16.64], R8 ;  /* 0x0000000810007986 */ /* 0x000fe2000c101124 */
[----:B------:R-:W-:Y:S05]  /*de70*/  EXIT ;  /* 0x000000000000794d */ /* 0x000fea0003800000 */
.L_x_7268:
        /* <DEDUP_REMOVED lines=21> */
.L_x_7275:
[----:B------:R-:W-:-:S04]  /*dfd0*/  LOP3.LUT R2, R3, 0x80000000, RZ, 0xc0, !PT ;  /* 0x8000000003027812 */ /* 0x000fc800078ec0ff */
[----:B------:R-:W-:-:S04]  /*dfe0*/  SHF.R.U32.HI R3, RZ, 0x18, R2 ;  /* 0x00000018ff037819 */ /* 0x000fc80000011602 */
[----:B------:R-:W-:-:S04]  /*dff0*/  LOP3.LUT R0, R0, R3, RZ, 0xfc, !PT ;  /* 0x0000000300007212 */ /* 0x000fc800078efcff */
[----:B------:R-:W-:-:S07]  /*e000*/  PRMT R8, R0, 0x7610, R8 ;  /* 0x0000761000087816 */ /* 0x000fce0000000008 */
.L_x_7274:
[----:B------:R-:W-:Y:S05]  /*e010*/  BSYNC B0 ;  /* 0x0000000000007941 */ /* 0x000fea0003800000 */
.L_x_7273:
[----:B------:R-:W-:Y:S01]  /*e020*/  STG.E.U8 desc[UR36][R16.64], R8 ;  /* 0x0000000810007986 */ /* 0x000fe2000c101124 */
[----:B------:R-:W-:Y:S05]  /*e030*/  EXIT ;  /* 0x000000000000794d */ /* 0x000fea0003800000 */
.L_x_7267:
        /* <DEDUP_REMOVED lines=26> */
.L_x_7250:
        /* <DEDUP_REMOVED lines=16> */
.L_x_7278:
[----:B------:R-:W-:Y:S05]  /*e2e0*/  EXIT ;  /* 0x000000000000794d */ /* 0x000fea0003800000 */
.L_x_7277:
[----:B------:R-:W0:Y:S02]  /*e2f0*/  F2I.U64.F64.TRUNC R4, R4 ;  /* 0x0000000400047311 */ /* 0x000e24000030d800 */
[----:B0-----:R-:W-:Y:S01]  /*e300*/  STG.E.64 desc[UR36][R16.64], R4 ;  /* 0x0000000410007986 */ /* 0x001fe2000c101b24 */
[----:B------:R-:W-:Y:S05]  /*e310*/  EXIT ;  /* 0x000000000000794d */ /* 0x000fea0003800000 */
.L_x_7276:
[----:B------:R-:W0:Y:S02]  /*e320*/  F2I.U32.F64.TRUNC R5, R4 ;  /* 0x0000000400057311 */ /* 0x000e24000030d000 */
[----:B0-----:R-:W-:Y:S01]  /*e330*/  STG.E desc[UR36][R16.64], R5 ;  /* 0x0000000510007986 */ /* 0x001fe2000c101924 */
[----:B------:R-:W-:Y:S05]  /*e340*/  EXIT ;  /* 0x000000000000794d */ /* 0x000fea0003800000 */
.L_x_7279:
        /* <DEDUP_REMOVED lines=11> */
.L_x_7874:


//--------------------- .text._ZN2at6native27unrolled_elementwise_kernelIZZZNS0_60_GLOBAL__N__171e0b9f_22_ActivationEluKernel_cu_f5210f67_353810elu_kernelERNS_18TensorIteratorBaseERKN3c106ScalarES8_S8_ENKUlvE_clEvENKUlvE_clEvEUldE_St5arrayIPcLm2EELi4E23TrivialOffsetCalculatorILi1EjESG_NS0_6memory12LoadWithCastILi1EEENSH_13StoreWithCastILi1EEEEEviT_T0_T2_T3_T4_T5_ --------------------------
	.section	.text._ZN2at6native27unrolled_elementwise_kernelIZZZNS0_60_GLOBAL__N__171e0b9f_22_ActivationEluKernel_cu_f5210f67_353810elu_kernelERNS_18TensorIteratorBaseERKN3c106ScalarES8_S8_ENKUlvE_clEvENKUlvE_clEvEUldE_St5arrayIPcLm2EELi4E23TrivialOffsetCalculatorILi1EjESG_NS0_6memory12LoadWithCastILi1EEENSH_13StoreWithCastILi1EEEEEviT_T0_T2_T3_T4_T5_,"ax",@progbits
	.align	128
        .global         _ZN2at6native27unrolled_elementwise_kernelIZZZNS0_60_GLOBAL__N__171e0b9f_22_ActivationEluKernel_cu_f5210f67_353810elu_kernelERNS_18TensorIteratorBaseERKN3c106ScalarES8_S8_ENKUlvE_clEvENKUlvE_clEvEUldE_St5arrayIPcLm2EELi4E23TrivialOffsetCalculatorILi1EjESG_NS0_6memory12LoadWithCastILi1EEENSH_13StoreWithCastILi1EEEEEviT_T0_T2_T3_T4_T5_
        .type           _ZN2at6native27unrolled_elementwise_kernelIZZZNS0_60_GLOBAL__N__171e0b9f_22_ActivationEluKernel_cu_f5210f67_353810elu_kernelERNS_18TensorIteratorBaseERKN3c106ScalarES8_S8_ENKUlvE_clEvENKUlvE_clEvEUldE_St5arrayIPcLm2EELi4E23TrivialOffsetCalculatorILi1EjESG_NS0_6memory12LoadWithCastILi1EEENSH_13StoreWithCastILi1EEEEEviT_T0_T2_T3_T4_T5_,@function
        .size           _ZN2at6native27unrolled_elementwise_kernelIZZZNS0_60_GLOBAL__N__171e0b9f_22_ActivationEluKernel_cu_f5210f67_353810elu_kernelERNS_18TensorIteratorBaseERKN3c106ScalarES8_S8_ENKUlvE_clEvENKUlvE_clEvEUldE_St5arrayIPcLm2EELi4E23TrivialOffsetCalculatorILi1EjESG_NS0_6memory12LoadWithCastILi1EEENSH_13StoreWithCastILi1EEEEEviT_T0_T2_T3_T4_T5_,(.L_x_7875 - _ZN2at6native27unrolled_elementwise_kernelIZZZNS0_60_GLOBAL__N__171e0b9f_22_ActivationEluKernel_cu_f5210f67_353810elu_kernelERNS_18TensorIteratorBaseERKN3c106ScalarES8_S8_ENKUlvE_clEvENKUlvE_clEvEUldE_St5arrayIPcLm2EELi4E23TrivialOffsetCalculatorILi1EjESG_NS0_6memory12LoadWithCastILi1EEENSH_13StoreWithCastILi1EEEEEviT_T0_T2_T3_T4_T5_)
        .other          _ZN2at6native27unrolled_elementwise_kernelIZZZNS0_60_GLOBAL__N__171e0b9f_22_ActivationEluKernel_cu_f5210f67_353810elu_kernelERNS_18TensorIteratorBaseERKN3c106ScalarES8_S8_ENKUlvE_clEvENKUlvE_clEvEUldE_St5arrayIPcLm2EELi4E23TrivialOffsetCalculatorILi1EjESG_NS0_6memory12LoadWithCastILi1EEENSH_13StoreWithCastILi1EEEEEviT_T0_T2_T3_T4_T5_,@"STO_CUDA_ENTRY STV_DEFAULT"
_ZN2at6native27unrolled_elementwise_kernelIZZZNS0_60_GLOBAL__N__171e0b9f_22_ActivationEluKernel_cu_f5210f67_353810elu_kernelERNS_18TensorIteratorBaseERKN3c106ScalarES8_S8_ENKUlvE_clEvENKUlvE_clEvEUldE_St5arrayIPcLm2EELi4E23TrivialOffsetCalculatorILi1EjESG_NS0_6memory12LoadWithCastILi1EEENSH_13StoreWithCastILi1EEEEEviT_T0_T2_T3_T4_T5_:
.text._ZN2at6native27unrolled_elementwise_kernelIZZZNS0_60_GLOBAL__N__171e0b9f_22_ActivationEluKernel_cu_f5210f67_353810elu_kernelERNS_18TensorIteratorBaseERKN3c106ScalarES8_S8_ENKUlvE_clEvENKUlvE_clEvEUldE_St5arrayIPcLm2EELi4E23TrivialOffsetCalculatorILi1EjESG_NS0_6memory12LoadWithCastILi1EEENSH_13StoreWithCastILi1EEEEEviT_T0_T2_T3_T4_T5_:
        /* <DEDUP_REMOVED lines=32> */
.L_x_7285:
[----:B------:R-:W2:Y:S02]  /*0200*/  LDG.E.U8 R4, desc[UR36][R4.64] ;  /* 0x0000002404047981 */ /* 0x000ea4000c1e1100 */
[----:B--2---:R0:W1:Y:S01]  /*0210*/  I2F.F64.U16 R26, R4 ;  /* 0x00000004001a7312 */ /* 0x0040620000101800 */
[----:B------:R-:W-:Y:S05]  /*0220*/  BRA `(.L_x_7287) ;  /* 0x0000000c00747947 */ /* 0x000fea0003800000 */
.L_x_7284:
        /* <DEDUP_REMOVED lines=9> */
.L_x_7289:
[----:B------:R-:W2:Y:S02]  /*02c0*/  LDG.E R4, desc[UR36][R4.64] ;  /* 0x0000002404047981 */ /* 0x000ea4000c1e1900 */
[----:B--2---:R1:W2:Y:S01]  /*02d0*/  I2F.F64 R26, R4 ;  /* 0x00000004001a7312 */ /* 0x0042a20000201c00 */
[----:B------:R-:W-:Y:S05]  /*02e0*/  BRA `(.L_x_7287) ;  /* 0x0000000c00447947 */ /* 0x000fea0003800000 */
.L_x_7288:
[----:B------:R-:W2:Y:S02]  /*02f0*/  LDG.E.U16 R4, desc[UR36][R4.64] ;  /* 0x0000002404047981 */ /* 0x000ea4000c1e1500 */
[----:B--2---:R3:W4:Y:S01]  /*0300*/  I2F.F64.S16 R26, R4 ;  /* 0x00000004001a7312 */ /* 0x0047220000101c00 */
[----:B------:R-:W-:Y:S05]  /*0310*/  BRA `(.L_x_7287) ;  /* 0x0000000c00387947 */ /* 0x000fea0003800000 */
.L_x_7283:
        /* <DEDUP_REMOVED lines=10> */
.L_x_7291:
[----:B------:R-:W2:Y:S02]  /*03c0*/  LDG.E.U16 R0, desc[UR36][R4.64] ;  /* 0x0000002404007981 */ /* 0x000ea4000c1e1500 */
[----:B--2---:R-:W-:-:S05]  /*03d0*/  HADD2.F32 R0, -RZ, R0.H0_H0 ;  /* 0x20000000ff007230 */ /* 0x004fca0000004100 */
[----:B------:R-:W-:-:S04]  /*03e0*/  FMUL.FTZ R0, R0, 1 ;  /* 0x3f80000000007820 */ /* 0x000fc80000410000 */
[----:B------:R0:W1:Y:S01]  /*03f0*/  F2F.F64.F32 R26, R0 ;  /* 0x00000000001a7310 */ /* 0x0000620000201800 */
[----:B------:R-:W-:Y:S05]  /*0400*/  BRA `(.L_x_7287) ;  /* 0x0000000800fc7947 */ /* 0x000fea0003800000 */
.L_x_7290:
        /* <DEDUP_REMOVED lines=10> */
.L_x_7293:
[----:B------:R-:W2:Y:S02]  /*04b0*/  LDG.E.U16 R4, desc[UR36][R4.64] ;  /* 0x0000002404047981 */ /* 0x000ea4000c1e1500 */
[----:B--2---:R-:W-:-:S05]  /*04c0*/  HADD2.F32 R0, -RZ, R4.H0_H0 ;  /* 0x20000004ff007230 */ /* 0x004fca0000004100 */
[----:B------:R-:W-:-:S04]  /*04d0*/  FMUL.FTZ R0, R0, 1 ;  /* 0x3f80000000007820 */ /* 0x000fc80000410000 */
[----:B------:R0:W1:Y:S01]  /*04e0*/  F2F.F64.F32 R26, R0 ;  /* 0x00000000001a7310 */ /* 0x0000620000201800 */
[----:B------:R-:W-:Y:S05]  /*04f0*/  BRA `(.L_x_7287) ;  /* 0x0000000800c07947 */ /* 0x000fea0003800000 */
.L_x_7292:
[----:B------:R0:W5:Y:S01]  /*0500*/  LDG.E.64 R26, desc[UR36][R4.64] ;  /* 0x00000024041a7981 */ /* 0x000162000c1e1b00 */
[----:B------:R-:W-:Y:S05]  /*0510*/  BRA `(.L_x_7287) ;  /* 0x0000000800b87947 */ /* 0x000fea0003800000 */
.L_x_7282:
        /* <DEDUP_REMOVED lines=13> */
.L_x_7296:
[----:B------:R0:W5:Y:S01]  /*05f0*/  LDG.E.64 R26, desc[UR36][R4.64] ;  /* 0x00000024041a7981 */ /* 0x000162000c1e1b00 */
[----:B------:R-:W-:Y:S05]  /*0600*/  BRA `(.L_x_7287) ;  /* 0x00000008007c7947 */ /* 0x000fea0003800000 */
.L_x_7295:
        /* <DEDUP_REMOVED lines=28> */
.L_x_7298:
        /* <DEDUP_REMOVED lines=16> */
.L_x_7297:
[----:B------:R-:W2:Y:S02]  /*08d0*/  LDG.E.U16 R0, desc[UR36][R4.64] ;  /* 0x0000002404007981 */ /* 0x000ea4000c1e1500 */
[----:B--2---:R-:W-:-:S04]  /*08e0*/  IMAD.U32 R0, R0, 0x10000, RZ ;  /* 0x0001000000007824 */ /* 0x004fc800078e00ff */
[----:B------:R-:W-:-:S04]  /*08f0*/  FMUL.FTZ R0, R0, 1 ;  /* 0x3f80000000007820 */ /* 0x000fc80000410000 */
[----:B------:R0:W1:Y:S01]  /*0900*/  F2F.F64.F32 R26, R0 ;  /* 0x00000000001a7310 */ /* 0x0000620000201800 */
[----:B------:R-:W-:Y:S05]  /*0910*/  BRA `(.L_x_7287) ;  /* 0x0000000400b87947 */ /* 0x000fea0003800000 */
.L_x_7294:
        /* <DEDUP_REMOVED lines=11> */
.L_x_7301:
        /* <DEDUP_REMOVED lines=21> */
.L_x_7305:
[----:B------:R-:W-:Y:S05]  /*0b20*/  BSYNC B1 ;  /* 0x0000000000017941 */ /* 0x000fea0003800000 */
.L_x_7304:
[----:B------:R-:W-:Y:S01]  /*0b30*/  LEA R5, R0, 0x3b800000, 0x17 ;  /* 0x3b80000000057811 */ /* 0x000fe200078eb8ff */
[----:B------:R-:W-:-:S05]  /*0b40*/  IMAD.SHL.U32 R0, R3, 0x100000, RZ ;  /* 0x0010000003007824 */ /* 0x000fca00078e00ff */
[----:B------:R-:W-:-:S07]  /*0b50*/  LOP3.LUT R0, R5, R0, R6, 0xfe, !PT ;  /* 0x0000000005007212 */ /* 0x000fce00078efe06 */
.L_x_7303:
[----:B------:R-:W-:Y:S05]  /*0b60*/  BSYNC B0 ;  /* 0x0000000000007941 */ /* 0x000fea0003800000 */
.L_x_7302:
[----:B------:R-:W-:-:S04]  /*0b70*/  FMUL.FTZ R0, R0, 1 ;  /* 0x3f80000000007820 */ /* 0x000fc80000410000 */
[----:B------:R0:W1:Y:S01]  /*0b80*/  F2F.F64.F32 R26, R0 ;  /* 0x00000000001a7310 */ /* 0x0000620000201800 */
[----:B------:R-:W-:Y:S05]  /*0b90*/  BRA `(.L_x_7287) ;  /* 0x0000000400187947 */ /* 0x000fea0003800000 */
.L_x_7300:
        /* <DEDUP_REMOVED lines=21> */
.L_x_7309:
[----:B------:R-:W-:Y:S05]  /*0cf0*/  BSYNC B1 ;  /* 0x0000000000017941 */ /* 0x000fea0003800000 */
.L_x_7308:
[----:B------:R-:W-:Y:S01]  /*0d00*/  LEA R5, R0, 0x37800000, 0x17 ;  /* 0x3780000000057811 */ /* 0x000fe200078eb8ff */
[----:B------:R-:W-:-:S05]  /*0d10*/  IMAD.SHL.U32 R0, R3, 0x200000, RZ ;  /* 0x0020000003007824 */ /* 0x000fca00078e00ff */
[----:B------:R-:W-:-:S07]  /*0d20*/  LOP3.LUT R0, R5, R0, R6, 0xfe, !PT ;  /* 0x0000000005007212 */ /* 0x000fce00078efe06 */
.L_x_7307:
[----:B------:R-:W-:Y:S05]  /*0d30*/  BSYNC B0 ;  /* 0x0000000000007941 */ /* 0x000fea0003800000 */
.L_x_7306:
[----:B------:R-:W-:-:S04]  /*0d40*/  FMUL.FTZ R0, R0, 1 ;  /* 0x3f80000000007820 */ /* 0x000fc80000410000 */
[----:B------:R0:W1:Y:S01]  /*0d50*/  F2F.F64.F32 R26, R0 ;  /* 0x00000000001a7310 */ /* 0x0000620000201800 */
[----:B------:R-:W-:Y:S05]  /*0d60*/  BRA `(.L_x_7287) ;  /* 0x0000000000a47947 */ /* 0x000fea0003800000 */
.L_x_7299:
        /* <DEDUP_REMOVED lines=14> */
.L_x_7313:
[----:B------:R-:W-:Y:S05]  /*0e50*/  BSYNC B0 ;  /* 0x0000000000007941 */ /* 0x000fea0003800000 */
.L_x_7312:
[----:B------:R-:W-:-:S04]  /*0e60*/  FMUL.FTZ R0, R0, 1 ;  /* 0x3f80000000007820 */ /* 0x000fc80000410000 */
[----:B------:R0:W1:Y:S01]  /*0e70*/  F2F.F64.F32 R26, R0 ;  /* 0x00000000001a7310 */ /* 0x0000620000201800 */
[----:B------:R-:W-:Y:S05]  /*0e80*/  BRA `(.L_x_7287) ;  /* 0x00000000005c7947 */ /* 0x000fea0003800000 */
.L_x_7286:
        /* <DEDUP_REMOVED lines=16> */
.L_x_7314:
[----:B------:R-:W-:Y:S01]  /*0f90*/  CS2R R26, SRZ ;  /* 0x00000000001a7805 */ /* 0x000fe2000001ff00 */
[----:B------:R-:W-:Y:S06]  /*0fa0*/  BRA `(.L_x_7287) ;  /* 0x0000000000147947 */ /* 0x000fec0003800000 */
.L_x_7311:
[----:B------:R-:W2:Y:S02]  /*0fb0*/  LDG.E.64 R26, desc[UR36][R4.64] ;  /* 0x00000024041a7981 */ /* 0x000ea4000c1e1b00 */
[----:B--2---:R-:W0:Y:S01]  /*0fc0*/  I2F.F64.U64 R26, R26 ;  /* 0x0000001a001a7312 */ /* 0x004e220000301800 */
[----:B------:R-:W-:Y:S05]  /*0fd0*/  BRA `(.L_x_7287) ;  /* 0x0000000000087947 */ /* 0x000fea0003800000 */
.L_x_7310:
[----:B------:R-:W2:Y:S02]  /*0fe0*/  LDG.E R4, desc[UR36][R4.64] ;  /* 0x0000002404047981 */ /* 0x000ea4000c1e1900 */
[----:B--2---:R0:W1:Y:S02]  /*0ff0*/  I2F.F64.U32 R26, R4 ;  /* 0x00000004001a7312 */ /* 0x0040640000201800 */
.L_x_7287:
[----:B------:R-:W3:Y:S02]  /*1000*/  S2R R22, SR_TID.X ;  /* 0x0000000000167919 */ /* 0x000ee40000002100 */
[----:B---3--:R-:W-:-:S07]  /*1010*/  VIADD R22, R22, 0x80 ;  /* 0x0000008016167836 */ /* 0x008fce0000000000 */
.L_x_7281:
[----:B------:R-:W-:Y:S05]  /*1020*/  BSYNC B6 ;  /* 0x0000000000067941 */ /* 0x000fea0003800000 */
.L_x_7280:
        /* <DEDUP_REMOVED lines=24> */
.L_x_7320:
[----:B------:R-:W3:Y:S02]  /*11b0*/  LDG.E.U8 R4, desc[UR36][R4.64] ;  /* 0x0000002404047981 */ /* 0x000ee4000c1e1100 */
[----:B---3--:R0:W1:Y:S01]  /*11c0*/  I2F.F64.U16 R28, R4 ;  /* 0x00000004001c7312 */ /* 0x0080620000101800 */
[----:B------:R-:W-:Y:S05]  /*11d0*/  BRA `(.L_x_7322) ;  /* 0x0000000c00707947 */ /* 0x000fea0003800000 */
.L_x_7319:
        /* <DEDUP_REMOVED lines=9> */
.L_x_7324:
[----:B------:R-:W3:Y:S02]  /*1270*/  LDG.E R4, desc[UR36][R4.64] ;  /* 0x0000002404047981 */ /* 0x000ee4000c1e1900 */
[----:B---3--:R0:W1:Y:S01]  /*1280*/  I2F.F64 R28, R4 ;  /* 0x00000004001c7312 */ /* 0x0080620000201c00 */
[----:B------:R-:W-:Y:S05]  /*1290*/  BRA `(.L_x_7322) ;  /* 0x0000000c00407947 */ /* 0x000fea0003800000 */
.L_x_7323:
[----:B------:R-:W3:Y:S02]  /*12a0*/  LDG.E.U16 R4, desc[UR36][R4.64] ;  /* 0x0000002404047981 */ /* 0x000ee4000c1e1500 */
[----:B---3--:R0:W1:Y:S01]  /*12b0*/  I2F.F64.S16 R28, R4 ;  /* 0x00000004001c7312 */ /* 0x0080620000101c00 */
[----:B------:R-:W-:Y:S05]  /*12c0*/  BRA `(.L_x_7322) ;  /* 0x0000000c00347947 */ /* 0x000fea0003800000 */
.L_x_7318:
        /* <DEDUP_REMOVED lines=10> */
.L_x_7326:
[----:B------:R-:W3:Y:S02]  /*1370*/  LDG.E.U16 R0, desc[UR36][R4.64] ;  /* 0x0000002404007981 */ /* 0x000ee4000c1e1500 */
[----:B---3--:R-:W-:-:S05]  /*1380*/  HADD2.F32 R0, -RZ, R0.H0_H0 ;  /* 0x20000000ff007230 */ /* 0x008fca0000004100 */
[----:B------:R-:W-:-:S04]  /*1390*/  FMUL.FTZ R0, R0, 1 ;  /* 0x3f80000000007820 */ /* 0x000fc80000410000 */
[----:B------:R0:W1:Y:S01]  /*13a0*/  F2F.F64.F32 R28, R0 ;  /* 0x00000000001c7310 */ /* 0x0000620000201800 */
[----:B------:R-:W-:Y:S05]  /*13b0*/  BRA `(.L_x_7322) ;  /* 0x0000000800f87947 */ /* 0x000fea0003800000 */
.L_x_7325:
        /* <DEDUP_REMOVED lines=10> */
.L_x_7328:
[----:B------:R-:W3:Y:S02]  /*1460*/  LDG.E.U16 R4, desc[UR36][R4.64] ;  /* 0x0000002404047981 */ /* 0x000ee4000c1e1500 */
[----:B---3--:R-:W-:-:S05]  /*1470*/  HADD2.F32 R0, -RZ, R4.H0_H0 ;  /* 0x20000004ff007230 */ /* 0x008fca0000004100 */
[----:B------:R-:W-:-:S04]  /*1480*/  FMUL.FTZ R0, R0, 1 ;  /* 0x3f80000000007820 */ /* 0x000fc80000410000 */
[----:B------:R0:W1:Y:S01]  /*1490*/  F2F.F64.F32 R28, R0 ;  /* 0x00000000001c7310 */ /* 0x0000620000201800 */
[----:B------:R-:W-:Y:S05]  /*14a0*/  BRA `(.L_x_7322) ;  /* 0x0000000800bc7947 */ /* 0x000fea0003800000 */
.L_x_7327:
[----:B------:R0:W5:Y:S01]  /*14b0*/  LDG.E.64 R28, desc[UR36][R4.64] ;  /* 0x00000024041c7981 */ /* 0x000162000c1e1b00 */
[----:B------:R-:W-:Y:S05]  /*14c0*/  BRA `(.L_x_7322) ;  /* 0x0000000800b47947 */ /* 0x000fea0003800000 */
.L_x_7317:
        /* <DEDUP_REMOVED lines=13> */
.L_x_7331:
[----:B------:R0:W5:Y:S01]  /*15a0*/  LDG.E.64 R28, desc[UR36][R4.64] ;  /* 0x00000024041c7981 */ /* 0x000162000c1e1b00 */
[----:B------:R-:W-:Y:S05]  /*15b0*/  BRA `(.L_x_7322) ;  /* 0x0000000800787947 */ /* 0x000fea0003800000 */
.L_x_7330:
        /* <DEDUP_REMOVED lines=28> */
.L_x_7333:
        /* <DEDUP_REMOVED lines=13> */
[----:B------:R3:W0:Y:S01]  /*1850*/  F2F.F64.F32 R28, R0 ;  /* 0x00000000001c7310 */ /* 0x0006220000201800 */
[----:B------:R-:W-:Y:S05]  /*1860*/  BRA `(.L_x_7322) ;  /* 0x0000000400cc7947 */ /* 0x000fea0003800000 */
.L_x_7332:
[----:B------:R-:W3:Y:S02]  /*1870*/  LDG.E.U16 R0, desc[UR36][R4.64] ;  /* 0x0000002404007981 */ /* 0x000ee4000c1e1500 */
[----:B---3--:R-:W-:-:S04]  /*1880*/  IMAD.U32 R0, R0, 0x10000, RZ ;  /* 0x0001000000007824 */ /* 0x008fc800078e00ff */
[----:B------:R-:W-:-:S04]  /*1890*/  FMUL.FTZ R0, R0, 1 ;  /* 0x3f80000000007820 */ /* 0x000fc80000410000 */
[----:B------:R0:W1:Y:S01]  /*18a0*/  F2F.F64.F32 R28, R0 ;  /* 0x00000000001c7310 */ /* 0x0000620000201800 */
[----:B------:R-:W-:Y:S05]  /*18b0*/  BRA `(.L_x_7322) ;  /* 0x0000000400b87947 */ /* 0x000fea0003800000 */
.L_x_7329:
        /* <DEDUP_REMOVED lines=11> */
.L_x_7336:
        /* <DEDUP_REMOVED lines=21> */
.L_x_7340:
[----:B------:R-:W-:Y:S05]  /*1ac0*/  BSYNC B1 ;  /* 0x0000000000017941 */ /* 0x000fea0003800000 */
.L_x_7339:
[----:B------:R-:W-:Y:S01]  /*1ad0*/  LEA R5, R0, 0x3b800000, 0x17 ;  /* 0x3b80000000057811 */ /* 0x000fe200078eb8ff */
[----:B------:R-:W-:-:S05]  /*1ae0*/  IMAD.SHL.U32 R0, R3, 0x100000, RZ ;  /* 0x0010000003007824 */ /* 0x000fca00078e00ff */
[----:B------:R-:W-:-:S07]  /*1af0*/  LOP3.LUT R0, R5, R0, R6, 0xfe, !PT ;  /* 0x0000000005007212 */ /* 0x000fce00078efe06 */
.L_x_7338:
[----:B------:R-:W-:Y:S05]  /*1b00*/  BSYNC B0 ;  /* 0x0000000000007941 */ /* 0x000fea0003800000 */
.L_x_7337:
[----:B------:R-:W-:-:S04]  /*1b10*/  FMUL.FTZ R0, R0, 1 ;  /* 0x3f80000000007820 */ /* 0x000fc80000410000 */
[----:B------:R0:W1:Y:S01]  /*1b20*/  F2F.F64.F32 R28, R0 ;  /* 0x00000000001c7310 */ /* 0x0000620000201800 */
[----:B------:R-:W-:Y:S05]  /*1b30*/  BRA `(.L_x_7322) ;  /* 0x0000000400187947 */ /* 0x000fea0003800000 */
.L_x_7335:
        /* <DEDUP_REMOVED lines=21> */
.L_x_7344:
[----:B------:R-:W-:Y:S05]  /*1c90*/  BSYNC B1 ;  /* 0x0000000000017941 */ /* 0x000fea0003800000 */
.L_x_7343:
[----:B------:R-:W-:Y:S01]  /*1ca0*/  LEA R5, R0, 0x37800000, 0x17 ;  /* 0x3780000000057811 */ /* 0x000fe200078eb8ff */
[----:B------:R-:W-:-:S05]  /*1cb0*/  IMAD.SHL.U32 R0, R3, 0x200000, RZ ;  /* 0x0020000003007824 */ /* 0x000fca00078e00ff */
[----:B------:R-:W-:-:S07]  /*1cc0*/  LOP3.LUT R0, R5, R0, R6, 0xfe, !PT ;  /* 0x0000000005007212 */ /* 0x000fce00078efe06 */
.L_x_7342:
[----:B------:R-:W-:Y:S05]  /*1cd0*/  BSYNC B0 ;  /* 0x0000000000007941 */ /* 0x000fea0003800000 */
.L_x_7341:
[----:B------:R-:W-:-:S04]  /*1ce0*/  FMUL.FTZ R0, R0, 1 ;  /* 0x3f80000000007820 */ /* 0x000fc80000410000 */
[----:B------:R0:W1:Y:S01]  /*1cf0*/  F2F.F64.F32 R28, R0 ;  /* 0x00000000001c7310 */ /* 0x0000620000201800 */
[----:B------:R-:W-:Y:S05]  /*1d00*/  BRA `(.L_x_7322) ;  /* 0x0000000000a47947 */ /* 0x000fea0003800000 */
.L_x_7334:
        /* <DEDUP_REMOVED lines=14> */
.L_x_7348:
[----:B------:R-:W-:Y:S05]  /*1df0*/  BSYNC B0 ;  /* 0x0000000000007941 */ /* 0x000fea0003800000 */
.L_x_7347:
[----:B------:R-:W-:-:S04]  /*1e00*/  FMUL.FTZ R0, R0, 1 ;  /* 0x3f80000000007820 */ /* 0x000fc80000410000 */
[----:B------:R0:W1:Y:S01]  /*1e10*/  F2F.F64.F32 R28, R0 ;  /* 0x00000000001c7310 */ /* 0x0000620000201800 */
[----:B------:R-:W-:Y:S05]  /*1e20*/  BRA `(.L_x_7322) ;  /* 0x00000000005c7947 */ /* 0x000fea0003800000 */
.L_x_7321:
        /* <DEDUP_REMOVED lines=16> */
.L_x_7349:
[----:B------:R-:W-:Y:S01]  /*1f30*/  CS2R R28, SRZ ;  /* 0x00000000001c7805 */ /* 0x000fe2000001ff00 */
[----:B------:R-:W-:Y:S06]  /*1f40*/  BRA `(.L_x_7322) ;  /* 0x0000000000147947 */ /* 0x000fec0003800000 */
.L_x_7346:
[----:B------:R-:W3:Y:S02]  /*1f50*/  LDG.E.64 R28, desc[UR36][R4.64] ;  /* 0x00000024041c7981 */ /* 0x000ee4000c1e1b00 */
[----:B---3--:R-:W0:Y:S01]  /*1f60*/  I2F.F64.U64 R28, R28 ;  /* 0x0000001c001c7312 */ /* 0x008e220000301800 */
[----:B------:R-:W-:Y:S05]  /*1f70*/  BRA `(.L_x_7322) ;  /* 0x0000000000087947 */ /* 0x000fea0003800000 */
.L_x_7345:
[----:B------:R-:W3:Y:S02]  /*1f80*/  LDG.E R4, desc[UR36][R4.64] ;  /* 0x0000002404047981 */ /* 0x000ee4000c1e1900 */
[----:B---3--:R0:W1:Y:S02]  /*1f90*/  I2F.F64.U32 R28, R4 ;  /* 0x00000004001c7312 */ /* 0x0080640000201800 */
.L_x_7322:
[----:B------:R-:W-:-:S07]  /*1fa0*/  VIADD R22, R22, 0x80 ;  /* 0x0000008016167836 */ /* 0x000fce0000000000 */
.L_x_7316:
[----:B------:R-:W-:Y:S05]  /*1fb0*/  BSYNC B6 ;  /* 0x0000000000067941 */ /* 0x000fea0003800000 */
.L_x_7315:
[----:B------:R-:W-:Y:S01]  /*1fc0*/  ISETP.GE.AND P0, PT, R22, R19, PT ;  /* 0x000000131600720c */ /* 0x000fe20003f06270 */
[----:B------:R-:W-:Y:S01]  /*1fd0*/  BSSY B6, `(.L_x_7350) ;  /* 0x00000f9000067945 */ /* 0x000fe20003800000 */
[----:B------:R-:W-:Y:S02]  /*1fe0*/  CS2R R16, SRZ ;  /* 0x0000000000107805 */ /* 0x000fe4000001ff00 */
[----:B------:R-:W-:-:S09]  /*1ff0*/  CS2R R24, SRZ ;  /* 0x0000000000187805 */ /* 0x000fd2000001ff00 */
[----:B------:R-:W-:Y:S05]  /*2000*/  @P0 BRA `(.L_x_7351) ;  /* 0x0000000c00d40947 */ /* 0x000fea0003800000 */
[----:B01----:R-:W0:Y:S01]  /*2010*/  LDC.64 R4, c[0x0][0x240] ;  /* 0x00009000ff047b82 */ /* 0x003e220000000a00 */
[----:B---3--:R-:W-:Y:S01]  /*2020*/  IMAD R0, R18, 0x200, R22 ;  /* 0x0000020012007824 */ /* 0x008fe200078e0216 */
        /* <DEDUP_REMOVED lines=19> */
.L_x_7355:
[----:B------:R-:W3:Y:S02]  /*2160*/  LDG.E.U8 R4, desc[UR36][R4.64] ;  /* 0x0000002404047981 */ /* 0x000ee4000c1e1100 */
[----:B---3--:R0:W1:Y:S01]  /*2170*/  I2F.F64.U16 R24, R4 ;  /* 0x0000000400187312 */ /* 0x0080620000101800 */
[----:B------:R-:W-:Y:S05]  /*2180*/  BRA `(.L_x_7357) ;  /* 0x0000000c00707947 */ /* 0x000fea0003800000 */
.L_x_7354:
        /* <DEDUP_REMOVED lines=9> */
.L_x_7359:
[----:B------:R-:W3:Y:S02]  /*2220*/  LDG.E R4, desc[UR36][R4.64] ;  /* 0x0000002404047981 */ /* 0x000ee4000c1e1900 */
[----:B---3--:R0:W1:Y:S01]  /*2230*/  I2F.F64 R24, R4 ;  /* 0x0000000400187312 */ /* 0x0080620000201c00 */
[----:B------:R-:W-:Y:S05]  /*2240*/  BRA `(.L_x_7357) ;  /* 0x0000000c00407947 */ /* 0x000fea0003800000 */
.L_x_7358:
[----:B------:R-:W3:Y:S02]  /*2250*/  LDG.E.U16 R4, desc[UR36][R4.64] ;  /* 0x0000002404047981 */ /* 0x000ee4000c1e1500 */
[----:B---3--:R0:W1:Y:S01]  /*2260*/  I2F.F64.S16 R24, R4 ;  /* 0x0000000400187312 */ /* 0x0080620000101c00 */
[----:B------:R-:W-:Y:S05]  /*2270*/  BRA `(.L_x_7357) ;  /* 0x0000000c00347947 */ /* 0x000fea0003800000 */
.L_x_7353:
        /* <DEDUP_REMOVED lines=10> */
.L_x_7361:
[----:B------:R-:W3:Y:S02]  /*2320*/  LDG.E.U16 R0, desc[UR36][R4.64] ;  /* 0x0000002404007981 */ /* 0x000ee4000c1e1500 */
[----:B---3--:R-:W-:-:S05]  /*2330*/  HADD2.F32 R0, -RZ, R0.H0_H0 ;  /* 0x20000000ff007230 */ /* 0x008fca0000004100 */
[----:B------:R-:W-:-:S04]  /*2340*/  FMUL.FTZ R0, R0, 1 ;  /* 0x3f80000000007820 */ /* 0x000fc80000410000 */
[----:B------:R0:W1:Y:S01]  /*2350*/  F2F.F64.F32 R24, R0 ;  /* 0x0000000000187310 */ /* 0x0000620000201800 */
[----:B------:R-:W-:Y:S05]  /*2360*/  BRA `(.L_x_7357) ;  /* 0x0000000800f87947 */ /* 0x000fea0003800000 */
.L_x_7360:
        /* <DEDUP_REMOVED lines=10> */
.L_x_7363:
[----:B------:R-:W3:Y:S02]  /*2410*/  LDG.E.U16 R4, desc[UR36][R4.64] ;  /* 0x0000002404047981 */ /* 0x000ee4000c1e1500 */
[----:B---3--:R-:W-:-:S05]  /*2420*/  HADD2.F32 R0, -RZ, R4.H0_H0 ;  /* 0x20000004ff007230 */ /* 0x008fca0000004100 */
[----:B------:R-:W-:-:S04]  /*2430*/  FMUL.FTZ R0, R0, 1 ;  /* 0x3f80000000007820 */ /* 0x000fc80000410000 */
[----:B------:R0:W1:Y:S01]  /*2440*/  F2F.F64.F32 R24, R0 ;  /* 0x0000000000187310 */ /* 0x0000620000201800 */
[----:B------:R-:W-:Y:S05]  /*2450*/  BRA `(.L_x_7357) ;  /* 0x0000000800bc7947 */ /* 0x000fea0003800000 */
.L_x_7362:
[----:B------:R0:W5:Y:S01]  /*2460*/  LDG.E.64 R24, desc[UR36][R4.64] ;  /* 0x0000002404187981 */ /* 0x000162000c1e1b00 */
[----:B------:R-:W-:Y:S05]  /*2470*/  BRA `(.L_x_7357) ;  /* 0x0000000800b47947 */ /* 0x000fea0003800000 */
.L_x_7352:
        /* <DEDUP_REMOVED lines=13> */
.L_x_7366:
[----:B------:R0:W5:Y:S01]  /*2550*/  LDG.E.64 R24, desc[UR36][R4.64] ;  /* 0x0000002404187981 */ /* 0x000162000c1e1b00 */
[----:B------:R-:W-:Y:S05]  /*2560*/  BRA `(.L_x_7357) ;  /* 0x0000000800787947 */ /* 0x000fea0003800000 */
.L_x_7365:
        /* <DEDUP_REMOVED lines=28> */
.L_x_7368:
        /* <DEDUP_REMOVED lines=15> */
.L_x_7367:
[----:B------:R-:W3:Y:S02]  /*2820*/  LDG.E.U16 R0, desc[UR36][R4.64] ;  /* 0x0000002404007981 */ /* 0x000ee4000c1e1500 */
[----:B---3--:R-:W-:-:S04]  /*2830*/  IMAD.U32 R0, R0, 0x10000, RZ ;  /* 0x0001000000007824 */ /* 0x008fc800078e00ff */
[----:B------:R-:W-:-:S04]  /*2840*/  FMUL.FTZ R0, R0, 1 ;  /* 0x3f80000000007820 */ /* 0x000fc80000410000 */
[----:B------:R0:W1:Y:S01]  /*2850*/  F2F.F64.F32 R24, R0 ;  /* 0x0000000000187310 */ /* 0x0000620000201800 */
[----:B------:R-:W-:Y:S05]  /*2860*/  BRA `(.L_x_7357) ;  /* 0x0000000400b87947 */ /* 0x000fea0003800000 */
.L_x_7364:
        /* <DEDUP_REMOVED lines=11> */
.L_x_7371:
        /* <DEDUP_REMOVED lines=21> */
.L_x_7375:
[----:B------:R-:W-:Y:S05]  /*2a70*/  BSYNC B1 ;  /* 0x0000000000017941 */ /* 0x000fea0003800000 */
.L_x_7374:
[----:B------:R-:W-:Y:S01]  /*2a80*/  LEA R5, R0, 0x3b800000, 0x17 ;  /* 0x3b80000000057811 */ /* 0x000fe200078eb8ff */
[----:B------:R-:W-:-:S05]  /*2a90*/  IMAD.SHL.U32 R0, R3, 0x100000, RZ ;  /* 0x0010000003007824 */ /* 0x000fca00078e00ff */
[----:B------:R-:W-:-:S07]  /*2aa0*/  LOP3.LUT R0, R5, R0, R6, 0xfe, !PT ;  /* 0x0000000005007212 */ /* 0x000fce00078efe06 */
.L_x_7373:
[----:B------:R-:W-:Y:S05]  /*2ab0*/  BSYNC B0 ;  /* 0x0000000000007941 */ /* 0x000fea0003800000 */
.L_x_7372:
[----:B------:R-:W-:-:S04]  /*2ac0*/  FMUL.FTZ R0, R0, 1 ;  /* 0x3f80000000007820 */ /* 0x000fc80000410000 */
[----:B------:R3:W0:Y:S01]  /*2ad0*/  F2F.F64.F32 R24, R0 ;  /* 0x0000000000187310 */ /* 0x0006220000201800 */
[----:B------:R-:W-:Y:S05]  /*2ae0*/  BRA `(.L_x_7357) ;  /* 0x0000000400187947 */ /* 0x000fea0003800000 */
.L_x_7370:
        /* <DEDUP_REMOVED lines=21> */
.L_x_7379:
[----:B------:R-:W-:Y:S05]  /*2c40*/  BSYNC B1 ;  /* 0x0000000000017941 */ /* 0x000fea0003800000 */
.L_x_7378:
[----:B------:R-:W-:Y:S01]  /*2c50*/  LEA R5, R0, 0x37800000, 0x17 ;  /* 0x3780000000057811 */ /* 0x000fe200078eb8ff */
[----:B------:R-:W-:-:S05]  /*2c60*/  IMAD.SHL.U32 R0, R3, 0x200000, RZ ;  /* 0x0020000003007824 */ /* 0x000fca00078e00ff */
[----:B------:R-:W-:-:S07]  /*2c70*/  LOP3.LUT R0, R5, R0, R6, 0xfe, !PT ;  /* 0x0000000005007212 */ /* 0x000fce00078efe06 */
.L_x_7377:
[----:B------:R-:W-:Y:S05]  /*2c80*/  BSYNC B0 ;  /* 0x0000000000007941 */ /* 0x000fea0003800000 */
.L_x_7376:
[----:B------:R-:W-:-:S04]  /*2c90*/  FMUL.FTZ R0, R0, 1 ;  /* 0x3f80000000007820 */ /* 0x000fc80000410000 */
[----:B------:R0:W1:Y:S01]  /*2ca0*/  F2F.F64.F32 R24, R0 ;  /* 0x0000000000187310 */ /* 0x0000620000201800 */
[----:B------:R-:W-:Y:S05]  /*2cb0*/  BRA `(.L_x_7357) ;  /* 0x0000000000a47947 */ /* 0x000fea0003800000 */
.L_x_7369:
        /* <DEDUP_REMOVED lines=14> */
.L_x_7383:
[----:B------:R-:W-:Y:S05]  /*2da0*/  BSYNC B0 ;  /* 0x0000000000007941 */ /* 0x000fea0003800000 */
.L_x_7382:
[----:B------:R-:W-:-:S04]  /*2db0*/  FMUL.FTZ R0, R0, 1 ;  /* 0x3f80000000007820 */ /* 0x000fc80000410000 */
[----:B------:R0:W1:Y:S01]  /*2dc0*/  F2F.F64.F32 R24, R0 ;  /* 0x0000000000187310 */ /* 0x0000620000201800 */
[----:B------:R-:W-:Y:S05]  /*2dd0*/  BRA `(.L_x_7357) ;  /* 0x00000000005c7947 */ /* 0x000fea0003800000 */
.L_x_7356:
        /* <DEDUP_REMOVED lines=16> */
.L_x_7384:
[----:B------:R-:W-:Y:S01]  /*2ee0*/  CS2R R24, SRZ ;  /* 0x0000000000187805 */ /* 0x000fe2000001ff00 */
[----:B------:R-:W-:Y:S06]  /*2ef0*/  BRA `(.L_x_7357) ;  /* 0x0000000000147947 */ /* 0x000fec0003800000 */
.L_x_7381:
[----:B------:R-:W3:Y:S02]  /*2f00*/  LDG.E.64 R24, desc[UR36][R4.64] ;  /* 0x0000002404187981 */ /* 0x000ee4000c1e1b00 */
[----:B---3--:R-:W0:Y:S01]  /*2f10*/  I2F.F64.U64 R24, R24 ;  /* 0x0000001800187312 */ /* 0x008e220000301800 */
[----:B------:R-:W-:Y:S05]  /*2f20*/  BRA `(.L_x_7357) ;  /* 0x0000000000087947 */ /* 0x000fea0003800000 */
.L_x_7380:
[----:B------:R-:W3:Y:S02]  /*2f30*/  LDG.E R4, desc[UR36][R4.64] ;  /* 0x0000002404047981 */ /* 0x000ee4000c1e1900 */
[----:B---3--:R0:W1:Y:S02]  /*2f40*/  I2F.F64.U32 R24, R4 ;  /* 0x0000000400187312 */ /* 0x0080640000201800 */
.L_x_7357:
[----:B------:R-:W-:-:S07]  /*2f50*/  VIADD R22, R22, 0x80 ;  /* 0x0000008016167836 */ /* 0x000fce0000000000 */
.L_x_7351:
[----:B------:R-:W-:Y:S05]  /*2f60*/  BSYNC B6 ;  /* 0x0000000000067941 */ /* 0x000fea0003800000 */
.L_x_7350:
[----:B------:R-:W-:Y:S01]  /*2f70*/  ISETP.GE.AND P0, PT, R22, R19, PT ;  /* 0x000000131600720c */ /* 0x000fe20003f06270 */
[----:B------:R-:W-:-:S12]  /*2f80*/  BSSY B6, `(.L_x_7385) ;  /* 0x00000f4000067945 */ /* 0x000fd80003800000 */
[----:B------:R-:W-:Y:S05]  /*2f90*/  @P0 BRA `(.L_x_7386) ;  /* 0x0000000c00c80947 */ /* 0x000fea0003800000 */
[----:B01----:R-:W0:Y:S01]  /*2fa0*/  LDC.64 R4, c[0x0][0x240] ;  /* 0x00009000ff047b82 */ /* 0x003e220000000a00 */
[----:B---3--:R-:W-:Y:S01]  /*2fb0*/  PRMT R0, R2, 0x9910, RZ ;  /* 0x0000991002007816 */ /* 0x008fe200000000ff */
        /* <DEDUP_REMOVED lines=18> */
.L_x_7390:
[----:B------:R-:W3:Y:S02]  /*30e0*/  LDG.E.U8 R4, desc[UR36][R4.64] ;  /* 0x0000002404047981 */ /* 0x000ee4000c1e1100 */
[----:B---3--:R0:W1:Y:S01]  /*30f0*/  I2F.F64.U16 R16, R4 ;  /* 0x0000000400107312 */ /* 0x0080620000101800 */
[----:B------:R-:W-:Y:S05]  /*3100*/  BRA `(.L_x_7386) ;  /* 0x0000000c006c7947 */ /* 0x000fea0003800000 */
.L_x_7389:
        /* <DEDUP_REMOVED lines=9> */
.L_x_7393:
[----:B------:R-:W3:Y:S02]  /*31a0*/  LDG.E R4, desc[UR36][R4.64] ;  /* 0x0000002404047981 */ /* 0x000ee4000c1e1900 */
[----:B---3--:R0:W1:Y:S01]  /*31b0*/  I2F.F64 R16, R4 ;  /* 0x0000000400107312 */ /* 0x0080620000201c00 */
[----:B------:R-:W-:Y:S05]  /*31c0*/  BRA `(.L_x_7386) ;  /* 0x0000000c003c7947 */ /* 0x000fea0003800000 */
.L_x_7392:
[----:B------:R-:W3:Y:S02]  /*31d0*/  LDG.E.U16 R4, desc[UR36][R4.64] ;  /* 0x0000002404047981 */ /* 0x000ee4000c1e1500 */
[----:B---3--:R0:W1:Y:S01]  /*31e0*/  I2F.F64.S16 R16, R4 ;  /* 0x0000000400107312 */ /* 0x0080620000101c00 */
[----:B------:R-:W-:Y:S05]  /*31f0*/  BRA `(.L_x_7386) ;  /* 0x0000000c00307947 */ /* 0x000fea0003800000 */
.L_x_7388:
        /* <DEDUP_REMOVED lines=10> */
.L_x_7395:
[----:B------:R-:W3:Y:S02]  /*32a0*/  LDG.E.U16 R0, desc[UR36][R4.64] ;  /* 0x0000002404007981 */ /* 0x000ee4000c1e1500 */
[----:B---3--:R-:W-:-:S05]  /*32b0*/  HADD2.F32 R0, -RZ, R0.H0_H0 ;  /* 0x20000000ff007230 */ /* 0x008fca0000004100 */
[----:B------:R-:W-:-:S04]  /*32c0*/  FMUL.FTZ R0, R0, 1 ;  /* 0x3f80000000007820 */ /* 0x000fc80000410000 */
[----:B------:R0:W1:Y:S01]  /*32d0*/  F2F.F64.F32 R16, R0 ;  /* 0x0000000000107310 */ /* 0x0000620000201800 */
[----:B------:R-:W-:Y:S05]  /*32e0*/  BRA `(.L_x_7386) ;  /* 0x0000000800f47947 */ /* 0x000fea0003800000 */
.L_x_7394:
        /* <DEDUP_REMOVED lines=10> */
.L_x_7397:
[----:B------:R-:W3:Y:S02]  /*3390*/  LDG.E.U16 R4, desc[UR36][R4.64] ;  /* 0x0000002404047981 */ /* 0x000ee4000c1e1500 */
[----:B---3--:R-:W-:-:S05]  /*33a0*/  HADD2.F32 R0, -RZ, R4.H0_H0 ;  /* 0x20000004ff007230 */ /* 0x008fca0000004100 */
[----:B------:R-:W-:-:S04]  /*33b0*/  FMUL.FTZ R0, R0, 1 ;  /* 0x3f80000000007820 */ /* 0x000fc80000410000 */
[----:B------:R0:W1:Y:S01]  /*33c0*/  F2F.F64.F32 R16, R0 ;  /* 0x0000000000107310 */ /* 0x0000620000201800 */
[----:B------:R-:W-:Y:S05]  /*33d0*/  BRA `(.L_x_7386) ;  /* 0x0000000800b87947 */ /* 0x000fea0003800000 */
.L_x_7396:
[----:B------:R0:W5:Y:S01]  /*33e0*/  LDG.E.64 R16, desc[UR36][R4.64] ;  /* 0x0000002404107981 */ /* 0x000162000c1e1b00 */
[----:B------:R-:W-:Y:S05]  /*33f0*/  BRA `(.L_x_7386) ;  /* 0x0000000800b07947 */ /* 0x000fea0003800000 */
.L_x_7387:
        /* <DEDUP_REMOVED lines=13> */
.L_x_7400:
[----:B------:R0:W5:Y:S01]  /*34d0*/  LDG.E.64 R16, desc[UR36][R4.64] ;  /* 0x0000002404107981 */ /* 0x000162000c1e1b00 */
[----:B------:R-:W-:Y:S05]  /*34e0*/  BRA `(.L_x_7386) ;  /* 0x0000000800747947 */ /* 0x000fea0003800000 */
.L_x_7399:
        /* <DEDUP_REMOVED lines=25> */
[----:B------:R-:W-:-:S04]  /*3680*/  FMUL.FTZ R3, R3, 1 ;  /* 0x3f80000003037820 */ /* 0x000fc80000410000 */
[----:B------:R0:W1:Y:S01]  /*3690*/  F2F.F64.F32 R16, R3 ;  /* 0x0000000300107310 */ /* 0x0000620000201800 */
[----:B------:R-:W-:Y:S05]  /*36a0*/  BRA `(.L_x_7386) ;  /* 0x0000000800047947 */ /* 0x000fea0003800000 */
.L_x_7402:
        /* <DEDUP_REMOVED lines=15> */
.L_x_7401:
[----:B------:R-:W3:Y:S02]  /*37a0*/  LDG.E.U16 R0, desc[UR36][R4.64] ;  /* 0x0000002404007981 */ /* 0x000ee4000c1e1500 */
[----:B---3--:R-:W-:-:S04]  /*37b0*/  IMAD.U32 R0, R0, 0x10000, RZ ;  /* 0x0001000000007824 */ /* 0x008fc800078e00ff */
[----:B------:R-:W-:-:S04]  /*37c0*/  FMUL.FTZ R0, R0, 1 ;  /* 0x3f80000000007820 */ /* 0x000fc80000410000 */
[----:B------:R0:W1:Y:S01]  /*37d0*/  F2F.F64.F32 R16, R0 ;  /* 0x0000000000107310 */ /* 0x0000620000201800 */
[----:B------:R-:W-:Y:S05]  /*37e0*/  BRA `(.L_x_7386) ;  /* 0x0000000400b47947 */ /* 0x000fea0003800000 */
.L_x_7398:
        /* <DEDUP_REMOVED lines=11> */
.L_x_7405:
        /* <DEDUP_REMOVED lines=21> */
.L_x_7409:
[----:B------:R-:W-:Y:S05]  /*39f0*/  BSYNC B1 ;  /* 0x0000000000017941 */ /* 0x000fea0003800000 */
.L_x_7408:
[----:B------:R-:W-:Y:S01]  /*3a00*/  LEA R3, R0, 0x3b800000, 0x17 ;  /* 0x3b80000000037811 */ /* 0x000fe200078eb8ff */
[----:B------:R-:W-:-:S05]  /*3a10*/  IMAD.SHL.U32 R0, R2, 0x100000, RZ ;  /* 0x0010000002007824 */ /* 0x000fca00078e00ff */
[----:B------:R-:W-:-:S07]  /*3a20*/  LOP3.LUT R0, R3, R0, R4, 0xfe, !PT ;  /* 0x0000000003007212 */ /* 0x000fce00078efe04 */
.L_x_7407:
[----:B------:R-:W-:Y:S05]  /*3a30*/  BSYNC B0 ;  /* 0x0000000000007941 */ /* 0x000fea0003800000 */
.L_x_7406:
[----:B------:R-:W-:-:S04]  /*3a40*/  FMUL.FTZ R0, R0, 1 ;  /* 0x3f80000000007820 */ /* 0x000fc80000410000 */
[----:B------:R0:W1:Y:S01]  /*3a50*/  F2F.F64.F32 R16, R0 ;  /* 0x0000000000107310 */ /* 0x0000620000201800 */
[----:B------:R-:W-:Y:S05]  /*3a60*/  BRA `(.L_x_7386) ;  /* 0x0000000400147947 */ /* 0x000fea0003800000 */
.L_x_7404:
        /* <DEDUP_REMOVED lines=21> */
.L_x_7413:
[----:B------:R-:W-:Y:S05]  /*3bc0*/  BSYNC B1 ;  /* 0x0000000000017941 */ /* 0x000fea0003800000 */
.L_x_7412:
[----:B------:R-:W-:Y:S01]  /*3bd0*/  LEA R3, R0, 0x37800000, 0x17 ;  /* 0x3780000000037811 */ /* 0x000fe200078eb8ff */
[----:B------:R-:W-:-:S05]  /*3be0*/  IMAD.SHL.U32 R0, R2, 0x200000, RZ ;  /* 0x0020000002007824 */ /* 0x000fca00078e00ff */
[----:B------:R-:W-:-:S07]  /*3bf0*/  LOP3.LUT R0, R3, R0, R4, 0xfe, !PT ;  /* 0x0000000003007212 */ /* 0x000fce00078efe04 */
.L_x_7411:
[----:B------:R-:W-:Y:S05]  /*3c00*/  BSYNC B0 ;  /* 0x0000000000007941 */ /* 0x000fea0003800000 */
.L_x_7410:
[----:B------:R-:W-:-:S04]  /*3c10*/  FMUL.FTZ R0, R0, 1 ;  /* 0x3f80000000007820 */ /* 0x000fc80000410000 */
[----:B------:R0:W1:Y:S01]  /*3c20*/  F2F.F64.F32 R16, R0 ;  /* 0x0000000000107310 */ /* 0x0000620000201800 */
[----:B------:R-:W-:Y:S05]  /*3c30*/  BRA `(.L_x_7386) ;  /* 0x0000000000a07947 */ /* 0x000fea0003800000 */
.L_x_7403:
        /* <DEDUP_REMOVED lines=14> */
.L_x_7417:
[----:B------:R-:W-:Y:S05]  /*3d20*/  BSYNC B0 ;  /* 0x0000000000007941 */ /* 0x000fea0003800000 */
.L_x_7416:
[----:B------:R-:W-:-:S04]  /*3d30*/  FMUL.FTZ R0, R0, 1 ;  /* 0x3f80000000007820 */ /* 0x000fc80000410000 */
[----:B------:R0:W1:Y:S01]  /*3d40*/  F2F.F64.F32 R16, R0 ;  /* 0x0000000000107310 */ /* 0x0000620000201800 */
[----:B------:R-:W-:Y:S05]  /*3d50*/  BRA `(.L_x_7386) ;  /* 0x0000000000587947 */ /* 0x000fea0003800000 */
.L_x_7391:
        /* <DEDUP_REMOVED lines=16> */
.L_x_7418:
[----:B------:R-:W-:Y:S05]  /*3e60*/  BRA `(.L_x_7386) ;  /* 0x0000000000147947 */ /* 0x000fea0003800000 */
.L_x_7415:
[----:B------:R-:W3:Y:S02]  /*3e70*/  LDG.E.64 R16, desc[UR36][R4.64] ;  /* 0x0000002404107981 */ /* 0x000ee4000c1e1b00 */
[----:B---3--:R-:W0:Y:S01]  /*3e80*/  I2F.F64.U64 R16, R16 ;  /* 0x0000001000107312 */ /* 0x008e220000301800 */
[----:B------:R-:W-:Y:S05]  /*3e90*/  BRA `(.L_x_7386) ;  /* 0x0000000000087947 */ /* 0x000fea0003800000 */
.L_x_7414:
[----:B------:R-:W3:Y:S02]  /*3ea0*/  LDG.E R4, desc[UR36][R4.64] ;  /* 0x0000002404047981 */ /* 0x000ee4000c1e1900 */
[----:B---3--:R0:W1:Y:S02]  /*3eb0*/  I2F.F64.U32 R16, R4 ;  /* 0x0000000400107312 */ /* 0x0080640000201800 */
.L_x_7386:
[----:B------:R-:W-:Y:S05]  /*3ec0*/  BSYNC B6 ;  /* 0x0000000000067941 */ /* 0x000fea0003800000 */
.L_x_7385:
[----:B------:R-:W2:Y:S01]  /*3ed0*/  S2R R22, SR_TID.X ;  /* 0x0000000000167919 */ /* 0x000ea20000002100 */
[----:B------:R-:W-:Y:S01]  /*3ee0*/  BSSY B0, `(.L_x_7419) ;  /* 0x0000053000007945 */ /* 0x000fe20003800000 */
[----:B--2---:R-:W-:-:S13]  /*3ef0*/  ISETP.GE.AND P0, PT, R22, R19, PT ;  /* 0x000000131600720c */ /* 0x004fda0003f06270 */
[----:B------:R-:W-:Y:S05]  /*3f00*/  @P0 BRA `(.L_x_7420) ;  /* 0x0000000400400947 */ /* 0x000fea0003800000 */
[----:B01--45:R-:W-:-:S14]  /*3f10*/  DSETP.GT.AND P1, PT, R26, RZ, PT ;  /* 0x000000ff1a00722a */ /* 0x033fdc0003f24000 */
[----:B------:R-:W-:Y:S05]  /*3f20*/  @P1 BRA `(.L_x_7421) ;  /* 0x0000000400301947 */ /* 0x000fea0003800000 */
[----:B------:R-:W-:Y:S02]  /*3f30*/  ULDC.64 UR4, c[0x0][0x228] ;  /* 0x00008a0000047ab9 */ /* 0x000fe40000000a00 */
[----:B------:R-:W-:-:S10]  /*3f40*/  DMUL R26, R26, UR4 ;  /* 0x000000041a1a7c28 */ /* 0x000fd40008000000 */
[C---:B------:R-:W-:Y:S02]  /*3f50*/  FSETP.GEU.FTZ.AND P2, PT, R27.reuse, 4.1931471824645996094, PT ;  /* 0x40862e431b00780b */ /* 0x040fe40003f5e000 */
[----:B------:R-:W-:-:S13]  /*3f60*/  FSETP.GT.FTZ.AND P1, PT, R27, -3.1640625, PT ;  /* 0xc04a80001b00780b */ /* 0x000fda0003f34000 */
[----:B------:R-:W-:Y:S05]  /*3f70*/  @P1 BRA !P2, `(.L_x_7422) ;  /* 0x0000000000281947 */ /* 0x000fea0005000000 */
[C---:B------:R-:W-:Y:S01]  /*3f80*/  DADD R2, R26.reuse, R26 ;  /* 0x000000001a027229 */ /* 0x040fe2000000001a */
[----:B------:R-:W-:Y:S01]  /*3f90*/  IMAD.MOV.U32 R5, RZ, RZ, 0x3ff00000 ;  /* 0x3ff00000ff057424 */ /* 0x000fe200078e00ff */
[----:B------:R-:W-:Y:S01]  /*3fa0*/  ISETP.GE.AND P2, PT, R27, RZ, PT ;  /* 0x000000ff1b00720c */ /* 0x000fe20003f46270 */
[----:B------:R-:W-:Y:S01]  /*3fb0*/  DSETP.GTU.AND P1, PT, |R26|, +INF , PT ;  /* 0x7ff000001a00742a */ /* 0x000fe20003f2c200 */
[----:B------:R-:W-:Y:S02]  /*3fc0*/  ULDC.64 UR4, c[0x0][0x218] ;  /* 0x0000860000047ab9 */ /* 0x000fe40000000a00 */
[----:B------:R-:W-:-:S04]  /*3fd0*/  FSEL R5, -R5, +QNAN , !P2 ;  /* 0x7ff0000005057808 */ /* 0x000fc80005000100 */
[----:B------:R-:W-:Y:S02]  /*3fe0*/  FSEL R4, R2, RZ, P1 ;  /* 0x000000ff02047208 */ /* 0x000fe40000800000 */
[----:B------:R-:W-:-:S06]  /*3ff0*/  FSEL R5, R3, R5, P1 ;  /* 0x0000000503057208 */ /* 0x000fcc0000800000 */
[----:B------:R-:W-:Y:S01]  /*4000*/  DMUL R4, R4, UR4 ;  /* 0x0000000404047c28 */ /* 0x000fe20008000000 */
[----:B------:R-:W-:Y:S10]  /*4010*/  BRA `(.L_x_7420) ;  /* 0x0000000000fc7947 */ /* 0x000ff40003800000 */
.L_x_7422:
[----:B------:R-:W-:Y:S01]  /*4020*/  IMAD.MOV.U32 R2, RZ, RZ, 0x652b82fe ;  /* 0x652b82feff027424 */ /* 0x000fe200078e00ff */
[----:B------:R-:W-:Y:S01]  /*4030*/  UMOV UR4, 0xfefa39ef ;  /* 0xfefa39ef00047882 */ /* 0x000fe20000000000 */
[----:B------:R-:W-:Y:S01]  /*4040*/  IMAD.MOV.U32 R3, RZ, RZ, 0x3ff71547 ;  /* 0x3ff71547ff037424 */ /* 0x000fe200078e00ff */
[----:B------:R-:W-:Y:S01]  /*4050*/  UMOV UR5, 0x3fe62e42 ;  /* 0x3fe62e4200057882 */ /* 0x000fe20000000000 */
[----:B---3--:R-:W-:Y:S02]  /*4060*/  IMAD.SHL.U32 R0, R27, 0x2, RZ ;  /* 0x000000021b007824 */ /* 0x008fe400078e00ff */
        /* <DEDUP_REMOVED lines=47> */
[----:B------:R-:W-:-:S08]  /*4360*/  DFMA R6, R4, R6, 0.5 ;  /* 0x3fe000000406742b */ /* 0x000fd00000000006 */
[----:B------:R-:W-:-:S08]  /*4370*/  DMUL R6, R4, R6 ;  /* 0x0000000604067228 */ /* 0x000fd00000000000 */
[----:B------:R-:W-:-:S08]  /*4380*/  DFMA R6, R4, R6, R4 ;  /* 0x000000060406722b */ /* 0x000fd00000000004 */
[----:B------:R-:W-:-:S08]  /*4390*/  DFMA R6, R6, R2, R8 ;  /* 0x000000020606722b */ /* 0x000fd00000000008 */
[----:B------:R-:W-:-:S10]  /*43a0*/  DADD R2, R6, R6 ;  /* 0x0000000006027229 */ /* 0x000fd40000000006 */
[----:B------:R-:W-:Y:S02]  /*43b0*/  @P2 FSEL R4, R2, R6, !P1 ;  /* 0x0000000602042208 */ /* 0x000fe40004800000 */
[----:B------:R-:W-:-:S06]  /*43c0*/  @P2 FSEL R5, R3, R7, !P1 ;  /* 0x0000000703052208 */ /* 0x000fcc0004800000 */
[----:B------:R-:W-:Y:S01]  /*43d0*/  DMUL R4, R4, UR4 ;  /* 0x0000000404047c28 */ /* 0x000fe20008000000 */
[----:B------:R-:W-:Y:S10]  /*43e0*/  BRA `(.L_x_7420) ;  /* 0x0000000000087947 */ /* 0x000ff40003800000 */
.L_x_7421:
[----:B------:R-:W-:Y:S02]  /*43f0*/  ULDC.64 UR4, c[0x0][0x220] ;  /* 0x0000880000047ab9 */ /* 0x000fe40000000a00 */
[----:B------:R-:W-:-:S11]  /*4400*/  DMUL R4, R26, UR4 ;  /* 0x000000041a047c28 */ /* 0x000fd60008000000 */
.L_x_7420:
[----:B------:R-:W-:Y:S05]  /*4410*/  BSYNC B0 ;  /* 0x0000000000007941 */ /* 0x000fea0003800000 */
.L_x_7419:
[----:B01--45:R-:W-:Y:S01]  /*4420*/  VIADD R26, R22, 0x80 ;  /* 0x00000080161a7836 */ /* 0x033fe20000000000 */
[----:B------:R-:W-:Y:S04]  /*4430*/  BSSY B0, `(.L_x_7423) ;  /* 0x0000053000007945 */ /* 0x000fe80003800000 */
[----:B------:R-:W-:-:S13]  /*4440*/  ISETP.GE.AND P1, PT, R26, R19, PT ;  /* 0x000000131a00720c */ /* 0x000fda0003f26270 */
[----:B------:R-:W-:Y:S05]  /*4450*/  @P1 BRA `(.L_x_7424) ;  /* 0x0000000400401947 */ /* 0x000fea0003800000 */
[----:B------:R-:W-:-:S14]  /*4460*/  DSETP.GT.AND P1, PT, R28, RZ, PT ;  /* 0x000000ff1c00722a */ /* 0x000fdc0003f24000 */
        /* <DEDUP_REMOVED lines=16> */
.L_x_7426:
[----:B------:R-:W-:Y:S01]  /*4570*/  IMAD.MOV.U32 R6, RZ, RZ, 0x652b82fe ;  /* 0x652b82feff067424 */ /* 0x000fe200078e00ff */
[----:B------:R-:W-:Y:S01]  /*4580*/  UMOV UR4, 0xfefa39ef ;  /* 0xfefa39ef00047882 */ /* 0x000fe20000000000 */
[----:B------:R-:W-:Y:S01]  /*4590*/  IMAD.MOV.U32 R7, RZ, RZ, 0x3ff71547 ;  /* 0x3ff71547ff077424 */ /* 0x000fe200078e00ff */
[----:B------:R-:W-:Y:S01]  /*45a0*/  UMOV UR5, 0x3fe62e42 ;  /* 0x3fe62e4200057882 */ /* 0x000fe20000000000 */
[----:B---3--:R-:W-:-:S04]  /*45b0*/  IMAD.SHL.U32 R0, R29, 0x2, RZ ;  /* 0x000000021d007824 */ /* 0x008fc800078e00ff */
        /* <DEDUP_REMOVED lines=47> */
[----:B------:R-:W-:Y:S02]  /*48b0*/  DMUL R10, R2, R8 ;  /* 0x00000008020a7228 */ /* 0x000fe40000000000 */
[----:B------:R-:W-:-:S06]  /*48c0*/  DADD R8, R6, -1 ;  /* 0xbff0000006087429 */ /* 0x000fcc0000000000 */
[----:B------:R-:W-:-:S08]  /*48d0*/  DFMA R10, R2, R10, R2 ;  /* 0x0000000a020a722b */ /* 0x000fd00000000002 */
[----:B------:R-:W-:-:S08]  /*48e0*/  DFMA R8, R10, R6, R8 ;  /* 0x000000060a08722b */ /* 0x000fd00000000008 */
[----:B------:R-:W-:-:S10]  /*48f0*/  DADD R6, R8, R8 ;  /* 0x0000000008067229 */ /* 0x000fd40000000008 */
[----:B------:R-:W-:Y:S02]  /*4900*/  @P2 FSEL R2, R6, R8, !P1 ;  /* 0x0000000806022208 */ /* 0x000fe40004800000 */
[----:B------:R-:W-:-:S06]  /*4910*/  @P2 FSEL R3, R7, R9, !P1 ;  /* 0x0000000907032208 */ /* 0x000fcc0004800000 */
[----:B------:R-:W-:Y:S01]  /*4920*/  DMUL R28, R2, UR4 ;  /* 0x00000004021c7c28 */ /* 0x000fe20008000000 */
[----:B------:R-:W-:Y:S10]  /*4930*/  BRA `(.L_x_7424) ;  /* 0x0000000000087947 */ /* 0x000ff40003800000 */
.L_x_7425:
[----:B------:R-:W-:Y:S02]  /*4940*/  ULDC.64 UR4, c[0x0][0x220] ;  /* 0x0000880000047ab9 */ /* 0x000fe40000000a00 */
[----:B------:R-:W-:-:S11]  /*4950*/  DMUL R28, R28, UR4 ;  /* 0x000000041c1c7c28 */ /* 0x000fd60008000000 */
.L_x_7424:
[----:B------:R-:W-:Y:S05]  /*4960*/  BSYNC B0 ;  /* 0x0000000000007941 */ /* 0x000fea0003800000 */
.L_x_7423:
[----:B---3--:R-:W-:Y:S01]  /*4970*/  VIADD R0, R22, 0x100 ;  /* 0x0000010016007836 */ /* 0x008fe20000000000 */
        /* <DEDUP_REMOVED lines=20> */
.L_x_7430:
[----:B------:R-:W-:Y:S01]  /*4ac0*/  IMAD.MOV.U32 R6, RZ, RZ, 0x652b82fe ;  /* 0x652b82feff067424 */ /* 0x000fe200078e00ff */
[----:B------:R-:W-:Y:S01]  /*4ad0*/  UMOV UR4, 0xfefa39ef ;  /* 0xfefa39ef00047882 */ /* 0x000fe20000000000 */
[----:B------:R-:W-:Y:S01]  /*4ae0*/  IMAD.MOV.U32 R7, RZ, RZ, 0x3ff71547 ;  /* 0x3ff71547ff077424 */ /* 0x000fe200078e00ff */
[----:B------:R-:W-:Y:S01]  /*4af0*/  UMOV UR5, 0x3fe62e42 ;  /* 0x3fe62e4200057882 */ /* 0x000fe20000000000 */
[----:B------:R-:W-:-:S04]  /*4b00*/  IMAD.SHL.U32 R0, R25, 0x2, RZ ;  /* 0x0000000219007824 */ /* 0x000fc800078e00ff */
        /* <DEDUP_REMOVED lines=56> */
.L_x_7429:
[----:B------:R-:W-:Y:S02]  /*4e90*/  ULDC.64 UR4, c[0x0][0x220] ;  /* 0x0000880000047ab9 */ /* 0x000fe40000000a00 */
[----:B------:R-:W-:-:S11]  /*4ea0*/  DMUL R24, R24, UR4 ;  /* 0x0000000418187c28 */ /* 0x000fd60008000000 */
.L_x_7428:
[----:B------:R-:W-:Y:S05]  /*4eb0*/  BSYNC B0 ;  /* 0x0000000000007941 */ /* 0x000fea0003800000 */
.L_x_7427:
[----:B------:R-:W-:Y:S01]  /*4ec0*/  VIADD R0, R22, 0x180 ;  /* 0x0000018016007836 */ /* 0x000fe20000000000 */
        /* <DEDUP_REMOVED lines=20> */
.L_x_7434:
        /* <DEDUP_REMOVED lines=61> */
.L_x_7433:
[----:B------:R-:W-:Y:S02]  /*53e0*/  ULDC.64 UR4, c[0x0][0x220] ;  /* 0x0000880000047ab9 */ /* 0x000fe40000000a00 */
[----:B------:R-:W-:-:S11]  /*53f0*/  DMUL R16, R16, UR4 ;  /* 0x0000000410107c28 */ /* 0x000fd60008000000 */
.L_x_7432:
[----:B------:R-:W-:Y:S05]  /*5400*/  BSYNC B0 ;  /* 0x0000000000007941 */ /* 0x000fea0003800000 */
.L_x_7431:
[----:B------:R-:W0:Y:S01]  /*5410*/  LDC.U8 R2, c[0x0][0x254] ;  /* 0x00009500ff027b82 */ /* 0x000e220000000000 */
        /* <DEDUP_REMOVED lines=19> */
[----:B------:R-:W0:Y:S01]  /*5550*/  F2I.F64.TRUNC R5, R4 ;  /* 0x0000000400057311 */ /* 0x000e22000030d100 */
[----:B------:R-:W-:Y:S01]  /*5560*/  IMAD.MOV.U32 R22, RZ, RZ, R26 ;  /* 0x000000ffff167224 */ /* 0x000fe200078e001a */
[----:B0-----:R4:W-:Y:S01]  /*5570*/  STG.E.U8 desc[UR36][R8.64], R5 ;  /* 0x0000000508007986 */ /* 0x0019e2000c101124 */
[----:B------:R-:W-:Y:S05]  /*5580*/  BRA `(.L_x_7436) ;  /* 0x0000001000547947 */ /* 0x000fea0003800000 */
.L_x_7440:
[----:B------:R-:W0:Y:S01]  /*5590*/  F2I.S64.F64.TRUNC R4, R4 ;  /* 0x0000000400047311 */ /* 0x000e22000030d900 */
[----:B------:R-:W-:Y:S02]  /*55a0*/  IMAD.MOV.U32 R22, RZ, RZ, R26 ;  /* 0x000000ffff167224 */ /* 0x000fe400078e001a */
[----:B0-----:R-:W-:-:S05]  /*55b0*/  IMAD.MOV.U32 R3, RZ, RZ, R4 ;  /* 0x000000ffff037224 */ /* 0x001fca00078e0004 */
[----:B------:R0:W-:Y:S01]  /*55c0*/  STG.E.U8 desc[UR36][R8.64], R3 ;  /* 0x0000000308007986 */ /* 0x0001e2000c101124 */
[----:B------:R-:W-:Y:S05]  /*55d0*/  BRA `(.L_x_7436) ;  /* 0x0000001000407947 */ /* 0x000fea0003800000 */
.L_x_7439:
[----:B------:R-:W-:-:S13]  /*55e0*/  ISETP.NE.AND P0, PT, R0, 0x2, PT ;  /* 0x000000020000780c */ /* 0x000fda0003f05270 */
[----:B------:R-:W-:Y:S05]  /*55f0*/  @!P0 BRA `(.L_x_7442) ;  /* 0x0000000000308947 */ /* 0x000fea0003800000 */
[----:B------:R-:W-:-:S13]  /*5600*/  ISETP.NE.AND P0, PT, R0, 0x3, PT ;  /* 0x000000030000780c */ /* 0x000fda0003f05270 */
[----:B------:R-:W-:Y:S05]  /*5610*/  @!P0 BRA `(.L_x_7443) ;  /* 0x0000000000188947 */ /* 0x000fea0003800000 */
[----:B------:R-:W-:-:S13]  /*5620*/  ISETP.NE.AND P0, PT, R0, 0x4, PT ;  /* 0x000000040000780c */ /* 0x000fda0003f05270 */
[----:B------:R-:W-:Y:S05]  /*5630*/  @P0 BRA `(.L_x_7441) ;  /* 0x0000000c00c40947 */ /* 0x000fea0003800000 */
[----:B------:R-:W0:Y:S01]  /*5640*/  F2I.S64.F64.TRUNC R4, R4 ;  /* 0x0000000400047311 */ /* 0x000e22000030d900 */
[----:B------:R-:W-:Y:S01]  /*5650*/  IMAD.MOV.U32 R22, RZ, RZ, R26 ;  /* 0x000000ffff167224 */ /* 0x000fe200078e001a */
[----:B0-----:R2:W-:Y:S01]  /*5660*/  STG.E.64 desc[UR36][R8.64], R4 ;  /* 0x0000000408007986 */ /* 0x0015e2000c101b24 */
[----:B------:R-:W-:Y:S05]  /*5670*/  BRA `(.L_x_7436) ;  /* 0x0000001000187947 */ /* 0x000fea0003800000 */
.L_x_7443:
[----:B------:R-:W0:Y:S01]  /*5680*/  F2I.F64.TRUNC R5, R4 ;  /* 0x0000000400057311 */ /* 0x000e22000030d100 */
[----:B------:R-:W-:Y:S01]  /*5690*/  IMAD.MOV.U32 R22, RZ, RZ, R26 ;  /* 0x000000ffff167224 */ /* 0x000fe200078e001a */
[----:B0-----:R3:W-:Y:S01]  /*56a0*/  STG.E desc[UR36][R8.64], R5 ;  /* 0x0000000508007986 */ /* 0x0017e2000c101924 */
[----:B------:R-:W-:Y:S05]  /*56b0*/  BRA `(.L_x_7436) ;  /* 0x0000001000087947 */ /* 0x000fea0003800000 */
.L_x_7442:
[----:B------:R-:W0:Y:S01]  /*56c0*/  F2I.F64.TRUNC R5, R4 ;  /* 0x0000000400057311 */ /* 0x000e22000030d100 */
[----:B------:R-:W-:Y:S01]  /*56d0*/  IMAD.MOV.U32 R22, RZ, RZ, R26 ;  /* 0x000000ffff167224 */ /* 0x000fe200078e001a */
[----:B0-----:R1:W-:Y:S01]  /*56e0*/  STG.E.U16 desc[UR36][R8.64], R5 ;  /* 0x0000000508007986 */ /* 0x0013e2000c101524 */
[----:B------:R-:W-:Y:S05]  /*56f0*/  BRA `(.L_x_7436) ;  /* 0x0000000c00f87947 */ /* 0x000fea0003800000 */
.L_x_7438:
        /* <DEDUP_REMOVED lines=10> */
[----:B------:R-:W-:-:S13]  /*57a0*/  IMAD.MOV.U32 R22, RZ, RZ, R26 ;  /* 0x000000ffff167224 */ /* 0x000fda00078e001a */
[----:B0-----:R-:W-:-:S05]  /*57b0*/  @!P0 FMUL R3, R3, 1.175494350822287508e-38 ;  /* 0x0080000003038820 */ /* 0x001fca0000400000 */
[----:B------:R0:W-:Y:S01]  /*57c0*/  STG.E desc[UR36][R8.64], R3 ;  /* 0x0000000308007986 */ /* 0x0001e2000c101924 */
[----:B------:R-:W-:Y:S05]  /*57d0*/  BRA `(.L_x_7436) ;  /* 0x0000000c00c07947 */ /* 0x000fea0003800000 */
.L_x_7445:
[----:B------:R-:W-:Y:S01]  /*57e0*/  UMOV UR4, 0xf0000000 ;  /* 0xf000000000047882 */ /* 0x000fe20000000000 */
[----:B------:R-:W-:Y:S01]  /*57f0*/  UMOV UR5, 0x380fffff ;  /* 0x380fffff00057882 */ /* 0x000fe20000000000 */
[----:B------:R-:W0:Y:S01]  /*5800*/  F2F.F32.F64 R0, R4 ;  /* 0x0000000400007310 */ /* 0x000e220000301000 */
[----:B------:R-:W-:Y:S01]  /*5810*/  DSETP.GEU.AND P0, PT, |R4|, UR4, PT ;  /* 0x0000000404007e2a */ /* 0x000fe2000bf0e200 */
[----:B------:R-:W-:-:S13]  /*5820*/  IMAD.MOV.U32 R22, RZ, RZ, R26 ;  /* 0x000000ffff167224 */ /* 0x000fda00078e001a */
[----:B0-----:R-:W-:-:S05]  /*5830*/  @!P0 FMUL R0, R0, 1.175494350822287508e-38 ;  /* 0x0080000000008820 */ /* 0x001fca0000400000 */
[----:B------:R-:W-:-:S05]  /*5840*/  F2FP.F16.F32.PACK_AB R0, RZ, R0 ;  /* 0x00000000ff00723e */ /* 0x000fca00000000ff */
[----:B------:R0:W-:Y:S01]  /*5850*/  STG.E.U16 desc[UR36][R8.64], R0 ;  /* 0x0000000008007986 */ /* 0x0001e2000c101524 */
[----:B------:R-:W-:Y:S05]  /*5860*/  BRA `(.L_x_7436) ;  /* 0x0000000c009c7947 */ /* 0x000fea0003800000 */
.L_x_7444:
        /* <DEDUP_REMOVED lines=10> */
[----:B------:R-:W-:Y:S02]  /*5910*/  IMAD.MOV.U32 R7, RZ, RZ, RZ ;  /* 0x000000ffff077224 */ /* 0x000fe400078e00ff */
[----:B------:R-:W-:-:S11]  /*5920*/  IMAD.MOV.U32 R22, RZ, RZ, R26 ;  /* 0x000000ffff167224 */ /* 0x000fd600078e001a */
[----:B0-----:R-:W-:-:S05]  /*5930*/  @!P0 FMUL R6, R6, 1.175494350822287508e-38 ;  /* 0x0080000006068820 */ /* 0x001fca0000400000 */
[----:B------:R0:W-:Y:S01]  /*5940*/  STG.E.64 desc[UR36][R8.64], R6 ;  /* 0x0000000608007986 */ /* 0x0001e2000c101b24 */
[----:B------:R-:W-:Y:S05]  /*5950*/  BRA `(.L_x_7436) ;  /* 0x0000000c00607947 */ /* 0x000fea0003800000 */
.L_x_7447:
[----:B------:R-:W-:Y:S01]  /*5960*/  UMOV UR4, 0xf0000000 ;  /* 0xf000000000047882 */ /* 0x000fe20000000000 */
[----:B------:R-:W-:Y:S01]  /*5970*/  UMOV UR5, 0x380fffff ;  /* 0x380fffff00057882 */ /* 0x000fe20000000000 */
[----:B------:R-:W0:Y:S01]  /*5980*/  F2F.F32.F64 R0, R4 ;  /* 0x0000000400007310 */ /* 0x000e220000301000 */
[----:B------:R-:W-:Y:S01]  /*5990*/  DSETP.GEU.AND P0, PT, |R4|, UR4, PT ;  /* 0x0000000404007e2a */ /* 0x000fe2000bf0e200 */
[----:B------:R-:W-:-:S13]  /*59a0*/  IMAD.MOV.U32 R22, RZ, RZ, R26 ;  /* 0x000000ffff167224 */ /* 0x000fda00078e001a */
[----:B0-----:R-:W-:-:S05]  /*59b0*/  @!P0 FMUL R0, R0, 1.175494350822287508e-38 ;  /* 0x0080000000008820 */ /* 0x001fca0000400000 */
[----:B------:R-:W-:-:S04]  /*59c0*/  F2FP.F16.F32.PACK_AB R3, RZ, R0 ;  /* 0x00000000ff03723e */ /* 0x000fc800000000ff */
[----:B------:R-:W-:-:S05]  /*59d0*/  PRMT R3, R3, 0x5410, RZ ;  /* 0x0000541003037816 */ /* 0x000fca00000000ff */
[----:B------:R0:W-:Y:S01]  /*59e0*/  STG.E desc[UR36][R8.64], R3 ;  /* 0x0000000308007986 */ /* 0x0001e2000c101924 */
[----:B------:R-:W-:Y:S05]  /*59f0*/  BRA `(.L_x_7436) ;  /* 0x0000000c00387947 */ /* 0x000fea0003800000 */
.L_x_7446:
[----:B------:R0:W-:Y:S01]  /*5a00*/  STG.E.64 desc[UR36][R8.64], R4 ;  /* 0x0000000408007986 */ /* 0x0001e2000c101b24 */
[----:B------:R-:W-:Y:S01]  /*5a10*/  IMAD.MOV.U32 R22, RZ, RZ, R26 ;  /* 0x000000ffff167224 */ /* 0x000fe200078e001a */
[----:B------:R-:W-:Y:S06]  /*5a20*/  BRA `(.L_x_7436) ;  /* 0x0000000c002c7947 */ /* 0x000fec0003800000 */
.L_x_7437:
        /* <DEDUP_REMOVED lines=8> */
[----:B------:R-:W-:Y:S01]  /*5ab0*/  DSETP.NEU.AND P0, PT, R4, RZ, PT ;  /* 0x000000ff0400722a */ /* 0x000fe20003f0d000 */
[----:B------:R-:W-:-:S05]  /*5ac0*/  IMAD.MOV.U32 R22, RZ, RZ, R26 ;  /* 0x000000ffff167224 */ /* 0x000fca00078e001a */
[----:B------:R-:W-:-:S05]  /*5ad0*/  SEL R3, RZ, 0x1, !P0 ;  /* 0x00000001ff037807 */ /* 0x000fca0004000000 */
[----:B------:R0:W-:Y:S01]  /*5ae0*/  STG.E.U8 desc[UR36][R8.64], R3 ;  /* 0x0000000308007986 */ /* 0x0001e2000c101124 */
[----:B------:R-:W-:Y:S05]  /*5af0*/  BRA `(.L_x_7436) ;  /* 0x0000000800f87947 */ /* 0x000fea0003800000 */
.L_x_7450:
[----:B------:R-:W-:Y:S01]  /*5b00*/  CS2R R6, SRZ ;  /* 0x0000000000067805 */ /* 0x000fe2000001ff00 */
[----:B------:R-:W-:-:S04]  /*5b10*/  IMAD.MOV.U32 R22, RZ, RZ, R26 ;  /* 0x000000ffff167224 */ /* 0x000fc800078e001a */
[----:B------:R0:W-:Y:S01]  /*5b20*/  STG.E.128 desc[UR36][R8.64], R4 ;  /* 0x0000000408007986 */ /* 0x0001e2000c101d24 */
[----:B------:R-:W-:Y:S05]  /*5b30*/  BRA `(.L_x_7436) ;  /* 0x0000000800e87947 */ /* 0x000fea0003800000 */
.L_x_7449:
        /* <DEDUP_REMOVED lines=25> */
.L_x_7454:
[----:B------:R-:W-:Y:S05]  /*5cd0*/  BSYNC B0 ;  /* 0x0000000000007941 */ /* 0x000fea0003800000 */
.L_x_7453:
[----:B------:R-:W-:Y:S01]  /*5ce0*/  LOP3.LUT R7, R0, R7, RZ, 0xfc, !PT ;  /* 0x0000000700077212 */ /* 0x000fe200078efcff */
[----:B------:R-:W-:-:S04]  /*5cf0*/  IMAD.MOV.U32 R22, RZ, RZ, R26 ;  /* 0x000000ffff167224 */ /* 0x000fc800078e001a */
[----:B------:R0:W-:Y:S01]  /*5d00*/  STG.E.U8 desc[UR36][R8.64], R7 ;  /* 0x0000000708007986 */ /* 0x0001e2000c101124 */
[----:B------:R-:W-:Y:S05]  /*5d10*/  BRA `(.L_x_7436) ;  /* 0x0000000800707947 */ /* 0x000fea0003800000 */
.L_x_7452:
        /* <DEDUP_REMOVED lines=17> */
.L_x_7456:
[----:B------:R-:W-:Y:S01]  /*5e30*/  IMAD.MOV.U32 R0, RZ, RZ, 0x7f ;  /* 0x0000007fff007424 */ /* 0x000fe200078e00ff */
[----:B------:R-:W-:-:S04]  /*5e40*/  ISETP.GT.U32.AND P0, PT, R3, 0x7f800000, PT ;  /* 0x7f8000000300780c */ /* 0x000fc80003f04070 */
[----:B------:R-:W-:-:S09]  /*5e50*/  SEL R0, R0, 0x7c, P0 ;  /* 0x0000007c00007807 */ /* 0x000fd20000000000 */
.L_x_7457:
[----:B------:R-:W-:Y:S05]  /*5e60*/  BSYNC B0 ;  /* 0x0000000000007941 */ /* 0x000fea0003800000 */
.L_x_7455:
[----:B------:R-:W-:Y:S01]  /*5e70*/  LOP3.LUT R3, R7, 0x80000000, RZ, 0xc0, !PT ;  /* 0x8000000007037812 */ /* 0x000fe200078ec0ff */
[----:B------:R-:W-:-:S03]  /*5e80*/  IMAD.MOV.U32 R22, RZ, RZ, R26 ;  /* 0x000000ffff167224 */ /* 0x000fc600078e001a */
[----:B------:R-:W-:-:S04]  /*5e90*/  SHF.R.U32.HI R3, RZ, 0x18, R3 ;  /* 0x00000018ff037819 */ /* 0x000fc80000011603 */
[----:B------:R-:W-:-:S05]  /*5ea0*/  LOP3.LUT R3, R0, R3, RZ, 0xfc, !PT ;  /* 0x0000000300037212 */ /* 0x000fca00078efcff */
[----:B------:R0:W-:Y:S01]  /*5eb0*/  STG.E.U8 desc[UR36][R8.64], R3 ;  /* 0x0000000308007986 */ /* 0x0001e2000c101124 */
[----:B------:R-:W-:Y:S05]  /*5ec0*/  BRA `(.L_x_7436) ;  /* 0x0000000800047947 */ /* 0x000fea0003800000 */
.L_x_7451:
[----:B------:R-:W-:Y:S01]  /*5ed0*/  UMOV UR4, 0xf0000000 ;  /* 0xf000000000047882 */ /* 0x000fe20000000000 */
[----:B------:R-:W-:Y:S01]  /*5ee0*/  UMOV UR5, 0x380fffff ;  /* 0x380fffff00057882 */ /* 0x000fe20000000000 */
[----:B------:R-:W0:Y:S01]  /*5ef0*/  F2F.F32.F64 R0, R4 ;  /* 0x0000000400007310 */ /* 0x000e220000301000 */
[----:B------:R-:W-:Y:S01]  /*5f00*/  DSETP.GEU.AND P0, PT, |R4|, UR4, PT ;  /* 0x0000000404007e2a */ /* 0x000fe2000bf0e200 */
[----:B------:R-:W-:-:S13]  /*5f10*/  IMAD.MOV.U32 R22, RZ, RZ, R26 ;  /* 0x000000ffff167224 */ /* 0x000fda00078e001a */
[----:B0-----:R-:W-:-:S05]  /*5f20*/  @!P0 FMUL R0, R0, 1.175494350822287508e-38 ;  /* 0x0080000000008820 */ /* 0x001fca0000400000 */
[----:B------:R-:W-:-:S05]  /*5f30*/  F2FP.BF16.F32.PACK_AB R0, RZ, R0 ;  /* 0x00000000ff00723e */ /* 0x000fca00000010ff */
[----:B------:R0:W-:Y:S01]  /*5f40*/  STG.E.U16 desc[UR36][R8.64], R0 ;  /* 0x0000000008007986 */ /* 0x0001e2000c101524 */
[----:B------:R-:W-:Y:S05]  /*5f50*/  BRA `(.L_x_7436) ;  /* 0x0000000400e07947 */ /* 0x000fea0003800000 */
.L_x_7448:
        /* <DEDUP_REMOVED lines=8> */
[----:B------:R-:W0:Y:S01]  /*5fe0*/  F2I.U32.F64.TRUNC R5, R4 ;  /* 0x0000000400057311 */ /* 0x000e22000030d000 */
[----:B------:R-:W-:Y:S01]  /*5ff0*/  IMAD.MOV.U32 R22, RZ, RZ, R26 ;  /* 0x000000ffff167224 */ /* 0x000fe200078e001a */
[----:B0-----:R0:W-:Y:S01]  /*6000*/  STG.E.U16 desc[UR36][R8.64], R5 ;  /* 0x0000000508007986 */ /* 0x0011e2000c101524 */
[----:B------:R-:W-:Y:S05]  /*6010*/  BRA `(.L_x_7436) ;  /* 0x0000000400b07947 */ /* 0x000fea0003800000 */
.L_x_7460:
        /* <DEDUP_REMOVED lines=21> */
.L_x_7463:
[----:B------:R-:W-:-:S04]  /*6170*/  LOP3.LUT R0, R7, 0x80000000, RZ, 0xc0, !PT ;  /* 0x8000000007007812 */ /* 0x000fc800078ec0ff */
[----:B------:R-:W-:-:S04]  /*6180*/  SHF.R.U32.HI R0, RZ, 0x18, R0 ;  /* 0x00000018ff007819 */ /* 0x000fc80000011600 */
[----:B------:R-:W-:-:S07]  /*6190*/  LOP3.LUT R0, R3, R0, RZ, 0xfc, !PT ;  /* 0x0000000003007212 */ /* 0x000fce00078efcff */
.L_x_7462:
[----:B------:R-:W-:Y:S05]  /*61a0*/  BSYNC B0 ;  /* 0x0000000000007941 */ /* 0x000fea0003800000 */
.L_x_7461:
[----:B------:R0:W-:Y:S01]  /*61b0*/  STG.E.U8 desc[UR36][R8.64], R0 ;  /* 0x0000000008007986 */ /* 0x0001e2000c101124 */
[----:B------:R-:W-:Y:S01]  /*61c0*/  IMAD.MOV.U32 R22, RZ, RZ, R26 ;  /* 0x000000ffff167224 */ /* 0x000fe200078e001a */
[----:B------:R-:W-:Y:S06]  /*61d0*/  BRA `(.L_x_7436) ;  /* 0x0000000400407947 */ /* 0x000fec0003800000 */
.L_x_7459:
        /* <DEDUP_REMOVED lines=21> */
.L_x_7466:
[----:B------:R-:W-:-:S04]  /*6330*/  LOP3.LUT R0, R7, 0x80000000, RZ, 0xc0, !PT ;  /* 0x8000000007007812 */ /* 0x000fc800078ec0ff */
[----:B------:R-:W-:-:S04]  /*6340*/  SHF.R.U32.HI R0, RZ, 0x18, R0 ;  /* 0x00000018ff007819 */ /* 0x000fc80000011600 */
[----:B------:R-:W-:-:S07]  /*6350*/  LOP3.LUT R0, R3, R0, RZ, 0xfc, !PT ;  /* 0x0000000003007212 */ /* 0x000fce00078efcff */
.L_x_7465:
[----:B------:R-:W-:Y:S05]  /*6360*/  BSYNC B0 ;  /* 0x0000000000007941 */ /* 0x000fea0003800000 */
.L_x_7464:
[----:B------:R0:W-:Y:S01]  /*6370*/  STG.E.U8 desc[UR36][R8.64], R0 ;  /* 0x0000000008007986 */ /* 0x0001e2000c101124 */
[----:B------:R-:W-:Y:S01]  /*6380*/  IMAD.MOV.U32 R22, RZ, RZ, R26 ;  /* 0x000000ffff167224 */ /* 0x000fe200078e001a */
[----:B------:R-:W-:Y:S06]  /*6390*/  BRA `(.L_x_7436) ;  /* 0x0000000000d07947 */ /* 0x000fec0003800000 */
.L_x_7458:
        /* <DEDUP_REMOVED lines=27> */
.L_x_7441:
        /* <DEDUP_REMOVED lines=16> */
.L_x_7469:
[----:B------:R-:W-:Y:S01]  /*6650*/  IMAD.MOV.U32 R22, RZ, RZ, R26 ;  /* 0x000000ffff167224 */ /* 0x000fe200078e001a */
[----:B------:R-:W-:Y:S06]  /*6660*/  BRA `(.L_x_7436) ;  /* 0x00000000001c7947 */ /* 0x000fec0003800000 */
.L_x_7468:
[----:B------:R-:W0:Y:S01]  /*6670*/  F2I.U64.F64.TRUNC R4, R4 ;  /* 0x0000000400047311 */ /* 0x000e22000030d800 */
[----:B------:R-:W-:Y:S01]  /*6680*/  IMAD.MOV.U32 R22, RZ, RZ, R26 ;  /* 0x000000ffff167224 */ /* 0x000fe200078e001a */
[----:B0-----:R0:W-:Y:S01]  /*6690*/  STG.E.64 desc[UR36][R8.64], R4 ;  /* 0x0000000408007986 */ /* 0x0011e2000c101b24 */
[----:B------:R-:W-:Y:S05]  /*66a0*/  BRA `(.L_x_7436) ;  /* 0x00000000000c7947 */ /* 0x000fea0003800000 */
.L_x_7467:
[----:B------:R-:W0:Y:S01]  /*66b0*/  F2I.U32.F64.TRUNC R5, R4 ;  /* 0x0000000400057311 */ /* 0x000e22000030d000 */
[----:B------:R-:W-:Y:S01]  /*66c0*/  IMAD.MOV.U32 R22, RZ, RZ, R26 ;  /* 0x000000ffff167224 */ /* 0x000fe200078e001a */
[----:B0-----:R0:W-:Y:S06]  /*66d0*/  STG.E desc[UR36][R8.64], R5 ;  /* 0x0000000508007986 */ /* 0x0011ec000c101924 */
.L_x_7436:
[----:B------:R-:W-:Y:S05]  /*66e0*/  BSYNC B6 ;  /* 0x0000000000067941 */ /* 0x000fea0003800000 */
.L_x_7435:
        /* <DEDUP_REMOVED lines=24> */
.L_x_7475:
[----:B------:R-:W0:Y:S02]  /*6870*/  F2I.S64.F64.TRUNC R28, R28 ;  /* 0x0000001c001c7311 */ /* 0x000e24000030d900 */
[----:B0-----:R-:W-:-:S05]  /*6880*/  IMAD.MOV.U32 R3, RZ, RZ, R28 ;  /* 0x000000ffff037224 */ /* 0x001fca00078e001c */
[----:B------:R4:W-:Y:S01]  /*6890*/  STG.E.U8 desc[UR36][R4.64], R3 ;  /* 0x0000000304007986 */ /* 0x0009e2000c101124 */
[----:B------:R-:W-:Y:S05]  /*68a0*/  BRA `(.L_x_7477) ;  /* 0x0000000c00f07947 */ /* 0x000fea0003800000 */
.L_x_7474:
        /* <DEDUP_REMOVED lines=9> */
.L_x_7479:
[----:B------:R-:W0:Y:S02]  /*6940*/  F2I.F64.TRUNC R29, R28 ;  /* 0x0000001c001d7311 */ /* 0x000e24000030d100 */
[----:B0-----:R2:W-:Y:S01]  /*6950*/  STG.E desc[UR36][R4.64], R29 ;  /* 0x0000001d04007986 */ /* 0x0015e2000c101924 */
[----:B------:R-:W-:Y:S05]  /*6960*/  BRA `(.L_x_7477) ;  /* 0x0000000c00c07947 */ /* 0x000fea0003800000 */
.L_x_7478:
[----:B------:R-:W0:Y:S02]  /*6970*/  F2I.F64.TRUNC R29, R28 ;  /* 0x0000001c001d7311 */ /* 0x000e24000030d100 */
[----:B0-----:R0:W-:Y:S01]  /*6980*/  STG.E.U16 desc[UR36][R4.64], R29 ;  /* 0x0000001d04007986 */ /* 0x0011e2000c101524 */
[----:B------:R-:W-:Y:S05]  /*6990*/  BRA `(.L_x_7477) ;  /* 0x0000000c00b47947 */ /* 0x000fea0003800000 */
.L_x_7473:
        /* <DEDUP_REMOVED lines=13> */
.L_x_7481:
        /* <DEDUP_REMOVED lines=8> */
.L_x_7480:
        /* <DEDUP_REMOVED lines=14> */
.L_x_7483:
        /* <DEDUP_REMOVED lines=9> */
.L_x_7482:
[----:B------:R0:W-:Y:S01]  /*6c60*/  STG.E.64 desc[UR36][R4.64], R28 ;  /* 0x0000001c04007986 */ /* 0x0001e2000c101b24 */
[----:B------:R-:W-:Y:S05]  /*6c70*/  BRA `(.L_x_7477) ;  /* 0x0000000800fc7947 */ /* 0x000fea0003800000 */
.L_x_7472:
        /* <DEDUP_REMOVED lines=12> */
.L_x_7486:
[----:B------:R-:W-:-:S05]  /*6d40*/  CS2R R30, SRZ ;  /* 0x00000000001e7805 */ /* 0x000fca000001ff00 */
[----:B------:R0:W-:Y:S01]  /*6d50*/  STG.E.128 desc[UR36][R4.64], R28 ;  /* 0x0000001c04007986 */ /* 0x0001e2000c101d24 */
[----:B------:R-:W-:Y:S05]  /*6d60*/  BRA `(.L_x_7477) ;  /* 0x0000000800c07947 */ /* 0x000fea0003800000 */
.L_x_7485:
        /* <DEDUP_REMOVED lines=25> */
.L_x_7490:
[----:B------:R-:W-:Y:S05]  /*6f00*/  BSYNC B0 ;  /* 0x0000000000007941 */ /* 0x000fea0003800000 */
.L_x_7489:
[----:B------:R-:W-:-:S05]  /*6f10*/  LOP3.LUT R7, R0, R7, RZ, 0xfc, !PT ;  /* 0x0000000700077212 */ /* 0x000fca00078efcff */
[----:B------:R0:W-:Y:S01]  /*6f20*/  STG.E.U8 desc[UR36][R4.64], R7 ;  /* 0x0000000704007986 */ /* 0x0001e2000c101124 */
[----:B------:R-:W-:Y:S05]  /*6f30*/  BRA `(.L_x_7477) ;  /* 0x00000008004c7947 */ /* 0x000fea0003800000 */
.L_x_7488:
        /* <DEDUP_REMOVED lines=17> */
.L_x_7492:
[----:B------:R-:W-:Y:S01]  /*7050*/  IMAD.MOV.U32 R0, RZ, RZ, 0x7f ;  /* 0x0000007fff007424 */ /* 0x000fe200078e00ff */
[----:B------:R-:W-:-:S04]  /*7060*/  ISETP.GT.U32.AND P0, PT, R3, 0x7f800000, PT ;  /* 0x7f8000000300780c */ /* 0x000fc80003f04070 */
[----:B------:R-:W-:-:S09]  /*7070*/  SEL R0, R0, 0x7c, P0 ;  /* 0x0000007c00007807 */ /* 0x000fd20000000000 */
.L_x_7493:
[----:B------:R-:W-:Y:S05]  /*7080*/  BSYNC B0 ;  /* 0x0000000000007941 */ /* 0x000fea0003800000 */
.L_x_7491:
[----:B------:R-:W-:-:S04]  /*7090*/  LOP3.LUT R3, R7, 0x80000000, RZ, 0xc0, !PT ;  /* 0x8000000007037812 */ /* 0x000fc800078ec0ff */
[----:B------:R-:W-:-:S04]  /*70a0*/  SHF.R.U32.HI R3, RZ, 0x18, R3 ;  /* 0x00000018ff037819 */ /* 0x000fc80000011603 */
[----:B------:R-:W-:-:S05]  /*70b0*/  LOP3.LUT R3, R0, R3, RZ, 0xfc, !PT ;  /* 0x0000000300037212 */ /* 0x000fca00078efcff */
[----:B------:R0:W-:Y:S01]  /*70c0*/  STG.E.U8 desc[UR36][R4.64], R3 ;  /* 0x0000000304007986 */ /* 0x0001e2000c101124 */
[----:B------:R-:W-:Y:S05]  /*70d0*/  BRA `(.L_x_7477) ;  /* 0x0000000400e47947 */ /* 0x000fea0003800000 */
.L_x_7487:
        /* <DEDUP_REMOVED lines=8> */
.L_x_7484:
        /* <DEDUP_REMOVED lines=11> */
.L_x_7496:
        /* <DEDUP_REMOVED lines=21> */
.L_x_7499:
[----:B------:R-:W-:-:S04]  /*7360*/  LOP3.LUT R0, R7, 0x80000000, RZ, 0xc0, !PT ;  /* 0x8000000007007812 */ /* 0x000fc800078ec0ff */
[----:B------:R-:W-:-:S04]  /*7370*/  SHF.R.U32.HI R0, RZ, 0x18, R0 ;  /* 0x00000018ff007819 */ /* 0x000fc80000011600 */
[----:B------:R-:W-:-:S07]  /*7380*/  LOP3.LUT R0, R3, R0, RZ, 0xfc, !PT ;  /* 0x0000000003007212 */ /* 0x000fce00078efcff */
.L_x_7498:
[----:B------:R-:W-:Y:S05]  /*7390*/  BSYNC B0 ;  /* 0x0000000000007941 */ /* 0x000fea0003800000 */
.L_x_7497:
[----:B------:R0:W-:Y:S01]  /*73a0*/  STG.E.U8 desc[UR36][R4.64], R0 ;  /* 0x0000000004007986 */ /* 0x0001e2000c101124 */
[----:B------:R-:W-:Y:S05]  /*73b0*/  BRA `(.L_x_7477) ;  /* 0x00000004002c7947 */ /* 0x000fea0003800000 */
.L_x_7495:
        /* <DEDUP_REMOVED lines=21> */
.L_x_7502:
[----:B------:R-:W-:-:S04]  /*7510*/  LOP3.LUT R0, R7, 0x80000000, RZ, 0xc0, !PT ;  /* 0x8000000007007812 */ /* 0x000fc800078ec0ff */
[----:B------:R-:W-:-:S04]  /*7520*/  SHF.R.U32.HI R0, RZ, 0x18, R0 ;  /* 0x00000018ff007819 */ /* 0x000fc80000011600 */
[----:B------:R-:W-:-:S07]  /*7530*/  LOP3.LUT R0, R3, R0, RZ, 0xfc, !PT ;  /* 0x0000000003007212 */ /* 0x000fce00078efcff */
.L_x_7501:
[----:B------:R-:W-:Y:S05]  /*7540*/  BSYNC B0 ;  /* 0x0000000000007941 */ /* 0x000fea0003800000 */
.L_x_7500:
[----:B------:R0:W-:Y:S01]  /*7550*/  STG.E.U8 desc[UR36][R4.64], R0 ;  /* 0x0000000004007986 */ /* 0x0001e2000c101124 */
[----:B------:R-:W-:Y:S05]  /*7560*/  BRA `(.L_x_7477) ;  /* 0x0000000000c07947 */ /* 0x000fea0003800000 */
.L_x_7494:
        /* <DEDUP_REMOVED lines=26> */
.L_x_7476:
        /* <DEDUP_REMOVED lines=16> */
.L_x_7505:
[----:B------:R-:W-:Y:S05]  /*7810*/  BRA `(.L_x_7477) ;  /* 0x0000000000147947 */ /* 0x000fea0003800000 */
.L_x_7504:
[----:B------:R-:W0:Y:S02]  /*7820*/  F2I.U64.F64.TRUNC R28, R28 ;  /* 0x0000001c001c7311 */ /* 0x000e24000030d800 */
[----:B0-----:R0:W-:Y:S01]  /*7830*/  STG.E.64 desc[UR36][R4.64], R28 ;  /* 0x0000001c04007986 */ /* 0x0011e2000c101b24 */
[----:B------:R-:W-:Y:S05]  /*7840*/  BRA `(.L_x_7477) ;  /* 0x0000000000087947 */ /* 0x000fea0003800000 */
.L_x_7503:
[----:B------:R-:W0:Y:S02]  /*7850*/  F2I.U32.F64.TRUNC R29, R28 ;  /* 0x0000001c001d7311 */ /* 0x000e24000030d000 */
[----:B0-----:R0:W-:Y:S02]  /*7860*/  STG.E desc[UR36][R4.64], R29 ;  /* 0x0000001d04007986 */ /* 0x0011e4000c101924 */
.L_x_7477:
        /* <DEDUP_REMOVED lines=24> */
.L_x_7509:
[----:B------:R-:W0:Y:S02]  /*79f0*/  F2I.S64.F64.TRUNC R24, R24 ;  /* 0x0000001800187311 */ /* 0x000e24000030d900 */
[----:B0-----:R-:W-:-:S05]  /*7a00*/  IMAD.MOV.U32 R3, RZ, RZ, R24 ;  /* 0x000000ffff037224 */ /* 0x001fca00078e0018 */
[----:B------:R0:W-:Y:S01]  /*7a10*/  STG.E.U8 desc[UR36][R4.64], R3 ;  /* 0x0000000304007986 */ /* 0x0001e2000c101124 */
[----:B------:R-:W-:Y:S05]  /*7a20*/  BRA `(.L_x_7511) ;  /* 0x0000000c00f07947 */ /* 0x000fea0003800000 */
.L_x_7508:
        /* <DEDUP_REMOVED lines=9> */
.L_x_7513:
[----:B------:R-:W0:Y:S02]  /*7ac0*/  F2I.F64.TRUNC R25, R24 ;  /* 0x0000001800197311 */ /* 0x000e24000030d100 */
[----:B0-----:R0:W-:Y:S01]  /*7ad0*/  STG.E desc[UR36][R4.64], R25 ;  /* 0x0000001904007986 */ /* 0x0011e2000c101924 */
[----:B------:R-:W-:Y:S05]  /*7ae0*/  BRA `(.L_x_7511) ;  /* 0x0000000c00c07947 */ /* 0x000fea0003800000 */
.L_x_7512:
[----:B------:R-:W0:Y:S02]  /*7af0*/  F2I.F64.TRUNC R25, R24 ;  /* 0x0000001800197311 */ /* 0x000e24000030d100 */
[----:B0-----:R0:W-:Y:S01]  /*7b00*/  STG.E.U16 desc[UR36][R4.64], R25 ;  /* 0x0000001904007986 */ /* 0x0011e2000c101524 */
[----:B------:R-:W-:Y:S05]  /*7b10*/  BRA `(.L_x_7511) ;  /* 0x0000000c00b47947 */ /* 0x000fea0003800000 */
.L_x_7507:
        /* <DEDUP_REMOVED lines=13> */
.L_x_7515:
        /* <DEDUP_REMOVED lines=8> */
.L_x_7514:
        /* <DEDUP_REMOVED lines=14> */
.L_x_7517:
        /* <DEDUP_REMOVED lines=9> */
.L_x_7516:
[----:B------:R0:W-:Y:S01]  /*7de0*/  STG.E.64 desc[UR36][R4.64], R24 ;  /* 0x0000001804007986 */ /* 0x0001e2000c101b24 */
[----:B------:R-:W-:Y:S05]  /*7df0*/  BRA `(.L_x_7511) ;  /* 0x0000000800fc7947 */ /* 0x000fea0003800000 */
.L_x_7506:
        /* <DEDUP_REMOVED lines=12> */
.L_x_7520:
[----:B------:R-:W-:-:S05]  /*7ec0*/  CS2R R26, SRZ ;  /* 0x00000000001a7805 */ /* 0x000fca000001ff00 */
[----:B------:R0:W-:Y:S01]  /*7ed0*/  STG.E.128 desc[UR36][R4.64], R24 ;  /* 0x0000001804007986 */ /* 0x0001e2000c101d24 */
[----:B------:R-:W-:Y:S05]  /*7ee0*/  BRA `(.L_x_7511) ;  /* 0x0000000800c07947 */ /* 0x000fea0003800000 */
.L_x_7519:
        /* <DEDUP_REMOVED lines=25> */
.L_x_7524:
[----:B------:R-:W-:Y:S05]  /*8080*/  BSYNC B0 ;  /* 0x0000000000007941 */ /* 0x000fea0003800000 */
.L_x_7523:
[----:B------:R-:W-:-:S05]  /*8090*/  LOP3.LUT R7, R0, R7, RZ, 0xfc, !PT ;  /* 0x0000000700077212 */ /* 0x000fca00078efcff */
[----:B------:R0:W-:Y:S01]  /*80a0*/  STG.E.U8 desc[UR36][R4.64], R7 ;  /* 0x0000000704007986 */ /* 0x0001e2000c101124 */
[----:B------:R-:W-:Y:S05]  /*80b0*/  BRA `(.L_x_7511) ;  /* 0x00000008004c7947 */ /* 0x000fea0003800000 */
.L_x_7522:
        /* <DEDUP_REMOVED lines=17> */
.L_x_7526:
[----:B------:R-:W-:Y:S01]  /*81d0*/  IMAD.MOV.U32 R0, RZ, RZ, 0x7f ;  /* 0x0000007fff007424 */ /* 0x000fe200078e00ff */
[----:B------:R-:W-:-:S04]  /*81e0*/  ISETP.GT.U32.AND P0, PT, R3, 0x7f800000, PT ;  /* 0x7f8000000300780c */ /* 0x000fc80003f04070 */
[----:B------:R-:W-:-:S09]  /*81f0*/  SEL R0, R0, 0x7c, P0 ;  /* 0x0000007c00007807 */ /* 0x000fd20000000000 */
.L_x_7527:
[----:B------:R-:W-:Y:S05]  /*8200*/  BSYNC B0 ;  /* 0x0000000000007941 */ /* 0x000fea0003800000 */
.L_x_7525:
[----:B------:R-:W-:-:S04]  /*8210*/  LOP3.LUT R3, R7, 0x80000000, RZ, 0xc0, !PT ;  /* 0x8000000007037812 */ /* 0x000fc800078ec0ff */
[----:B------:R-:W-:-:S04]  /*8220*/  SHF.R.U32.HI R3, RZ, 0x18, R3 ;  /* 0x00000018ff037819 */ /* 0x000fc80000011603 */
[----:B------:R-:W-:-:S05]  /*8230*/  LOP3.LUT R3, R0, R3, RZ, 0xfc, !PT ;  /* 0x0000000300037212 */ /* 0x000fca00078efcff */
[----:B------:R0:W-:Y:S01]  /*8240*/  STG.E.U8 desc[UR36][R4.64], R3 ;  /* 0x0000000304007986 */ /* 0x0001e2000c101124 */
[----:B------:R-:W-:Y:S05]  /*8250*/  BRA `(.L_x_7511) ;  /* 0x0000000400e47947 */ /* 0x000fea0003800000 */
.L_x_7521:
        /* <DEDUP_REMOVED lines=8> */
.L_x_7518:
        /* <DEDUP_REMOVED lines=11> */
.L_x_7530:
        /* <DEDUP_REMOVED lines=21> */
.L_x_7533:
[----:B------:R-:W-:-:S04]  /*84e0*/  LOP3.LUT R0, R7, 0x80000000, RZ, 0xc0, !PT ;  /* 0x8000000007007812 */ /* 0x000fc800078ec0ff */
[----:B------:R-:W-:-:S04]  /*84f0*/  SHF.R.U32.HI R0, RZ, 0x18, R0 ;  /* 0x00000018ff007819 */ /* 0x000fc80000011600 */
[----:B------:R-:W-:-:S07]  /*8500*/  LOP3.LUT R0, R3, R0, RZ, 0xfc, !PT ;  /* 0x0000000003007212 */ /* 0x000fce00078efcff */
.L_x_7532:
[----:B------:R-:W-:Y:S05]  /*8510*/  BSYNC B0 ;  /* 0x0000000000007941 */ /* 0x000fea0003800000 */
.L_x_7531:
[----:B------:R1:W-:Y:S01]  /*8520*/  STG.E.U8 desc[UR36][R4.64], R0 ;  /* 0x0000000004007986 */ /* 0x0003e2000c101124 */
[----:B------:R-:W-:Y:S05]  /*8530*/  BRA `(.L_x_7511) ;  /* 0x00000004002c7947 */ /* 0x000fea0003800000 */
.L_x_7529:
        /* <DEDUP_REMOVED lines=21> */
.L_x_7536:
[----:B------:R-:W-:-:S04]  /*8690*/  LOP3.LUT R0, R7, 0x80000000, RZ, 0xc0, !PT ;  /* 0x8000000007007812 */ /* 0x000fc800078ec0ff */
[----:B------:R-:W-:-:S04]  /*86a0*/  SHF.R.U32.HI R0, RZ, 0x18, R0 ;  /* 0x00000018ff007819 */ /* 0x000fc80000011600 */
[----:B------:R-:W-:-:S07]  /*86b0*/  LOP3.LUT R0, R3, R0, RZ, 0xfc, !PT ;  /* 0x0000000003007212 */ /* 0x000fce00078efcff */
.L_x_7535:
[----:B------:R-:W-:Y:S05]  /*86c0*/  BSYNC B0 ;  /* 0x0000000000007941 */ /* 0x000fea0003800000 */
.L_x_7534:
[----:B------:R0:W-:Y:S01]  /*86d0*/  STG.E.U8 desc[UR36][R4.64], R0 ;  /* 0x0000000004007986 */ /* 0x0001e2000c101124 */
[----:B------:R-:W-:Y:S05]  /*86e0*/  BRA `(.L_x_7511) ;  /* 0x0000000000c07947 */ /* 0x000fea0003800000 */
.L_x_7528:
        /* <DEDUP_REMOVED lines=26> */
.L_x_7510:
        /* <DEDUP_REMOVED lines=16> */
.L_x_7539:
[----:B------:R-:W-:Y:S05]  /*8990*/  BRA `(.L_x_7511) ;  /* 0x0000000000147947 */ /* 0x000fea0003800000 */
.L_x_7538:
[----:B------:R-:W0:Y:S02]  /*89a0*/  F2I.U64.F64.TRUNC R24, R24 ;  /* 0x0000001800187311 */ /* 0x000e24000030d800 */
[----:B0-----:R0:W-:Y:S01]  /*89b0*/  STG.E.64 desc[UR36][R4.64], R24 ;  /* 0x0000001804007986 */ /* 0x0011e2000c101b24 */
[----:B------:R-:W-:Y:S05]  /*89c0*/  BRA `(.L_x_7511) ;  /* 0x0000000000087947 */ /* 0x000fea0003800000 */
.L_x_7537:
[----:B------:R-:W0:Y:S02]  /*89d0*/  F2I.U32.F64.TRUNC R25, R24 ;  /* 0x0000001800197311 */ /* 0x000e24000030d000 */
[----:B0-----:R3:W-:Y:S02]  /*89e0*/  STG.E desc[UR36][R4.64], R25 ;  /* 0x0000001904007986 */ /* 0x0017e4000c101924 */
.L_x_7511:
[----:B------:R-:W-:-:S07]  /*89f0*/  VIADD R22, R22, 0x80 ;  /* 0x0000008016167836 */ /* 0x000fce0000000000 */
.L_x_7471:
[----:B------:R-:W-:Y:S05]  /*8a00*/  BSYNC B6 ;  /* 0x0000000000067941 */ /* 0x000fea0003800000 */
.L_x_7470:
        /* <DEDUP_REMOVED lines=22> */
.L_x_7543:
[----:B------:R-:W0:Y:S02]  /*8b70*/  F2I.S64.F64.TRUNC R16, R16 ;  /* 0x0000001000107311 */ /* 0x000e24000030d900 */
[----:B0-----:R-:W-:-:S05]  /*8b80*/  IMAD.MOV.U32 R3, RZ, RZ, R16 ;  /* 0x000000ffff037224 */ /* 0x001fca00078e0010 */
[----:B------:R-:W-:Y:S01]  /*8b90*/  STG.E.U8 desc[UR36][R4.64], R3 ;  /* 0x0000000304007986 */ /* 0x000fe2000c101124 */
[----:B------:R-:W-:Y:S05]  /*8ba0*/  EXIT ;  /* 0x000000000000794d */ /* 0x000fea0003800000 */
.L_x_7542:
        /* <DEDUP_REMOVED lines=9> */
.L_x_7546:
[----:B------:R-:W0:Y:S02]  /*8c40*/  F2I.F64.TRUNC R17, R16 ;  /* 0x0000001000117311 */ /* 0x000e24000030d100 */
[----:B0-----:R-:W-:Y:S01]  /*8c50*/  STG.E desc[UR36][R4.64], R17 ;  /* 0x0000001104007986 */ /* 0x001fe2000c101924 */
[----:B------:R-:W-:Y:S05]  /*8c60*/  EXIT ;  /* 0x000000000000794d */ /* 0x000fea0003800000 */
.L_x_7545:
[----:B------:R-:W0:Y:S02]  /*8c70*/  F2I.F64.TRUNC R17, R16 ;  /* 0x0000001000117311 */ /* 0x000e24000030d100 */
[----:B0-----:R-:W-:Y:S01]  /*8c80*/  STG.E.U16 desc[UR36][R4.64], R17 ;  /* 0x0000001104007986 */ /* 0x001fe2000c101524 */
[----:B------:R-:W-:Y:S05]  /*8c90*/  EXIT ;  /* 0x000000000000794d */ /* 0x000fea0003800000 */
.L_x_7541:
        /* <DEDUP_REMOVED lines=13> */
.L_x_7548:
        /* <DEDUP_REMOVED lines=8> */
.L_x_7547:
        /* <DEDUP_REMOVED lines=14> */
.L_x_7550:
        /* <DEDUP_REMOVED lines=9> */
.L_x_7549:
[----:B------:R-:W-:Y:S01]  /*8f60*/  STG.E.64 desc[UR36][R4.64], R16 ;  /* 0x0000001004007986 */ /* 0x000fe2000c101b24 */
[----:B------:R-:W-:Y:S05]  /*8f70*/  EXIT ;  /* 0x000000000000794d */ /* 0x000fea0003800000 */
.L_x_7540:
        /* <DEDUP_REMOVED lines=12> */
.L_x_7553:
[----:B------:R-:W-:-:S05]  /*9040*/  CS2R R18, SRZ ;  /* 0x0000000000127805 */ /* 0x000fca000001ff00 */
[----:B------:R-:W-:Y:S01]  /*9050*/  STG.E.128 desc[UR36][R4.64], R16 ;  /* 0x0000001004007986 */ /* 0x000fe2000c101d24 */
[----:B------:R-:W-:Y:S05]  /*9060*/  EXIT ;  /* 0x000000000000794d */ /* 0x000fea0003800000 */
.L_x_7552:
        /* <DEDUP_REMOVED lines=25> */
.L_x_7557:
[----:B------:R-:W-:Y:S05]  /*9200*/  BSYNC B0 ;  /* 0x0000000000007941 */ /* 0x000fea0003800000 */
.L_x_7556:
[----:B------:R-:W-:-:S05]  /*9210*/  LOP3.LUT R3, R0, R3, RZ, 0xfc, !PT ;  /* 0x0000000300037212 */ /* 0x000fca00078efcff */
[----:B------:R-:W-:Y:S01]  /*9220*/  STG.E.U8 desc[UR36][R4.64], R3 ;  /* 0x0000000304007986 */ /* 0x000fe2000c101124 */
[----:B------:R-:W-:Y:S05]  /*9230*/  EXIT ;  /* 0x000000000000794d */ /* 0x000fea0003800000 */
.L_x_7555:
        /* <DEDUP_REMOVED lines=17> */
.L_x_7559:
[----:B------:R-:W-:Y:S01]  /*9350*/  IMAD.MOV.U32 R0, RZ, RZ, 0x7f ;  /* 0x0000007fff007424 */ /* 0x000fe200078e00ff */
[----:B------:R-:W-:-:S04]  /*9360*/  ISETP.GT.U32.AND P0, PT, R2, 0x7f800000, PT ;  /* 0x7f8000000200780c */ /* 0x000fc80003f04070 */
[----:B------:R-:W-:-:S09]  /*9370*/  SEL R0, R0, 0x7c, P0 ;  /* 0x0000007c00007807 */ /* 0x000fd20000000000 */
.L_x_7560:
[----:B------:R-:W-:Y:S05]  /*9380*/  BSYNC B0 ;  /* 0x0000000000007941 */ /* 0x000fea0003800000 */
.L_x_7558:
[----:B------:R-:W-:-:S04]  /*9390*/  LOP3.LUT R2, R3, 0x80000000, RZ, 0xc0, !PT ;  /* 0x8000000003027812 */ /* 0x000fc800078ec0ff */
[----:B------:R-:W-:-:S04]  /*93a0*/  SHF.R.U32.HI R3, RZ, 0x18, R2 ;  /* 0x00000018ff037819 */ /* 0x000fc80000011602 */
[----:B------:R-:W-:-:S05]  /*93b0*/  LOP3.LUT R3, R0, R3, RZ, 0xfc, !PT ;  /* 0x0000000300037212 */ /* 0x000fca00078efcff */
[----:B------:R-:W-:Y:S01]  /*93c0*/  STG.E.U8 desc[UR36][R4.64], R3 ;  /* 0x0000000304007986 */ /* 0x000fe2000c101124 */
[----:B------:R-:W-:Y:S05]  /*93d0*/  EXIT ;  /* 0x000000000000794d */ /* 0x000fea0003800000 */
.L_x_7554:
        /* <DEDUP_REMOVED lines=8> */
.L_x_7551:
        /* <DEDUP_REMOVED lines=11> */
.L_x_7563:
        /* <DEDUP_REMOVED lines=21> */
.L_x_7566:
[----:B------:R-:W-:-:S04]  /*9660*/  LOP3.LUT R2, R7, 0x80000000, RZ, 0xc0, !PT ;  /* 0x8000000007027812 */ /* 0x000fc800078ec0ff */
[----:B------:R-:W-:-:S04]  /*9670*/  SHF.R.U32.HI R3, RZ, 0x18, R2 ;  /* 0x00000018ff037819 */ /* 0x000fc80000011602 */
[----:B------:R-:W-:-:S04]  /*9680*/  LOP3.LUT R0, R0, R3, RZ, 0xfc, !PT ;  /* 0x0000000300007212 */ /* 0x000fc800078efcff */
[----:B------:R-:W-:-:S07]  /*9690*/  PRMT R2, R0, 0x7610, R2 ;  /* 0x0000761000027816 */ /* 0x000fce0000000002 */
.L_x_7565:
[----:B------:R-:W-:Y:S05]  /*96a0*/  BSYNC B0 ;  /* 0x0000000000007941 */ /* 0x000fea0003800000 */
.L_x_7564:
[----:B------:R-:W-:Y:S01]  /*96b0*/  STG.E.U8 desc[UR36][R4.64], R2 ;  /* 0x0000000204007986 */ /* 0x000fe2000c101124 */
[----:B------:R-:W-:Y:S05]  /*96c0*/  EXIT ;  /* 0x000000000000794d */ /* 0x000fea0003800000 */
.L_x_7562:
        /* <DEDUP_REMOVED lines=21> */
.L_x_7569:
[----:B------:R-:W-:-:S04]  /*9820*/  LOP3.LUT R2, R7, 0x80000000, RZ, 0xc0, !PT ;  /* 0x8000000007027812 */ /* 0x000fc800078ec0ff */
[----:B------:R-:W-:-:S04]  /*9830*/  SHF.R.U32.HI R3, RZ, 0x18, R2 ;  /* 0x00000018ff037819 */ /* 0x000fc80000011602 */
[----:B------:R-:W-:-:S04]  /*9840*/  LOP3.LUT R0, R0, R3, RZ, 0xfc, !PT ;  /* 0x0000000300007212 */ /* 0x000fc800078efcff */
[----:B------:R-:W-:-:S07]  /*9850*/  PRMT R2, R0, 0x7610, R2 ;  /* 0x0000761000027816 */ /* 0x000fce0000000002 */
.L_x_7568:
[----:B------:R-:W-:Y:S05]  /*9860*/  BSYNC B0 ;  /* 0x0000000000007941 */ /* 0x000fea0003800000 */
.L_x_7567:
[----:B------:R-:W-:Y:S01]  /*9870*/  STG.E.U8 desc[UR36][R4.64], R2 ;  /* 0x0000000204007986 */ /* 0x000fe2000c101124 */
[----:B------:R-:W-:Y:S05]  /*9880*/  EXIT ;  /* 0x000000000000794d */ /* 0x000fea0003800000 */
.L_x_7561:
        /* <DEDUP_REMOVED lines=26> */
.L_x_7544:
        /* <DEDUP_REMOVED lines=16> */
.L_x_7572:
[----:B------:R-:W-:Y:S05]  /*9b30*/  EXIT ;  /* 0x000000000000794d */ /* 0x000fea0003800000 */
.L_x_7571:
[----:B------:R-:W0:Y:S02]  /*9b40*/  F2I.U64.F64.TRUNC R16, R16 ;  /* 0x0000001000107311 */ /* 0x000e24000030d800 */
[----:B0-----:R-:W-:Y:S01]  /*9b50*/  STG.E.64 desc[UR36][R4.64], R16 ;  /* 0x0000001004007986 */ /* 0x001fe2000c101b24 */
[----:B------:R-:W-:Y:S05]  /*9b60*/  EXIT ;  /* 0x000000000000794d */ /* 0x000fea0003800000 */
.L_x_7570:
[----:B------:R-:W0:Y:S02]  /*9b70*/  F2I.U32.F64.TRUNC R17, R16 ;  /* 0x0000001000117311 */ /* 0x000e24000030d000 */
[----:B0-----:R-:W-:Y:S01]  /*9b80*/  STG.E desc[UR36][R4.64], R17 ;  /* 0x0000001104007986 */ /* 0x001fe2000c101924 */
[----:B------:R-:W-:Y:S05]  /*9b90*/  EXIT ;  /* 0x000000000000794d */ /* 0x000fea0003800000 */
.L_x_7573:
        /* <DEDUP_REMOVED lines=14> */
.L_x_7875:


//--------------------- .text._ZN2at6native18elementwise_kernelILi128ELi2EZNS0_22gpu_kernel_impl_nocastIZZZNS0_60_GLOBAL__N__171e0b9f_22_ActivationEluKernel_cu_f5210f67_353810elu_kernelERNS_18TensorIteratorBaseERKN3c106ScalarES9_S9_ENKUlvE_clEvENKUlvE_clEvEUldE_EEvS5_RKT_EUliE_EEviT1_ --------------------------
	.section	.text._ZN2at6native18elementwise_kernelILi128ELi2EZNS0_22gpu_kernel_impl_nocastIZZZNS0_60_GLOBAL__N__171e0b9f_22_ActivationEluKernel_cu_f5210f67_353810elu_kernelERNS_18TensorIteratorBaseERKN3c106ScalarES9_S9_ENKUlvE_clEvENKUlvE_clEvEUldE_EEvS5_RKT_EUliE_EEviT1_,"ax",@progbits
	.align	128
        .global         _ZN2at6native18elementwise_kernelILi128ELi2EZNS0_22gpu_kernel_impl_nocastIZZZNS0_60_GLOBAL__N__171e0b9f_22_ActivationEluKernel_cu_f5210f67_353810elu_kernelERNS_18TensorIteratorBaseERKN3c106ScalarES9_S9_ENKUlvE_clEvENKUlvE_clEvEUldE_EEvS5_RKT_EUliE_EEviT1_
        .type           _ZN2at6native18elementwise_kernelILi128ELi2EZNS0_22gpu_kernel_impl_nocastIZZZNS0_60_GLOBAL__N__171e0b9f_22_ActivationEluKernel_cu_f5210f67_353810elu_kernelERNS_18TensorIteratorBaseERKN3c106ScalarES9_S9_ENKUlvE_clEvENKUlvE_clEvEUldE_EEvS5_RKT_EUliE_EEviT1_,@function
        .size           _ZN2at6native18elementwise_kernelILi128ELi2EZNS0_22gpu_kernel_impl_nocastIZZZNS0_60_GLOBAL__N__171e0b9f_22_ActivationEluKernel_cu_f5210f67_353810elu_kernelERNS_18TensorIteratorBaseERKN3c106ScalarES9_S9_ENKUlvE_clEvENKUlvE_clEvEUldE_EEvS5_RKT_EUliE_EEviT1_,(.L_x_7876 - _ZN2at6native18elementwise_kernelILi128ELi2EZNS0_22gpu_kernel_impl_nocastIZZZNS0_60_GLOBAL__N__171e0b9f_22_ActivationEluKernel_cu_f5210f67_353810elu_kernelERNS_18TensorIteratorBaseERKN3c106ScalarES9_S9_ENKUlvE_clEvENKUlvE_clEvEUldE_EEvS5_RKT_EUliE_EEviT1_)
        .other          _ZN2at6native18elementwise_kernelILi128ELi2EZNS0_22gpu_kernel_impl_nocastIZZZNS0_60_GLOBAL__N__171e0b9f_22_ActivationEluKernel_cu_f5210f67_353810elu_kernelERNS_18TensorIteratorBaseERKN3c106ScalarES9_S9_ENKUlvE_clEvENKUlvE_clEvEUldE_EEvS5_RKT_EUliE_EEviT1_,@"STO_CUDA_ENTRY STV_DEFAULT"
_ZN2at6native18elementwise_kernelILi128ELi2EZNS0_22gpu_kernel_impl_nocastIZZZNS0_60_GLOBAL__N__171e0b9f_22_ActivationEluKernel_cu_f5210f67_353810elu_kernelERNS_18TensorIteratorBaseERKN3c106ScalarES9_S9_ENKUlvE_clEvENKUlvE_clEvEUldE_EEvS5_RKT_EUliE_EEviT1_:
.text._ZN2at6native18elementwise_kernelILi128ELi2EZNS0_22gpu_kernel_impl_nocastIZZZNS0_60_GLOBAL__N__171e0b9f_22_ActivationEluKernel_cu_f5210f67_353810elu_kernelERNS_18TensorIteratorBaseERKN3c106ScalarES9_S9_ENKUlvE_clEvENKUlvE_clEvEUldE_EEvS5_RKT_EUliE_EEviT1_:
        /* <DEDUP_REMOVED lines=306> */
[----:B------:R-:W-:-:S05]  /*1320*/  @P0 SHF.R.U32.HI R2, RZ, R13, R2 ;  /* 0x0000000dff020219 */ /* 0x000fca0000011602 */
[----:B------:R-:W-:-:S04]  /*1330*/  @P0 IMAD.MOV R10, RZ, RZ, -R2 ;  /* 0x000000ffff0a0224 */ /* 0x000fc800078e0a02 */
[----:B-1----:R-:W-:-:S04]  /*1340*/  @P0 IMAD R10, R10, R15, R11 ;  /* 0x0000000f0a0a0224 */ /* 0x002fc800078e020b */
[C---:B--2---:R-:W-:Y:S02]  /*1350*/  @P0 IMAD R5, R10.reuse, R8, R5 ;  /* 0x000000080a050224 */ /* 0x044fe400078e0205 */
[----:B------:R-:W-:-:S07]  /*1360*/  @P0 IMAD R0, R10, R9, R0 ;  /* 0x000000090a000224 */ /* 0x000fce00078e0200 */
.L_x_7576:
[----:B------:R-:W-:Y:S02]  /*1370*/  ULDC.64 UR8, c[0x0][0x418] ;  /* 0x0001060000087ab9 */ /* 0x000fe40000000a00 */
[----:B------:R-:W-:-:S04]  /*1380*/  IADD3 R6, P0, R0, UR8, RZ ;  /* 0x0000000800067c10 */ /* 0x000fc8000ff1e0ff */
[----:B------:R-:W-:Y:S01]  /*1390*/  IADD3.X R7, RZ, UR9, RZ, P0, !PT ;  /* 0x00000009ff077c10 */ /* 0x000fe200087fe4ff */
[----:B------:R-:W-:-:S05]  /*13a0*/  ULDC.64 UR8, c[0x0][0x410] ;  /* 0x0001040000087ab9 */ /* 0x000fca0000000a00 */
[----:B------:R-:W2:Y:S01]  /*13b0*/  LDG.E.64 R6, desc[UR4][R6.64] ;  /* 0x0000000406067981 */ /* 0x000ea2000c1e1b00 */
[----:B------:R-:W-:Y:S01]  /*13c0*/  IADD3 R4, P1, R5, UR8, RZ ;  /* 0x0000000805047c10 */ /* 0x000fe2000ff3e0ff */
[----:B------:R-:W-:Y:S03]  /*13d0*/  BSSY B1, `(.L_x_7577) ;  /* 0x0000052000017945 */ /* 0x000fe60003800000 */
[----:B------:R-:W-:Y:S01]  /*13e0*/  IADD3.X R5, RZ, UR9, RZ, P1, !PT ;  /* 0x00000009ff057c10 */ /* 0x000fe20008ffe4ff */
[----:B--2---:R-:W-:-:S14]  /*13f0*/  DSETP.GT.AND P0, PT, R6, RZ, PT ;  /* 0x000000ff0600722a */ /* 0x004fdc0003f04000 */
[----:B------:R-:W-:Y:S05]  /*1400*/  @P0 BRA `(.L_x_7578) ;  /* 0x0000000400300947 */ /* 0x000fea0003800000 */
[----:B------:R-:W-:Y:S02]  /*1410*/  ULDC.64 UR8, c[0x0][0x430] ;  /* 0x00010c0000087ab9 */ /* 0x000fe40000000a00 */
[----:B------:R-:W-:-:S10]  /*1420*/  DMUL R14, R6, UR8 ;  /* 0x00000008060e7c28 */ /* 0x000fd40008000000 */
[C---:B------:R-:W-:Y:S02]  /*1430*/  FSETP.GEU.FTZ.AND P1, PT, R15.reuse, 4.1931471824645996094, PT ;  /* 0x40862e430f00780b */ /* 0x040fe40003f3e000 */
[----:B------:R-:W-:-:S13]  /*1440*/  FSETP.GT.FTZ.AND P0, PT, R15, -3.1640625, PT ;  /* 0xc04a80000f00780b */ /* 0x000fda0003f14000 */
[----:B------:R-:W-:Y:S05]  /*1450*/  @P0 BRA !P1, `(.L_x_7579) ;  /* 0x0000000000280947 */ /* 0x000fea0004800000 */
[C---:B------:R-:W-:Y:S01]  /*1460*/  DADD R6, R14.reuse, R14 ;  /* 0x000000000e067229 */ /* 0x040fe2000000000e */
[----:B------:R-:W-:Y:S01]  /*1470*/  ISETP.GE.AND P1, PT, R15, RZ, PT ;  /* 0x000000ff0f00720c */ /* 0x000fe20003f26270 */
[----:B------:R-:W-:Y:S01]  /*1480*/  DSETP.GTU.AND P0, PT, |R14|, +INF , PT ;  /* 0x7ff000000e00742a */ /* 0x000fe20003f0c200 */
[----:B------:R-:W-:Y:S01]  /*1490*/  MOV R9, 0x3ff00000 ;  /* 0x3ff0000000097802 */ /* 0x000fe20000000f00 */
[----:B------:R-:W-:-:S03]  /*14a0*/  ULDC.64 UR8, c[0x0][0x420] ;  /* 0x0001080000087ab9 */ /* 0x000fc60000000a00 */
[----:B------:R-:W-:-:S03]  /*14b0*/  FSEL R9, -R9, +QNAN , !P1 ;  /* 0x7ff0000009097808 */ /* 0x000fc60004800100 */
[----:B------:R-:W-:Y:S02]  /*14c0*/  FSEL R6, R6, RZ, P0 ;  /* 0x000000ff06067208 */ /* 0x000fe40000000000 */
[----:B------:R-:W-:-:S06]  /*14d0*/  FSEL R7, R7, R9, P0 ;  /* 0x0000000907077208 */ /* 0x000fcc0000000000 */
[----:B------:R-:W-:Y:S01]  /*14e0*/  DMUL R6, R6, UR8 ;  /* 0x0000000806067c28 */ /* 0x000fe20008000000 */
[----:B------:R-:W-:Y:S10]  /*14f0*/  BRA `(.L_x_7580) ;  /* 0x0000000000fc7947 */ /* 0x000ff40003800000 */
.L_x_7579:
[----:B------:R-:W-:Y:S01]  /*1500*/  IMAD.MOV.U32 R6, RZ, RZ, 0x652b82fe ;  /* 0x652b82feff067424 */ /* 0x000fe200078e00ff */
[----:B------:R-:W-:Y:S01]  /*1510*/  MOV R7, 0x3ff71547 ;  /* 0x3ff7154700077802 */ /* 0x000fe20000000f00 */
[----:B------:R-:W-:Y:S01]  /*1520*/  UMOV UR8, 0xfefa39ef ;  /* 0xfefa39ef00087882 */ /* 0x000fe20000000000 */
[----:B------:R-:W-:Y:S01]  /*1530*/  UMOV UR9, 0x3fe62e42 ;  /* 0x3fe62e4200097882 */ /* 0x000fe20000000000 */
[----:B------:R-:W-:Y:S01]  /*1540*/  SHF.L.U32 R0, R15, 0x1, RZ ;  /* 0x000000010f007819 */ /* 0x000fe200000006ff */
[----:B------:R-:W-:Y:S01]  /*1550*/  IMAD.MOV.U32 R13, RZ, RZ, 0x3e5af86d ;  /* 0x3e5af86dff0d7424 */ /* 0x000fe200078e00ff */
[----:B------:R-:W-:Y:S01]  /*1560*/  MOV R12, 0x8ebd13cd ;  /* 0x8ebd13cd000c7802 */ /* 0x000fe20000000f00 */
[----:B------:R-:W-:Y:S01]  /*1570*/  DFMA R6, R14, R6, 6.75539944105574400000e+15 ;  /* 0x433800000e06742b */ /* 0x000fe20000000006 */
[C---:B------:R-:W-:Y:S02]  /*1580*/  ISETP.GE.U32.AND P0, PT, R0.reuse, 0x7fb3e647, PT ;  /* 0x7fb3e6470000780c */ /* 0x040fe40003f06070 */
[----:B------:R-:W-:-:S05]  /*1590*/  ISETP.NE.AND P1, PT, R0, RZ, PT ;  /* 0x000000ff0000720c */ /* 0x000fca0003f25270 */
[----:B------:R-:W-:Y:S02]  /*15a0*/  DADD R8, R6, -6.75539944105574400000e+15 ;  /* 0xc338000006087429 */ /* 0x000fe40000000000 */
[----:B------:R-:W-:-:S04]  /*15b0*/  SEL R6, R6, RZ, P0 ;  /* 0x000000ff06067207 */ /* 0x000fc80000000000 */
[----:B------:R-:W-:Y:S02]  /*15c0*/  IADD3 R7, R6, -0x1, RZ ;  /* 0xffffffff06077810 */ /* 0x000fe40007ffe0ff */
        /* <DEDUP_REMOVED lines=12> */
[C---:B------:R-:W-:Y:S01]  /*1690*/  DFMA R10, R8.reuse, R10, UR8 ;  /* 0x00000008080a7e2b */ /* 0x040fe2000800000a */
[----:B------:R-:W-:Y:S01]  /*16a0*/  UMOV UR8, 0x6c5f9da1 ;  /* 0x6c5f9da100087882 */ /* 0x000fe20000000000 */
[----:B------:R-:W-:Y:S01]  /*16b0*/  UMOV UR9, 0x3ec71dde ;  /* 0x3ec71dde00097882 */ /* 0x000fe20000000000 */
[----:B------:R-:W-:Y:S02]  /*16c0*/  @P0 IADD3 R7, R6, RZ, RZ ;  /* 0x000000ff06070210 */ /* 0x000fe40007ffe0ff */
[----:B------:R-:W-:Y:S02]  /*16d0*/  MOV R6, RZ ;  /* 0x000000ff00067202 */ /* 0x000fe40000000f00 */
[----:B------:R-:W-:Y:S01]  /*16e0*/  LEA R7, R7, 0x3ff00000, 0x14 ;  /* 0x3ff0000007077811 */ /* 0x000fe200078ea0ff */
[----:B------:R-:W-:Y:S01]  /*16f0*/  DFMA R10, R8, R10, UR8 ;  /* 0x00000008080a7e2b */ /* 0x000fe2000800000a */
[----:B------:R-:W-:Y:S01]  /*1700*/  UMOV UR8, 0x18d034e6 ;  /* 0x18d034e600087882 */ /* 0x000fe20000000000 */
[----:B------:R-:W-:-:S03]  /*1710*/  UMOV UR9, 0x3efa01a0 ;  /* 0x3efa01a000097882 */ /* 0x000fc60000000000 */
[----:B------:R-:W-:-:S03]  /*1720*/  DADD R12, R6, -1 ;  /* 0xbff00000060c7429 */ /* 0x000fc60000000000 */
        /* <DEDUP_REMOVED lines=26> */
.L_x_7578:
[----:B------:R-:W-:Y:S02]  /*18d0*/  ULDC.64 UR8, c[0x0][0x428] ;  /* 0x00010a0000087ab9 */ /* 0x000fe40000000a00 */
[----:B------:R-:W-:-:S11]  /*18e0*/  DMUL R6, R6, UR8 ;  /* 0x0000000806067c28 */ /* 0x000fd60008000000 */
.L_x_7580:
[----:B------:R-:W-:Y:S05]  /*18f0*/  BSYNC B1 ;  /* 0x0000000000017941 */ /* 0x000fea0003800000 */
.L_x_7577:
[----:B------:R0:W-:Y:S01]  /*1900*/  STG.E.64 desc[UR4][R4.64], R6 ;  /* 0x0000000604007986 */ /* 0x0001e2000c101b04 */
[----:B------:R-:W-:-:S07]  /*1910*/  VIADD R3, R3, 0x80 ;  /* 0x0000008003037836 */ /* 0x000fce0000000000 */
.L_x_7575:
[----:B------:R-:W-:Y:S05]  /*1920*/  BSYNC B0 ;  /* 0x0000000000007941 */ /* 0x000fea0003800000 */
.L_x_7574:
        /* <DEDUP_REMOVED lines=290> */
[----:B------:R-:W-:Y:S01]  /*2b50*/  ULDC.64 UR6, c[0x0][0x400] ;  /* 0x0001000000067ab9 */ /* 0x000fe20000000a00 */
[----:B------:R-:W-:Y:S02]  /*2b60*/  @P0 MOV R6, RZ ;  /* 0x000000ff00060202 */ /* 0x000fe40000000f00 */
[C---:B------:R-:W-:Y:S01]  /*2b70*/  IADD3 R9, -R7.reuse, RZ, RZ ;  /* 0x000000ff07097210 */ /* 0x040fe20007ffe1ff */
[----:B------:R-:W1:Y:S08]  /*2b80*/  @P0 LDC R13, c[0x0][0x33c] ;  /* 0x0000cf00ff0d0b82 */ /* 0x000e700000000800 */
[----:B------:R-:W2:Y:S01]  /*2b90*/  @P0 LDC.64 R14, c[0x0][0x408] ;  /* 0x00010200ff0e0b82 */ /* 0x000ea20000000a00 */
[----:B0-----:R-:W-:-:S05]  /*2ba0*/  @P0 IMAD.HI.U32 R2, R7, R10, R6 ;  /* 0x0000000a07020227 */ /* 0x001fca00078e0006 */
[----:B------:R-:W-:Y:S01]  /*2bb0*/  @P0 SHF.R.U32.HI R4, RZ, R11, R2 ;  /* 0x0000000bff040219 */ /* 0x000fe20000011602 */
[----:B------:R-:W-:-:S04]  /*2bc0*/  IMAD R2, R9, UR8, R3 ;  /* 0x0000000809027c24 */ /* 0x000fc8000f8e0203 */
[----:B------:R-:W-:Y:S02]  /*2bd0*/  @P0 IMAD.MOV R6, RZ, RZ, -R4 ;  /* 0x000000ffff060224 */ /* 0x000fe400078e0a04 */
[C---:B------:R-:W-:Y:S02]  /*2be0*/  IMAD R5, R2.reuse, UR6, R5 ;  /* 0x0000000602057c24 */ /* 0x040fe4000f8e0205 */
[----:B-1----:R-:W-:Y:S02]  /*2bf0*/  @P0 IMAD R6, R13, R6, R7 ;  /* 0x000000060d060224 */ /* 0x002fe400078e0207 */
[----:B------:R-:W-:Y:S02]  /*2c00*/  IMAD R0, R2, UR7, R0 ;  /* 0x0000000702007c24 */ /* 0x000fe4000f8e0200 */
[C---:B--2---:R-:W-:Y:S02]  /*2c10*/  @P0 IMAD R5, R6.reuse, R14, R5 ;  /* 0x0000000e06050224 */ /* 0x044fe400078e0205 */
[----:B------:R-:W-:-:S07]  /*2c20*/  @P0 IMAD R0, R6, R15, R0 ;  /* 0x0000000f06000224 */ /* 0x000fce00078e0200 */
.L_x_7581:
        /* <DEDUP_REMOVED lines=25> */
.L_x_7584:
        /* <DEDUP_REMOVED lines=61> */
.L_x_7583:
[----:B------:R-:W-:Y:S02]  /*3190*/  ULDC.64 UR6, c[0x0][0x428] ;  /* 0x00010a0000067ab9 */ /* 0x000fe40000000a00 */
[----:B------:R-:W-:-:S11]  /*31a0*/  DMUL R4, R6, UR6 ;  /* 0x0000000606047c28 */ /* 0x000fd60008000000 */
.L_x_7585:
[----:B------:R-:W-:Y:S05]  /*31b0*/  BSYNC B0 ;  /* 0x0000000000007941 */ /* 0x000fea0003800000 */
.L_x_7582:
[----:B------:R-:W-:Y:S01]  /*31c0*/  STG.E.64 desc[UR4][R2.64], R4 ;  /* 0x0000000402007986 */ /* 0x000fe2000c101b04 */
[----:B------:R-:W-:Y:S05]  /*31d0*/  EXIT ;  /* 0x000000000000794d */ /* 0x000fea0003800000 */
.L_x_7586:
        /* <DEDUP_REMOVED lines=10> */
.L_x_7876:


//--------------------- .text._ZN2at6native27unrolled_elementwise_kernelIZZZNS0_60_GLOBAL__N__171e0b9f_22_ActivationEluKernel_cu_f5210f67_353810elu_kernelERNS_18TensorIteratorBaseERKN3c106ScalarES8_S8_ENKUlvE_clEvENKUlvE_clEvEUldE_St5arrayIPcLm2EELi4E23TrivialOffsetCalculatorILi1EjESG_NS0_6memory15LoadWithoutCastENSH_16StoreWithoutCastEEEviT_T0_T2_T3_T4_T5_ --------------------------
	.section	.text._ZN2at6native27unrolled_elementwise_kernelIZZZNS0_60_GLOBAL__N__171e0b9f_22_ActivationEluKernel_cu_f5210f67_353810elu_kernelERNS_18TensorIteratorBaseERKN3c106ScalarES8_S8_ENKUlvE_clEvENKUlvE_clEvEUldE_St5arrayIPcLm2EELi4E23TrivialOffsetCalculatorILi1EjESG_NS0_6memory15LoadWithoutCastENSH_16StoreWithoutCastEEEviT_T0_T2_T3_T4_T5_,"ax",@progbits
	.align	128
        .global         _ZN2at6native27unrolled_elementwise_kernelIZZZNS0_60_GLOBAL__N__171e0b9f_22_ActivationEluKernel_cu_f5210f67_353810elu_kernelERNS_18TensorIteratorBaseERKN3c106ScalarES8_S8_ENKUlvE_clEvENKUlvE_clEvEUldE_St5arrayIPcLm2EELi4E23TrivialOffsetCalculatorILi1EjESG_NS0_6memory15LoadWithoutCastENSH_16StoreWithoutCastEEEviT_T0_T2_T3_T4_T5_
        .type           _ZN2at6native27unrolled_elementwise_kernelIZZZNS0_60_GLOBAL__N__171e0b9f_22_ActivationEluKernel_cu_f5210f67_353810elu_kernelERNS_18TensorIteratorBaseERKN3c106ScalarES8_S8_ENKUlvE_clEvENKUlvE_clEvEUldE_St5arrayIPcLm2EELi4E23TrivialOffsetCalculatorILi1EjESG_NS0_6memory15LoadWithoutCastENSH_16StoreWithoutCastEEEviT_T0_T2_T3_T4_T5_,@function
        .size           _ZN2at6native27unrolled_elementwise_kernelIZZZNS0_60_GLOBAL__N__171e0b9f_22_ActivationEluKernel_cu_f5210f67_353810elu_kernelERNS_18TensorIteratorBaseERKN3c106ScalarES8_S8_ENKUlvE_clEvENKUlvE_clEvEUldE_St5arrayIPcLm2EELi4E23TrivialOffsetCalculatorILi1EjESG_NS0_6memory15LoadWithoutCastENSH_16StoreWithoutCastEEEviT_T0_T2_T3_T4_T5_,(.L_x_7877 - _ZN2at6native27unrolled_elementwise_kernelIZZZNS0_60_GLOBAL__N__171e0b9f_22_ActivationEluKernel_cu_f5210f67_353810elu_kernelERNS_18TensorIteratorBaseERKN3c106ScalarES8_S8_ENKUlvE_clEvENKUlvE_clEvEUldE_St5arrayIPcLm2EELi4E23TrivialOffsetCalculatorILi1EjESG_NS0_6memory15LoadWithoutCastENSH_16StoreWithoutCastEEEviT_T0_T2_T3_T4_T5_)
        .other          _ZN2at6native27unrolled_elementwise_kernelIZZZNS0_60_GLOBAL__N__171e0b9f_22_ActivationEluKernel_cu_f5210f67_353810elu_kernelERNS_18TensorIteratorBaseERKN3c106ScalarES8_S8_ENKUlvE_clEvENKUlvE_clEvEUldE_St5arrayIPcLm2EELi4E23TrivialOffsetCalculatorILi1EjESG_NS0_6memory15LoadWithoutCastENSH_16StoreWithoutCastEEEviT_T0_T2_T3_T4_T5_,@"STO_CUDA_ENTRY STV_DEFAULT"
_ZN2at6native27unrolled_elementwise_kernelIZZZNS0_60_GLOBAL__N__171e0b9f_22_ActivationEluKernel_cu_f5210f67_353810elu_kernelERNS_18TensorIteratorBaseERKN3c106ScalarES8_S8_ENKUlvE_clEvENKUlvE_clEvEUldE_St5arrayIPcLm2EELi4E23TrivialOffsetCalculatorILi1EjESG_NS0_6memory15LoadWithoutCastENSH_16StoreWithoutCastEEEviT_T0_T2_T3_T4_T5_:
.text._ZN2at6native27unrolled_elementwise_kernelIZZZNS0_60_GLOBAL__N__171e0b9f_22_ActivationEluKernel_cu_f5210f67_353810elu_kernelERNS_18TensorIteratorBaseERKN3c106ScalarES8_S8_ENKUlvE_clEvENKUlvE_clEvEUldE_St5arrayIPcLm2EELi4E23TrivialOffsetCalculatorILi1EjESG_NS0_6memory15LoadWithoutCastENSH_16StoreWithoutCastEEEviT_T0_T2_T3_T4_T5_:
[----:B------:R-:W-:Y:S01]  /*0000*/  LDC R1, c[0x0][0x28] ;  /* 0x00000a00ff017b82 */ /* 0x000fe20000000800 */
[----:B------:R-:W0:Y:S07]  /*0010*/  S2R R0, SR_CTAID.X ;  /* 0x0000000000007919 */ /* 0x000e2e0000002500 */
[----:B------:R-:W0:Y:S01]  /*0020*/  LDC R3, c[0x0][0x210] ;  /* 0x00008400ff037b82 */ /* 0x000e220000000800 */
[----:B------:R-:W-:Y:S01]  /*0030*/  ULDC.64 UR4, c[0x0][0x208] ;  /* 0x0000820000047ab9 */ /* 0x000fe20000000a00 */
[----:B------:R-:W1:Y:S01]  /*0040*/  S2R R5, SR_TID.X ;  /* 0x0000000000057919 */ /* 0x000e620000002100 */
[----:B0-----:R-:W-:-:S02]  /*0050*/  IMAD R4, R0, -0x200, R3 ;  /* 0xfffffe0000047824 */ /* 0x001fc400078e0203 */
[----:B-1----:R-:W-:-:S03]  /*0060*/  IMAD.MOV.U32 R13, RZ, RZ, R5 ;  /* 0x000000ffff0d7224 */ /* 0x002fc600078e0005 */
[----:B------:R-:W-:-:S13]  /*0070*/  ISETP.GE.AND P0, PT, R5, R4, PT ;  /* 0x000000040500720c */ /* 0x000fda0003f06270 */
[----:B------:R-:W-:Y:S01]  /*0080*/  @!P0 IMAD R15, R0, 0x200, R13 ;  /* 0x00000200000f8824 */ /* 0x000fe200078e020d */
[----:B------:R-:W0:Y:S01]  /*0090*/  @!P0 LDC.64 R10, c[0x0][0x240] ;  /* 0x00009000ff0a8b82 */ /* 0x000e220000000a00 */
[----:B------:R-:W-:-:S05]  /*00a0*/  @!P0 VIADD R13, R13, 0x80 ;  /* 0x000000800d0d8836 */ /* 0x000fca0000000000 */
[----:B------:R-:W-:-:S13]  /*00b0*/  ISETP.GE.AND P1, PT, R13, R4, PT ;  /* 0x000000040d00720c */ /* 0x000fda0003f26270 */
[----:B------:R-:W-:Y:S01]  /*00c0*/  @!P1 IMAD R19, R0, 0x200, R13 ;  /* 0x0000020000139824 */ /* 0x000fe200078e020d */
[----:B------:R-:W1:Y:S01]  /*00d0*/  @!P1 LDC.64 R8, c[0x0][0x240] ;  /* 0x00009000ff089b82 */ /* 0x000e620000000a00 */
[----:B------:R-:W-:Y:S02]  /*00e0*/  @!P1 VIADD R13, R13, 0x80 ;  /* 0x000000800d0d9836 */ /* 0x000fe40000000000 */
[----:B0-----:R-:W-:Y:S01]  /*00f0*/  @!P0 IMAD.WIDE.U32 R10, R15, 0x8, R10 ;  /* 0x000000080f0a8825 */ /* 0x001fe200078e000a */
[----:B------:R-:W-:Y:S02]  /*0100*/  CS2R R14, SRZ ;  /* 0x00000000000e7805 */ /* 0x000fe4000001ff00 */
[----:B------:R-:W-:-:S04]  /*0110*/  ISETP.GE.AND P3, PT, R13, R4, PT ;  /* 0x000000040d00720c */ /* 0x000fc80003f66270 */
[----:B------:R0:W5:Y:S09]  /*0120*/  @!P0 LDG.E.64 R14, desc[UR4][R10.64] ;  /* 0x000000040a0e8981 */ /* 0x000172000c1e1b00 */
[----:B------:R-:W-:Y:S01]  /*0130*/  @!P3 IMAD R21, R0, 0x200, R13 ;  /* 0x000002000015b824 */ /* 0x000fe200078e020d */
[----:B------:R-:W2:Y:S01]  /*0140*/  @!P3 LDC.64 R6, c[0x0][0x240] ;  /* 0x00009000ff06bb82 */ /* 0x000ea20000000a00 */
[----:B------:R-:W-:-:S02]  /*0150*/  @!P3 VIADD R13, R13, 0x80 ;  /* 0x000000800d0db836 */ /* 0x000fc40000000000 */
[----:B-1----:R-:W-:-:S03]  /*0160*/  @!P1 IMAD.WIDE.U32 R8, R19, 0x8, R8 ;  /* 0x0000000813089825 */ /* 0x002fc600078e0008 */
[----:B------:R-:W-:-:S13]  /*0170*/  ISETP.GE.AND P2, PT, R13, R4, PT ;  /* 0x000000040d00720c */ /* 0x000fda0003f46270 */
[----:B------:R-:W1:Y:S01]  /*0180*/  @!P2 LDC.64 R2, c[0x0][0x240] ;  /* 0x00009000ff02ab82 */ /* 0x000e620000000a00 */
[----:B------:R-:W-:Y:S01]  /*0190*/  @!P2 IMAD R17, R0, 0x200, R13 ;  /* 0x000002000011a824 */ /* 0x000fe200078e020d */
[----:B------:R-:W-:Y:S01]  /*01a0*/  CS2R R12, SRZ ;  /* 0x00000000000c7805 */ /* 0x000fe2000001ff00 */
[----:B--2---:R-:W-:Y:S01]  /*01b0*/  @!P3 IMAD.WIDE.U32 R18, R21, 0x8, R6 ;  /* 0x000000081512b825 */ /* 0x004fe200078e0006 */
[----:B------:R-:W-:-:S04]  /*01c0*/  CS2R R6, SRZ ;  /* 0x0000000000067805 */ /* 0x000fc8000001ff00 */
[----:B------:R0:W5:Y:S04]  /*01d0*/  @!P1 LDG.E.64 R12, desc[UR4][R8.64] ;  /* 0x00000004080c9981 */ /* 0x000168000c1e1b00 */
[----:B------:R0:W5:Y:S01]  /*01e0*/  @!P3 LDG.E.64 R6, desc[UR4][R18.64] ;  /* 0x000000041206b981 */ /* 0x000162000c1e1b00 */
[----:B-1----:R-:W-:Y:S01]  /*01f0*/  @!P2 IMAD.WIDE.U32 R16, R17, 0x8, R2 ;  /* 0x000000081110a825 */ /* 0x002fe200078e0002 */
[----:B------:R-:W-:-:S06]  /*0200*/  CS2R R2, SRZ ;  /* 0x0000000000027805 */ /* 0x000fcc000001ff00 */
[----:B------:R0:W5:Y:S01]  /*0210*/  @!P2 LDG.E.64 R2, desc[UR4][R16.64] ;  /* 0x000000041002a981 */ /* 0x000162000c1e1b00 */
[----:B------:R-:W-:Y:S04]  /*0220*/  BSSY B0, `(.L_x_7587) ;  /* 0x0000052000007945 */ /* 0x000fe80003800000 */
[----:B------:R-:W-:Y:S05]  /*0230*/  @P0 BRA `(.L_x_7588) ;  /* 0x0000000400400947 */ /* 0x000fea0003800000 */
[----:B-----5:R-:W-:-:S14]  /*0240*/  DSETP.GT.AND P1, PT, R14, RZ, PT ;  /* 0x000000ff0e00722a */ /* 0x020fdc0003f24000 */
[----:B------:R-:W-:Y:S05]  /*0250*/  @P1 BRA `(.L_x_7589) ;  /* 0x0000000400301947 */ /* 0x000fea0003800000 */
[----:B------:R-:W-:Y:S02]  /*0260*/  ULDC.64 UR6, c[0x0][0x228] ;  /* 0x00008a0000067ab9 */ /* 0x000fe40000000a00 */
[----:B0-----:R-:W-:-:S10]  /*0270*/  DMUL R10, R14, UR6 ;  /* 0x000000060e0a7c28 */ /* 0x001fd40008000000 */
        /* <DEDUP_REMOVED lines=13> */
.L_x_7590:
[----:B------:R-:W-:Y:S01]  /*0350*/  IMAD.MOV.U32 R8, RZ, RZ, 0x652b82fe ;  /* 0x652b82feff087424 */ /* 0x000fe200078e00ff */
[----:B------:R-:W-:Y:S01]  /*0360*/  UMOV UR6, 0xfefa39ef ;  /* 0xfefa39ef00067882 */ /* 0x000fe20000000000 */
[----:B------:R-:W-:Y:S01]  /*0370*/  IMAD.MOV.U32 R9, RZ, RZ, 0x3ff71547 ;  /* 0x3ff71547ff097424 */ /* 0x000fe200078e00ff */
[----:B------:R-:W-:-:S05]  /*0380*/  UMOV UR7, 0x3fe62e42 ;  /* 0x3fe62e4200077882 */ /* 0x000fca0000000000 */
[----:B------:R-:W-:-:S08]  /*0390*/  DFMA R8, R10, R8, 6.75539944105574400000e+15 ;  /* 0x433800000a08742b */ /* 0x000fd00000000008 */
[----:B------:R-:W-:Y:S01]  /*03a0*/  DADD R14, R8, -6.75539944105574400000e+15 ;  /* 0xc3380000080e7429 */ /* 0x000fe20000000000 */
[----:B------:R-:W-:-:S05]  /*03b0*/  IMAD.SHL.U32 R9, R11, 0x2, RZ ;  /* 0x000000020b097824 */ /* 0x000fca00078e00ff */
[C---:B------:R-:W-:Y:S02]  /*03c0*/  ISETP.GE.U32.AND P1, PT, R9.reuse, 0x7fb3e647, PT ;  /* 0x7fb3e6470900780c */ /* 0x040fe40003f26070 */
[----:B------:R-:W-:Y:S01]  /*03d0*/  DFMA R16, R14, -UR6, R10 ;  /* 0x800000060e107c2b */ /* 0x000fe2000800000a */
[----:B------:R-:W-:Y:S01]  /*03e0*/  UMOV UR6, 0x3b39803f ;  /* 0x3b39803f00067882 */ /* 0x000fe20000000000 */
[----:B------:R-:W-:Y:S01]  /*03f0*/  UMOV UR7, 0x3c7abc9e ;  /* 0x3c7abc9e00077882 */ /* 0x000fe20000000000 */
[----:B------:R-:W-:Y:S02]  /*0400*/  SEL R8, R8, RZ, P1 ;  /* 0x000000ff08087207 */ /* 0x000fe40000800000 */
[----:B------:R-:W-:-:S03]  /*0410*/  ISETP.NE.AND P2, PT, R9, RZ, PT ;  /* 0x000000ff0900720c */ /* 0x000fc60003f45270 */
[----:B------:R-:W-:Y:S01]  /*0420*/  DFMA R16, R14, -UR6, R16 ;  /* 0x800000060e107c2b */ /* 0x000fe20008000010 */
[----:B------:R-:W-:Y:S01]  /*0430*/  UMOV UR6, 0x6acd15b6 ;  /* 0x6acd15b600067882 */ /* 0x000fe20000000000 */
[----:B------:R-:W-:Y:S01]  /*0440*/  IMAD.MOV.U32 R14, RZ, RZ, -0x7142ec33 ;  /* 0x8ebd13cdff0e7424 */ /* 0x000fe200078e00ff */
[----:B------:R-:W-:Y:S01]  /*0450*/  UMOV UR7, 0x3e21f407 ;  /* 0x3e21f40700077882 */ /* 0x000fe20000000000 */
[----:B------:R-:W-:-:S06]  /*0460*/  IMAD.MOV.U32 R15, RZ, RZ, 0x3e5af86d ;  /* 0x3e5af86dff0f7424 */ /* 0x000fcc00078e00ff */
[----:B------:R-:W-:Y:S01]  /*0470*/  FSEL R10, R10, R16, !P1 ;  /* 0x000000100a0a7208 */ /* 0x000fe20004800000 */
[C---:B------:R-:W-:Y:S01]  /*0480*/  VIADD R16, R8.reuse, 0xffffffff ;  /* 0xffffffff08107836 */ /* 0x040fe20000000000 */
        /* <DEDUP_REMOVED lines=8> */
[----:B------:R-:W-:-:S05]  /*0510*/  @P1 IMAD.MOV R16, RZ, RZ, R8 ;  /* 0x000000ffff101224 */ /* 0x000fca00078e0208 */
[----:B------:R-:W-:Y:S01]  /*0520*/  DFMA R14, R10, R14, UR6 ;  /* 0x000000060a0e7e2b */ /* 0x000fe2000800000e */
[----:B------:R-:W-:Y:S01]  /*0530*/  UMOV UR6, 0x18d034e6 ;  /* 0x18d034e600067882 */ /* 0x000fe20000000000 */
[----:B------:R-:W-:Y:S01]  /*0540*/  UMOV UR7, 0x3efa01a0 ;  /* 0x3efa01a000077882 */ /* 0x000fe20000000000 */
[----:B------:R-:W-:Y:S01]  /*0550*/  LEA R17, R16, 0x3ff00000, 0x14 ;  /* 0x3ff0000010117811 */ /* 0x000fe200078ea0ff */
[----:B------:R-:W-:-:S04]  /*0560*/  IMAD.MOV.U32 R16, RZ, RZ, RZ ;  /* 0x000000ffff107224 */ /* 0x000fc800078e00ff */
        /* <DEDUP_REMOVED lines=27> */
.L_x_7589:
[----:B------:R-:W-:Y:S02]  /*0720*/  ULDC.64 UR6, c[0x0][0x220] ;  /* 0x0000880000067ab9 */ /* 0x000fe40000000a00 */
[----:B0-----:R-:W-:-:S11]  /*0730*/  DMUL R8, R14, UR6 ;  /* 0x000000060e087c28 */ /* 0x001fd60008000000 */
.L_x_7588:
[----:B------:R-:W-:Y:S05]  /*0740*/  BSYNC B0 ;  /* 0x0000000000007941 */ /* 0x000fea0003800000 */
.L_x_7587:
[----:B0-----:R-:W-:Y:S01]  /*0750*/  VIADD R11, R5, 0x80 ;  /* 0x00000080050b7836 */ /* 0x001fe20000000000 */
[----:B------:R-:W-:Y:S04]  /*0760*/  BSSY B0, `(.L_x_7591) ;  /* 0x0000053000007945 */ /* 0x000fe80003800000 */
[----:B------:R-:W-:-:S13]  /*0770*/  ISETP.GE.AND P1, PT, R11, R4, PT ;  /* 0x000000040b00720c */ /* 0x000fda0003f26270 */
[----:B------:R-:W-:Y:S05]  /*0780*/  @P1 BRA `(.L_x_7592) ;  /* 0x0000000400401947 */ /* 0x000fea0003800000 */
[----:B-----5:R-:W-:-:S14]  /*0790*/  DSETP.GT.AND P1, PT, R12, RZ, PT ;  /* 0x000000ff0c00722a */ /* 0x020fdc0003f24000 */
        /* <DEDUP_REMOVED lines=16> */
.L_x_7594:
        /* <DEDUP_REMOVED lines=61> */
.L_x_7593:
[----:B------:R-:W-:Y:S02]  /*0c70*/  ULDC.64 UR6, c[0x0][0x220] ;  /* 0x0000880000067ab9 */ /* 0x000fe40000000a00 */
[----:B------:R-:W-:-:S11]  /*0c80*/  DMUL R12, R12, UR6 ;  /* 0x000000060c0c7c28 */ /* 0x000fd60008000000 */
.L_x_7592:
[----:B------:R-:W-:Y:S05]  /*0c90*/  BSYNC B0 ;  /* 0x0000000000007941 */ /* 0x000fea0003800000 */
.L_x_7591:
[----:B-----5:R-:W-:Y:S01]  /*0ca0*/  VIADD R15, R5, 0x100 ;  /* 0x00000100050f7836 */ /* 0x020fe20000000000 */
        /* <DEDUP_REMOVED lines=20> */
.L_x_7598:
        /* <DEDUP_REMOVED lines=61> */
.L_x_7597:
[----:B------:R-:W-:Y:S02]  /*11c0*/  ULDC.64 UR6, c[0x0][0x220] ;  /* 0x0000880000067ab9 */ /* 0x000fe40000000a00 */
[----:B------:R-:W-:-:S11]  /*11d0*/  DMUL R6, R6, UR6 ;  /* 0x0000000606067c28 */ /* 0x000fd60008000000 */
.L_x_7596:
[----:B------:R-:W-:Y:S05]  /*11e0*/  BSYNC B0 ;  /* 0x0000000000007941 */ /* 0x000fea0003800000 */
.L_x_7595:
        /* <DEDUP_REMOVED lines=21> */
.L_x_7602:
        /* <DEDUP_REMOVED lines=61> */
.L_x_7601:
[----:B------:R-:W-:Y:S02]  /*1710*/  ULDC.64 UR6, c[0x0][0x220] ;  /* 0x0000880000067ab9 */ /* 0x000fe40000000a00 */
[----:B------:R-:W-:-:S11]  /*1720*/  DMUL R2, R2, UR6 ;  /* 0x0000000602027c28 */ /* 0x000fd60008000000 */
.L_x_7600:
[----:B------:R-:W-:Y:S05]  /*1730*/  BSYNC B0 ;  /* 0x0000000000007941 */ /* 0x000fea0003800000 */
.L_x_7599:
[----:B------:R-:W0:Y:S01]  /*1740*/  @!P0 LDC.64 R14, c[0x0][0x238] ;  /* 0x00008e00ff0e8b82 */ /* 0x000e220000000a00 */
[----:B------:R-:W-:Y:S01]  /*1750*/  IMAD.MOV.U32 R17, RZ, RZ, R5 ;  /* 0x000000ffff117224 */ /* 0x000fe200078e0005 */
[----:B------:R-:W-:Y:S01]  /*1760*/  BSSY B0, `(.L_x_7603) ;  /* 0x0000011000007945 */ /* 0x000fe20003800000 */
[----:B------:R-:W-:Y:S02]  /*1770*/  @!P0 IMAD.MOV.U32 R17, RZ, RZ, R11 ;  /* 0x000000ffff118224 */ /* 0x000fe400078e000b */
[----:B------:R-:W-:-:S03]  /*1780*/  @!P0 IMAD R11, R0, 0x200, R5 ;  /* 0x00000200000b8824 */ /* 0x000fc600078e0205 */
[----:B------:R-:W-:Y:S01]  /*1790*/  ISETP.GE.AND P1, PT, R17, R4, PT ;  /* 0x000000041100720c */ /* 0x000fe20003f26270 */
[----:B0-----:R-:W-:-:S05]  /*17a0*/  @!P0 IMAD.WIDE.U32 R10, R11, 0x8, R14 ;  /* 0x000000080b0a8825 */ /* 0x001fca00078e000e */
[----:B------:R0:W-:Y:S07]  /*17b0*/  @!P0 STG.E.64 desc[UR4][R10.64], R8 ;  /* 0x000000080a008986 */ /* 0x0001ee000c101b04 */
[----:B------:R-:W-:Y:S05]  /*17c0*/  @P1 BRA `(.L_x_7604) ;  /* 0x0000000000281947 */ /* 0x000fea0003800000 */
[----:B0-----:R-:W0:Y:S01]  /*17d0*/  LDC.64 R10, c[0x0][0x238] ;  /* 0x00008e00ff0a7b82 */ /* 0x001e220000000a00 */
[----:B------:R-:W-:Y:S02]  /*17e0*/  IMAD R9, R0, 0x200, R17 ;  /* 0x0000020000097824 */ /* 0x000fe400078e0211 */
        /* <DEDUP_REMOVED lines=8> */
.L_x_7604:
[----:B------:R-:W-:Y:S05]  /*1870*/  BSYNC B0 ;  /* 0x0000000000007941 */ /* 0x000fea0003800000 */
.L_x_7603:
[----:B------:R-:W-:-:S13]  /*1880*/  ISETP.GE.AND P0, PT, R17, R4, PT ;  /* 0x000000041100720c */ /* 0x000fda0003f06270 */
[----:B------:R-:W-:Y:S05]  /*1890*/  @P0 EXIT ;  /* 0x000000000000094d */ /* 0x000fea0003800000 */
[----:B------:R-:W2:Y:S01]  /*18a0*/  LDC.64 R4, c[0x0][0x238] ;  /* 0x00008e00ff047b82 */ /* 0x000ea20000000a00 */
[----:B------:R-:W-:-:S04]  /*18b0*/  IMAD R17, R0, 0x200, R17 ;  /* 0x0000020000117824 */ /* 0x000fc800078e0211 */
[----:B--2---:R-:W-:-:S05]  /*18c0*/  IMAD.WIDE.U32 R4, R17, 0x8, R4 ;  /* 0x0000000811047825 */ /* 0x004fca00078e0004 */
[----:B------:R-:W-:Y:S01]  /*18d0*/  STG.E.64 desc[UR4][R4.64], R2 ;  /* 0x0000000204007986 */ /* 0x000fe2000c101b04 */
[----:B------:R-:W-:Y:S05]  /*18e0*/  EXIT ;  /* 0x000000000000794d */ /* 0x000fea0003800000 */
.L_x_7605:
        /* <DEDUP_REMOVED lines=9> */
.L_x_7877:


//--------------------- .text._ZN2at6native29vectorized_elementwise_kernelILi2EZZZNS0_60_GLOBAL__N__171e0b9f_22_ActivationEluKernel_cu_f5210f67_353810elu_kernelERNS_18TensorIteratorBaseERKN3c106ScalarES8_S8_ENKUlvE_clEvENKUlvE_clEvEUldE_St5arrayIPcLm2EEEEviT0_T1_ --------------------------
	.section	.text._ZN2at6native29vectorized_elementwise_kernelILi2EZZZNS0_60_GLOBAL__N__171e0b9f_22_ActivationEluKernel_cu_f5210f67_353810elu_kernelERNS_18TensorIteratorBaseERKN3c106ScalarES8_S8_ENKUlvE_clEvENKUlvE_clEvEUldE_St5arrayIPcLm2EEEEviT0_T1_,"ax",@progbits
	.align	128
        .global         _ZN2at6native29vectorized_elementwise_kernelILi2EZZZNS0_60_GLOBAL__N__171e0b9f_22_ActivationEluKernel_cu_f5210f67_353810elu_kernelERNS_18TensorIteratorBaseERKN3c106ScalarES8_S8_ENKUlvE_clEvENKUlvE_clEvEUldE_St5arrayIPcLm2EEEEviT0_T1_
        .type           _ZN2at6native29vectorized_elementwise_kernelILi2EZZZNS0_60_GLOBAL__N__171e0b9f_22_ActivationEluKernel_cu_f5210f67_353810elu_kernelERNS_18TensorIteratorBaseERKN3c106ScalarES8_S8_ENKUlvE_clEvENKUlvE_clEvEUldE_St5arrayIPcLm2EEEEviT0_T1_,@function
        .size           _ZN2at6native29vectorized_elementwise_kernelILi2EZZZNS0_60_GLOBAL__N__171e0b9f_22_ActivationEluKernel_cu_f5210f67_353810elu_kernelERNS_18TensorIteratorBaseERKN3c106ScalarES8_S8_ENKUlvE_clEvENKUlvE_clEvEUldE_St5arrayIPcLm2EEEEviT0_T1_,(.L_x_7878 - _ZN2at6native29vectorized_elementwise_kernelILi2EZZZNS0_60_GLOBAL__N__171e0b9f_22_ActivationEluKernel_cu_f5210f67_353810elu_kernelERNS_18TensorIteratorBaseERKN3c106ScalarES8_S8_ENKUlvE_clEvENKUlvE_clEvEUldE_St5arrayIPcLm2EEEEviT0_T1_)
        .other          _ZN2at6native29vectorized_elementwise_kernelILi2EZZZNS0_60_GLOBAL__N__171e0b9f_22_ActivationEluKernel_cu_f5210f67_353810elu_kernelERNS_18TensorIteratorBaseERKN3c106ScalarES8_S8_ENKUlvE_clEvENKUlvE_clEvEUldE_St5arrayIPcLm2EEEEviT0_T1_,@"STO_CUDA_ENTRY STV_DEFAULT"
_ZN2at6native29vectorized_elementwise_kernelILi2EZZZNS0_60_GLOBAL__N__171e0b9f_22_ActivationEluKernel_cu_f5210f67_353810elu_kernelERNS_18TensorIteratorBaseERKN3c106ScalarES8_S8_ENKUlvE_clEvENKUlvE_clEvEUldE_St5arrayIPcLm2EEEEviT0_T1_:
.text._ZN2at6native29vectorized_elementwise_kernelILi2EZZZNS0_60_GLOBAL__N__171e0b9f_22_ActivationEluKernel_cu_f5210f67_353810elu_kernelERNS_18TensorIteratorBaseERKN3c106ScalarES8_S8_ENKUlvE_clEvENKUlvE_clEvEUldE_St5arrayIPcLm2EEEEviT0_T1_:
[----:B------:R-:W-:Y:S08]  /*0000*/  LDC R1, c[0x0][0x28] ;  /* 0x00000a00ff017b82 */ /* 0x000ff00000000800 */
[----:B------:R-:W0:Y:S01]  /*0010*/  S2UR UR4, SR_CTAID.X ;  /* 0x00000000000479c3 */ /* 0x000e220000002500 */
[----:B------:R-:W-:Y:S01]  /*0020*/  ULDC UR5, c[0x0][0x210] ;  /* 0x0000840000057ab9 */ /* 0x000fe20000000800 */
[----:B------:R-:W-:Y:S01]  /*0030*/  ULDC.64 UR8, c[0x0][0x208] ;  /* 0x0000820000087ab9 */ /* 0x000fe20000000a00 */
[----:B0-----:R-:W-:-:S04]  /*0040*/  USHF.L.U32 UR4, UR4, 0xa, URZ ;  /* 0x0000000a04047899 */ /* 0x001fc8000800063f */
[----:B------:R-:W-:-:S04]  /*0050*/  UIADD3 UR5, -UR4, UR5, URZ ;  /* 0x0000000504057290 */ /* 0x000fc8000fffe13f */
[----:B------:R-:W-:-:S06]  /*0060*/  UISETP.GE.U32.AND UP0, UPT, UR5, 0x400, UPT ;  /* 0x000004000500788c */ /* 0x000fcc000bf06070 */
[----:B------:R-:W-:-:S13]  /*0070*/  PLOP3.LUT P0, PT, PT, PT, UP0, 0x80, 0x0 ;  /* 0x000000000000781c */ /* 0x000fda0003f0f008 */
[----:B------:R-:W-:Y:S05]  /*0080*/  @!P0 BRA `(.L_x_7606) ;  /* 0x00000028008c8947 */ /* 0x000fea0003800000 */
[----:B------:R-:W0:Y:S01]  /*0090*/  S2R R0, SR_TID.X ;  /* 0x0000000000007919 */ /* 0x000e220000002100 */
[----:B------:R-:W-:Y:S02]  /*00a0*/  ULDC.64 UR6, c[0x0][0x240] ;  /* 0x0000900000067ab9 */ /* 0x000fe40000000a00 */
[----:B------:R-:W-:-:S06]  /*00b0*/  UIMAD.WIDE UR6, UR4, 0x8, UR6 ;  /* 0x00000008040678a5 */ /* 0x000fcc000f8e0206 */
[----:B------:R-:W-:Y:S02]  /*00c0*/  IMAD.U32 R2, RZ, RZ, UR6 ;  /* 0x00000006ff027e24 */ /* 0x000fe4000f8e00ff */
[----:B------:R-:W-:Y:S02]  /*00d0*/  IMAD.U32 R3, RZ, RZ, UR7 ;  /* 0x00000007ff037e24 */ /* 0x000fe4000f8e00ff */
[----:B0-----:R-:W-:-:S05]  /*00e0*/  IMAD.WIDE.U32 R2, R0, 0x10, R2 ;  /* 0x0000001000027825 */ /* 0x001fca00078e0002 */
[----:B------:R-:W2:Y:S04]  /*00f0*/  LDG.E.128 R12, desc[UR8][R2.64] ;  /* 0x00000008020c7981 */ /* 0x000ea8000c1e1d00 */
[----:B------:R0:W5:Y:S04]  /*0100*/  LDG.E.128 R16, desc[UR8][R2.64+0x800] ;  /* 0x0008000802107981 */ /* 0x000168000c1e1d00 */
[----:B------:R0:W5:Y:S04]  /*0110*/  LDG.E.128 R4, desc[UR8][R2.64+0x1000] ;  /* 0x0010000802047981 */ /* 0x000168000c1e1d00 */
[----:B------:R0:W5:Y:S01]  /*0120*/  LDG.E.128 R8, desc[UR8][R2.64+0x1800] ;  /* 0x0018000802087981 */ /* 0x000162000c1e1d00 */
[----:B------:R-:W-:Y:S01]  /*0130*/  BSSY B0, `(.L_x_7607) ;  /* 0x0000051000007945 */ /* 0x000fe20003800000 */
[----:B--2---:R-:W-:-:S14]  /*0140*/  DSETP.GT.AND P0, PT, R12, RZ, PT ;  /* 0x000000ff0c00722a */ /* 0x004fdc0003f04000 */
[----:B0-----:R-:W-:Y:S05]  /*0150*/  @P0 BRA `(.L_x_7608) ;  /* 0x0000000400300947 */ /* 0x001fea0003800000 */
        /* <DEDUP_REMOVED lines=15> */
.L_x_7609:
[----:B------:R-:W-:Y:S01]  /*0250*/  IMAD.MOV.U32 R2, RZ, RZ, 0x652b82fe ;  /* 0x652b82feff027424 */ /* 0x000fe200078e00ff */
[----:B------:R-:W-:Y:S01]  /*0260*/  UMOV UR6, 0xfefa39ef ;  /* 0xfefa39ef00067882 */ /* 0x000fe20000000000 */
[----:B------:R-:W-:Y:S01]  /*0270*/  IMAD.MOV.U32 R3, RZ, RZ, 0x3ff71547 ;  /* 0x3ff71547ff037424 */ /* 0x000fe200078e00ff */
[----:B------:R-:W-:-:S05]  /*0280*/  UMOV UR7, 0x3fe62e42 ;  /* 0x3fe62e4200077882 */ /* 0x000fca0000000000 */
[----:B------:R-:W-:-:S08]  /*0290*/  DFMA R2, R12, R2, 6.75539944105574400000e+15 ;  /* 0x433800000c02742b */ /* 0x000fd00000000002 */
[----:B------:R-:W-:-:S08]  /*02a0*/  DADD R20, R2, -6.75539944105574400000e+15 ;  /* 0xc338000002147429 */ /* 0x000fd00000000000 */
[----:B------:R-:W-:Y:S01]  /*02b0*/  DFMA R22, R20, -UR6, R12 ;  /* 0x8000000614167c2b */ /* 0x000fe2000800000c */
[----:B------:R-:W-:Y:S01]  /*02c0*/  UMOV UR6, 0x3b39803f ;  /* 0x3b39803f00067882 */ /* 0x000fe20000000000 */
[----:B------:R-:W-:-:S06]  /*02d0*/  UMOV UR7, 0x3c7abc9e ;  /* 0x3c7abc9e00077882 */ /* 0x000fcc0000000000 */
[----:B------:R-:W-:Y:S01]  /*02e0*/  DFMA R20, R20, -UR6, R22 ;  /* 0x8000000614147c2b */ /* 0x000fe20008000016 */
[----:B------:R-:W-:Y:S01]  /*02f0*/  UMOV UR6, 0x6acd15b6 ;  /* 0x6acd15b600067882 */ /* 0x000fe20000000000 */
[----:B------:R-:W-:Y:S01]  /*0300*/  IMAD.SHL.U32 R22, R13, 0x2, RZ ;  /* 0x000000020d167824 */ /* 0x000fe200078e00ff */
[----:B------:R-:W-:-:S04]  /*0310*/  UMOV UR7, 0x3e21f407 ;  /* 0x3e21f40700077882 */ /* 0x000fc80000000000 */
[C---:B------:R-:W-:Y:S02]  /*0320*/  ISETP.GE.U32.AND P0, PT, R22.reuse, 0x7fb3e647, PT ;  /* 0x7fb3e6471600780c */ /* 0x040fe40003f06070 */
[----:B------:R-:W-:Y:S02]  /*0330*/  ISETP.NE.AND P1, PT, R22, RZ, PT ;  /* 0x000000ff1600720c */ /* 0x000fe40003f25270 */
[----:B------:R-:W-:Y:S01]  /*0340*/  FSEL R12, R12, R20, !P0 ;  /* 0x000000140c0c7208 */ /* 0x000fe20004000000 */
[----:B------:R-:W-:Y:S01]  /*0350*/  IMAD.MOV.U32 R20, RZ, RZ, -0x7142ec33 ;  /* 0x8ebd13cdff147424 */ /* 0x000fe200078e00ff */
[----:B------:R-:W-:Y:S01]  /*0360*/  FSEL R13, R13, R21, !P0 ;  /* 0x000000150d0d7208 */ /* 0x000fe20004000000 */
[----:B------:R-:W-:Y:S01]  /*0370*/  IMAD.MOV.U32 R21, RZ, RZ, 0x3e5af86d ;  /* 0x3e5af86dff157424 */ /* 0x000fe200078e00ff */
[----:B------:R-:W-:-:S04]  /*0380*/  SEL R23, R2, RZ, P0 ;  /* 0x000000ff02177207 */ /* 0x000fc80000000000 */
[C---:B------:R-:W-:Y:S01]  /*0390*/  ISETP.NE.AND P0, PT, R23.reuse, 0x400, PT ;  /* 0x000004001700780c */ /* 0x040fe20003f05270 */
[----:B------:R-:W-:Y:S01]  /*03a0*/  DFMA R20, R12, UR6, R20 ;  /* 0x000000060c147c2b */ /* 0x000fe20008000014 */
[----:B------:R-:W-:Y:S01]  /*03b0*/  UMOV UR6, 0x92ba033d ;  /* 0x92ba033d00067882 */ /* 0x000fe20000000000 */
[----:B------:R-:W-:Y:S01]  /*03c0*/  UMOV UR7, 0x3e927e50 ;  /* 0x3e927e5000077882 */ /* 0x000fe20000000000 */
[----:B------:R-:W-:-:S05]  /*03d0*/  VIADD R24, R23, 0xffffffff ;  /* 0xffffffff17187836 */ /* 0x000fca0000000000 */
[----:B------:R-:W-:Y:S01]  /*03e0*/  DFMA R20, R12, R20, UR6 ;  /* 0x000000060c147e2b */ /* 0x000fe20008000014 */
[----:B------:R-:W-:Y:S01]  /*03f0*/  UMOV UR6, 0x6c5f9da1 ;  /* 0x6c5f9da100067882 */ /* 0x000fe20000000000 */
[----:B------:R-:W-:Y:S02]  /*0400*/  UMOV UR7, 0x3ec71dde ;  /* 0x3ec71dde00077882 */ /* 0x000fe40000000000 */
[----:B------:R-:W-:-:S04]  /*0410*/  @P0 IMAD.MOV R24, RZ, RZ, R23 ;  /* 0x000000ffff180224 */ /* 0x000fc800078e0217 */
        /* <DEDUP_REMOVED lines=21> */
[----:B------:R-:W-:Y:S01]  /*0570*/  DMUL R20, R12, R2 ;  /* 0x000000020c147228 */ /* 0x000fe20000000000 */
[----:B------:R-:W-:Y:S01]  /*0580*/  LEA R3, R24, 0x3ff00000, 0x14 ;  /* 0x3ff0000018037811 */ /* 0x000fe200078ea0ff */
[----:B------:R-:W-:-:S06]  /*0590*/  IMAD.MOV.U32 R2, RZ, RZ, RZ ;  /* 0x000000ffff027224 */ /* 0x000fcc00078e00ff */
[----:B------:R-:W-:Y:S02]  /*05a0*/  DFMA R20, R12, R20, R12 ;  /* 0x000000140c14722b */ /* 0x000fe4000000000c */
[----:B------:R-:W-:-:S08]  /*05b0*/  DADD R24, R2, -1 ;  /* 0xbff0000002187429 */ /* 0x000fd00000000000 */
[----:B------:R-:W-:-:S08]  /*05c0*/  DFMA R20, R20, R2, R24 ;  /* 0x000000021414722b */ /* 0x000fd00000000018 */
[----:B------:R-:W-:-:S10]  /*05d0*/  DADD R2, R20, R20 ;  /* 0x0000000014027229 */ /* 0x000fd40000000014 */
[----:B------:R-:W-:Y:S02]  /*05e0*/  @P1 FSEL R12, R2, R20, !P0 ;  /* 0x00000014020c1208 */ /* 0x000fe40004000000 */
[----:B------:R-:W-:-:S06]  /*05f0*/  @P1 FSEL R13, R3, R21, !P0 ;  /* 0x00000015030d1208 */ /* 0x000fcc0004000000 */
[----:B------:R-:W-:Y:S01]  /*0600*/  DMUL R12, R12, UR6 ;  /* 0x000000060c0c7c28 */ /* 0x000fe20008000000 */
[----:B------:R-:W-:Y:S10]  /*0610*/  BRA `(.L_x_7610) ;  /* 0x0000000000087947 */ /* 0x000ff40003800000 */
.L_x_7608:
[----:B------:R-:W-:Y:S02]  /*0620*/  ULDC.64 UR6, c[0x0][0x220] ;  /* 0x0000880000067ab9 */ /* 0x000fe40000000a00 */
[----:B------:R-:W-:-:S11]  /*0630*/  DMUL R12, R12, UR6 ;  /* 0x000000060c0c7c28 */ /* 0x000fd60008000000 */
.L_x_7610:
[----:B------:R-:W-:Y:S05]  /*0640*/  BSYNC B0 ;  /* 0x0000000000007941 */ /* 0x000fea0003800000 */
.L_x_7607:
[----:B------:R-:W-:Y:S01]  /*0650*/  DSETP.GT.AND P0, PT, R14, RZ, PT ;  /* 0x000000ff0e00722a */ /* 0x000fe20003f04000 */
[----:B------:R-:W-:-:S13]  /*0660*/  BSSY B0, `(.L_x_7611) ;  /* 0x0000050000007945 */ /* 0x000fda0003800000 */
        /* <DEDUP_REMOVED lines=16> */
.L_x_7613:
        /* <DEDUP_REMOVED lines=61> */
.L_x_7612:
[----:B------:R-:W-:Y:S02]  /*0b40*/  ULDC.64 UR6, c[0x0][0x220] ;  /* 0x0000880000067ab9 */ /* 0x000fe40000000a00 */
[----:B------:R-:W-:-:S11]  /*0b50*/  DMUL R14, R14, UR6 ;  /* 0x000000060e0e7c28 */ /* 0x000fd60008000000 */
.L_x_7614:
[----:B------:R-:W-:Y:S05]  /*0b60*/  BSYNC B0 ;  /* 0x0000000000007941 */ /* 0x000fea0003800000 */
.L_x_7611:
[----:B-----5:R-:W-:Y:S01]  /*0b70*/  DSETP.GT.AND P0, PT, R16, RZ, PT ;  /* 0x000000ff1000722a */ /* 0x020fe20003f04000 */
        /* <DEDUP_REMOVED lines=17> */
.L_x_7617:
        /* <DEDUP_REMOVED lines=61> */
.L_x_7616:
[----:B------:R-:W-:Y:S02]  /*1060*/  ULDC.64 UR6, c[0x0][0x220] ;  /* 0x0000880000067ab9 */ /* 0x000fe40000000a00 */
[----:B------:R-:W-:-:S11]  /*1070*/  DMUL R16, R16, UR6 ;  /* 0x0000000610107c28 */ /* 0x000fd60008000000 */
.L_x_7618:
[----:B------:R-:W-:Y:S05]  /*1080*/  BSYNC B0 ;  /* 0x0000000000007941 */ /* 0x000fea0003800000 */
.L_x_7615:
        /* <DEDUP_REMOVED lines=18> */
.L_x_7621:
        /* <DEDUP_REMOVED lines=61> */
.L_x_7620:
[----:B------:R-:W-:Y:S02]  /*1580*/  ULDC.64 UR6, c[0x0][0x220] ;  /* 0x0000880000067ab9 */ /* 0x000fe40000000a00 */
[----:B------:R-:W-:-:S11]  /*1590*/  DMUL R18, R18, UR6 ;  /* 0x0000000612127c28 */ /* 0x000fd60008000000 */
.L_x_7622:
[----:B------:R-:W-:Y:S05]  /*15a0*/  BSYNC B0 ;  /* 0x0000000000007941 */ /* 0x000fea0003800000 */
.L_x_7619:
        /* <DEDUP_REMOVED lines=18> */
.L_x_7625:
        /* <DEDUP_REMOVED lines=61> */
.L_x_7624:
[----:B------:R-:W-:Y:S02]  /*1aa0*/  ULDC.64 UR6, c[0x0][0x220] ;  /* 0x0000880000067ab9 */ /* 0x000fe40000000a00 */
[----:B------:R-:W-:-:S11]  /*1ab0*/  DMUL R4, R4, UR6 ;  /* 0x0000000604047c28 */ /* 0x000fd60008000000 */
.L_x_7626:
[----:B------:R-:W-:Y:S05]  /*1ac0*/  BSYNC B0 ;  /* 0x0000000000007941 */ /* 0x000fea0003800000 */
.L_x_7623:
        /* <DEDUP_REMOVED lines=18> */
.L_x_7629:
        /* <DEDUP_REMOVED lines=61> */
.L_x_7628:
[----:B------:R-:W-:Y:S02]  /*1fc0*/  ULDC.64 UR6, c[0x0][0x220] ;  /* 0x0000880000067ab9 */ /* 0x000fe40000000a00 */
[----:B------:R-:W-:-:S11]  /*1fd0*/  DMUL R6, R6, UR6 ;  /* 0x0000000606067c28 */ /* 0x000fd60008000000 */
.L_x_7630:
[----:B------:R-:W-:Y:S05]  /*1fe0*/  BSYNC B0 ;  /* 0x0000000000007941 */ /* 0x000fea0003800000 */
.L_x_7627:
        /* <DEDUP_REMOVED lines=18> */
.L_x_7633:
        /* <DEDUP_REMOVED lines=61> */
.L_x_7632:
[----:B------:R-:W-:Y:S02]  /*24e0*/  ULDC.64 UR6, c[0x0][0x220] ;  /* 0x0000880000067ab9 */ /* 0x000fe40000000a00 */
[----:B------:R-:W-:-:S11]  /*24f0*/  DMUL R8, R8, UR6 ;  /* 0x0000000608087c28 */ /* 0x000fd60008000000 */
.L_x_7634:
[----:B------:R-:W-:Y:S05]  /*2500*/  BSYNC B0 ;  /* 0x0000000000007941 */ /* 0x000fea0003800000 */
.L_x_7631:
        /* <DEDUP_REMOVED lines=18> */
.L_x_7637:
        /* <DEDUP_REMOVED lines=61> */
.L_x_7636:
[----:B------:R-:W-:Y:S02]  /*2a00*/  ULDC.64 UR6, c[0x0][0x220] ;  /* 0x0000880000067ab9 */ /* 0x000fe40000000a00 */
[----:B------:R-:W-:-:S11]  /*2a10*/  DMUL R10, R10, UR6 ;  /* 0x000000060a0a7c28 */ /* 0x000fd60008000000 */
.L_x_7638:
[----:B------:R-:W-:Y:S05]  /*2a20*/  BSYNC B0 ;  /* 0x0000000000007941 */ /* 0x000fea0003800000 */
.L_x_7635:
[----:B------:R-:W-:Y:S01]  /*2a30*/  ULDC.64 UR6, c[0x0][0x238] ;  /* 0x00008e0000067ab9 */ /* 0x000fe20000000a00 */
[----:B------:R-:W-:Y:S01]  /*2a40*/  IMAD.MOV.U32 R3, RZ, RZ, 0x10 ;  /* 0x00000010ff037424 */ /* 0x000fe200078e00ff */
[----:B------:R-:W-:-:S06]  /*2a50*/  UIMAD.WIDE.U32 UR6, UR4, 0x8, UR6 ;  /* 0x00000008040678a5 */ /* 0x000fcc000f8e0006 */
[----:B------:R-:W-:-:S05]  /*2a60*/  IMAD.WIDE R2, R0, R3, UR6 ;  /* 0x0000000600027e25 */ /* 0x000fca000f8e0203 */
[----:B------:R-:W-:Y:S04]  /*2a70*/  STG.E.128 desc[UR8][R2.64], R12 ;  /* 0x0000000c02007986 */ /* 0x000fe8000c101d08 */
[----:B------:R-:W-:Y:S04]  /*2a80*/  STG.E.128 desc[UR8][R2.64+0x800], R16 ;  /* 0x0008001002007986 */ /* 0x000fe8000c101d08 */
[----:B------:R-:W-:Y:S04]  /*2a90*/  STG.E.128 desc[UR8][R2.64+0x1000], R4 ;  /* 0x0010000402007986 */ /* 0x000fe8000c101d08 */
[----:B------:R-:W-:Y:S01]  /*2aa0*/  STG.E.128 desc[UR8][R2.64+0x1800], R8 ;  /* 0x0018000802007986 */ /* 0x000fe2000c101d08 */
[----:B------:R-:W-:Y:S05]  /*2ab0*/  EXIT ;  /* 0x000000000000794d */ /* 0x000fea0003800000 */
.L_x_7606:
[----:B------:R-:W0:Y:S01]  /*2ac0*/  S2R R0, SR_TID.X ;  /* 0x0000000000007919 */ /* 0x000e220000002100 */
[----:B------:R-:W-:Y:S02]  /*2ad0*/  CS2R R10, SRZ ;  /* 0x00000000000a7805 */ /* 0x000fe4000001ff00 */
[----:B0-----:R-:W-:Y:S01]  /*2ae0*/  ISETP.GE.AND P0, PT, R0, UR5, PT ;  /* 0x0000000500007c0c */ /* 0x001fe2000bf06270 */
[----:B------:R-:W-:-:S12]  /*2af0*/  IMAD.MOV.U32 R18, RZ, RZ, R0 ;  /* 0x000000ffff127224 */ /* 0x000fd800078e0000 */
[C---:B------:R-:W-:Y:S01]  /*2b00*/  @!P0 VIADD R19, R18.reuse, UR4 ;  /* 0x0000000412138c36 */ /* 0x040fe20008000000 */
[----:B------:R-:W0:Y:S01]  /*2b10*/  @!P0 LDC.64 R8, c[0x0][0x240] ;  /* 0x00009000ff088b82 */ /* 0x000e220000000a00 */
[----:B------:R-:W-:-:S05]  /*2b20*/  @!P0 VIADD R18, R18, 0x80 ;  /* 0x0000008012128836 */ /* 0x000fca0000000000 */
[----:B------:R-:W-:-:S13]  /*2b30*/  ISETP.GE.AND P6, PT, R18, UR5, PT ;  /* 0x0000000512007c0c */ /* 0x000fda000bfc6270 */
[C---:B------:R-:W-:Y:S01]  /*2b40*/  @!P6 VIADD R5, R18.reuse, UR4 ;  /* 0x000000041205ec36 */ /* 0x040fe20008000000 */
[----:B------:R-:W1:Y:S01]  /*2b50*/  @!P6 LDC.64 R2, c[0x0][0x240] ;  /* 0x00009000ff02eb82 */ /* 0x000e620000000a00 */
[----:B------:R-:W-:-:S05]  /*2b60*/  @!P6 VIADD R18, R18, 0x80 ;  /* 0x000000801212e836 */ /* 0x000fca0000000000 */
[----:B------:R-:W-:-:S13]  /*2b70*/  ISETP.GE.AND P5, PT, R18, UR5, PT ;  /* 0x0000000512007c0c */ /* 0x000fda000bfa6270 */
[C---:B------:R-:W-:Y:S01]  /*2b80*/  @!P5 VIADD R13, R18.reuse, UR4 ;  /* 0x00000004120ddc36 */ /* 0x040fe20008000000 */
[----:B------:R-:W2:Y:S01]  /*2b90*/  @!P5 LDC.64 R28, c[0x0][0x240] ;  /* 0x00009000ff1cdb82 */ /* 0x000ea20000000a00 */
[----:B------:R-:W-:Y:S02]  /*2ba0*/  @!P5 VIADD R18, R18, 0x80 ;  /* 0x000000801212d836 */ /* 0x000fe40000000000 */
[----:B-1----:R-:W-:-:S03]  /*2bb0*/  @!P6 IMAD.WIDE.U32 R2, R5, 0x8, R2 ;  /* 0x000000080502e825 */ /* 0x002fc600078e0002 */
[C---:B------:R-:W-:Y:S02]  /*2bc0*/  ISETP.GE.AND P4, PT, R18.reuse, UR5, PT ;  /* 0x0000000512007c0c */ /* 0x040fe4000bf86270 */
[----:B------:R1:W5:Y:S11]  /*2bd0*/  @!P6 LDG.E.64 R10, desc[UR8][R2.64] ;  /* 0x00000008020ae981 */ /* 0x000376000c1e1b00 */
[C---:B------:R-:W-:Y:S01]  /*2be0*/  @!P4 VIADD R15, R18.reuse, UR4 ;  /* 0x00000004120fcc36 */ /* 0x040fe20008000000 */
[----:B------:R-:W3:Y:S01]  /*2bf0*/  @!P4 LDC.64 R22, c[0x0][0x240] ;  /* 0x00009000ff16cb82 */ /* 0x000ee20000000a00 */
[----:B------:R-:W-:-:S05]  /*2c00*/  @!P4 VIADD R18, R18, 0x80 ;  /* 0x000000801212c836 */ /* 0x000fca0000000000 */
[----:B------:R-:W-:-:S13]  /*2c10*/  ISETP.GE.AND P3, PT, R18, UR5, PT ;  /* 0x0000000512007c0c */ /* 0x000fda000bf66270 */
[C---:B------:R-:W-:Y:S01]  /*2c20*/  @!P3 VIADD R17, R18.reuse, UR4 ;  /* 0x000000041211bc36 */ /* 0x040fe20008000000 */
[----:B------:R-:W4:Y:S01]  /*2c30*/  @!P3 LDC.64 R24, c[0x0][0x240] ;  /* 0x00009000ff18bb82 */ /* 0x000f220000000a00 */
[----:B------:R-:W-:-:S05]  /*2c40*/  @!P3 VIADD R18, R18, 0x80 ;  /* 0x000000801212b836 */ /* 0x000fca0000000000 */
[----:B------:R-:W-:-:S13]  /*2c50*/  ISETP.GE.AND P2, PT, R18, UR5, PT ;  /* 0x0000000512007c0c */ /* 0x000fda000bf46270 */
[C---:B------:R-:W-:Y:S01]  /*2c60*/  @!P2 VIADD R27, R18.reuse, UR4 ;  /* 0x00000004121bac36 */ /* 0x040fe20008000000 */
[----:B-1----:R-:W1:Y:S01]  /*2c70*/  @!P2 LDC.64 R2, c[0x0][0x240] ;  /* 0x00009000ff02ab82 */ /* 0x002e620000000a00 */
[----:B------:R-:W-:-:S05]  /*2c80*/  @!P2 VIADD R18, R18, 0x80 ;  /* 0x000000801212a836 */ /* 0x000fca0000000000 */
[----:B------:R-:W-:-:S13]  /*2c90*/  ISETP.GE.AND P1, PT, R18, UR5, PT ;  /* 0x0000000512007c0c */ /* 0x000fda000bf26270 */
[C---:B------:R-:W-:Y:S01]  /*2ca0*/  @!P1 VIADD R21, R18.reuse, UR4 ;  /* 0x0000000412159c36 */ /* 0x040fe20008000000 */
[----:B------:R-:W0:Y:S01]  /*2cb0*/  @!P1 LDC.64 R4, c[0x0][0x240] ;  /* 0x00009000ff049b82 */ /* 0x000e220000000a00 */
[----:B------:R-:W-:-:S05]  /*2cc0*/  @!P1 VIADD R18, R18, 0x80 ;  /* 0x0000008012129836 */ /* 0x000fca0000000000 */
[----:B------:R-:W-:-:S13]  /*2cd0*/  ISETP.GE.AND P6, PT, R18, UR5, PT ;  /* 0x0000000512007c0c */ /* 0x000fda000bfc6270 */
[----:B------:R-:W0:Y:S01]  /*2ce0*/  @!P6 LDC.64 R6, c[0x0][0x240] ;  /* 0x00009000ff06eb82 */ /* 0x000e220000000a00 */
[----:B--2---:R-:W-:Y:S01]  /*2cf0*/  @!P5 IMAD.WIDE.U32 R28, R13, 0x8, R28 ;  /* 0x000000080d1cd825 */ /* 0x004fe200078e001c */
[----:B------:R-:W-:-:S03]  /*2d00*/  CS2R R12, SRZ ;  /* 0x00000000000c7805 */ /* 0x000fc6000001ff00 */
[----:B------:R-:W-:Y:S02]  /*2d10*/  @!P6 VIADD R26, R18, UR4 ;  /* 0x00000004121aec36 */ /* 0x000fe40008000000 */
[----:B-1----:R-:W-:Y:S01]  /*2d20*/  @!P2 IMAD.WIDE.U32 R2, R27, 0x8, R2 ;  /* 0x000000081b02a825 */ /* 0x002fe200078e0002 */
[----:B------:R1:W5:Y:S03]  /*2d30*/  @!P5 LDG.E.64 R12, desc[UR8][R28.64] ;  /* 0x000000081c0cd981 */ /* 0x000366000c1e1b00 */
[----:B---3--:R-:W-:Y:S01]  /*2d40*/  @!P4 IMAD.WIDE.U32 R22, R15, 0x8, R22 ;  /* 0x000000080f16c825 */ /* 0x008fe200078e0016 */
[----:B------:R-:W-:-:S03]  /*2d50*/  CS2R R14, SRZ ;  /* 0x00000000000e7805 */ /* 0x000fc6000001ff00 */
[----:B----4-:R-:W-:Y:S01]  /*2d60*/  @!P3 IMAD.WIDE.U32 R24, R17, 0x8, R24 ;  /* 0x000000081118b825 */ /* 0x010fe200078e0018 */
[----:B------:R-:W-:Y:S02]  /*2d70*/  CS2R R16, SRZ ;  /* 0x0000000000107805 */ /* 0x000fe4000001ff00 */
[----:B------:R2:W5:Y:S01]  /*2d80*/  @!P4 LDG.E.64 R14, desc[UR8][R22.64] ;  /* 0x00000008160ec981 */ /* 0x000562000c1e1b00 */
[----:B0-----:R-:W-:Y:S01]  /*2d90*/  @!P1 IMAD.WIDE.U32 R4, R21, 0x8, R4 ;  /* 0x0000000815049825 */ /* 0x001fe200078e0004 */
[----:B------:R-:W-:Y:S02]  /*2da0*/  CS2R R20, SRZ ;  /* 0x0000000000147805 */ /* 0x000fe4000001ff00 */
[----:B------:R2:W5:Y:S01]  /*2db0*/  @!P3 LDG.E.64 R16, desc[UR8][R24.64] ;  /* 0x000000081810b981 */ /* 0x000562000c1e1b00 */
[----:B-1----:R-:W-:Y:S01]  /*2dc0*/  @!P0 IMAD.WIDE.U32 R28, R19, 0x8, R8 ;  /* 0x00000008131c8825 */ /* 0x002fe200078e0008 */
[----:B------:R-:W-:Y:S02]  /*2dd0*/  CS2R R18, SRZ ;  /* 0x0000000000127805 */ /* 0x000fe4000001ff00 */
[----:B------:R-:W-:Y:S01]  /*2de0*/  CS2R R8, SRZ ;  /* 0x0000000000087805 */ /* 0x000fe2000001ff00 */
[----:B------:R2:W5:Y:S01]  /*2df0*/  @!P1 LDG.E.64 R20, desc[UR8][R4.64] ;  /* 0x0000000804149981 */ /* 0x000562000c1e1b00 */
[----:B------:R-:W-:Y:S01]  /*2e00*/  @!P6 IMAD.WIDE.U32 R26, R26, 0x8, R6 ;  /* 0x000000081a1ae825 */ /* 0x000fe200078e0006 */
[----:B------:R-:W-:-:S02]  /*2e10*/  CS2R R6, SRZ ;  /* 0x0000000000067805 */ /* 0x000fc4000001ff00 */
[----:B------:R2:W5:Y:S04]  /*2e20*/  @!P2 LDG.E.64 R18, desc[UR8][R2.64] ;  /* 0x000000080212a981 */ /* 0x000568000c1e1b00 */
[----:B------:R2:W5:Y:S04]  /*2e30*/  @!P6 LDG.E.64 R6, desc[UR8][R26.64] ;  /* 0x000000081a06e981 */ /* 0x000568000c1e1b00 */
[----:B------:R2:W5:Y:S01]  /*2e40*/  @!P0 LDG.E.64 R8, desc[UR8][R28.64] ;  /* 0x000000081c088981 */ /* 0x000562000c1e1b00 */
[----:B------:R-:W-:Y:S04]  /*2e50*/  BSSY B0, `(.L_x_7639) ;  /* 0x0000052000007945 */ /* 0x000fe80003800000 */
[----:B------:R-:W-:Y:S05]  /*2e60*/  @P0 BRA `(.L_x_7640) ;  /* 0x0000000400400947 */ /* 0x000fea0003800000 */
[----:B-----5:R-:W-:-:S14]  /*2e70*/  DSETP.GT.AND P1, PT, R8, RZ, PT ;  /* 0x000000ff0800722a */ /* 0x020fdc0003f24000 */
[----:B------:R-:W-:Y:S05]  /*2e80*/  @P1 BRA `(.L_x_7641) ;  /* 0x0000000400301947 */ /* 0x000fea0003800000 */
[----:B------:R-:W-:Y:S02]  /*2e90*/  ULDC.64 UR6, c[0x0][0x228] ;  /* 0x00008a0000067ab9 */ /* 0x000fe40000000a00 */
[----:B--2---:R-:W-:-:S10]  /*2ea0*/  DMUL R4, R8, UR6 ;  /* 0x0000000608047c28 */ /* 0x004fd40008000000 */
        /* <DEDUP_REMOVED lines=13> */
.L_x_7642:
        /* <DEDUP_REMOVED lines=61> */
.L_x_7641:
[----:B------:R-:W-:Y:S02]  /*3350*/  ULDC.64 UR6, c[0x0][0x220] ;  /* 0x0000880000067ab9 */ /* 0x000fe40000000a00 */
[----:B------:R-:W-:-:S11]  /*3360*/  DMUL R8, R8, UR6 ;  /* 0x0000000608087c28 */ /* 0x000fd60008000000 */
.L_x_7640:
[----:B------:R-:W-:Y:S05]  /*3370*/  BSYNC B0 ;  /* 0x0000000000007941 */ /* 0x000fea0003800000 */
.L_x_7639:
[----:B--2---:R-:W-:Y:S01]  /*3380*/  VIADD R2, R0, 0x80 ;  /* 0x0000008000027836 */ /* 0x004fe20000000000 */
[----:B------:R-:W-:Y:S04]  /*3390*/  BSSY B0, `(.L_x_7643) ;  /* 0x0000053000007945 */ /* 0x000fe80003800000 */
[----:B------:R-:W-:-:S13]  /*33a0*/  ISETP.GE.AND P1, PT, R2, UR5, PT ;  /* 0x0000000502007c0c */ /* 0x000fda000bf26270 */
        /* <DEDUP_REMOVED lines=18> */
.L_x_7646:
        /* <DEDUP_REMOVED lines=9> */
[----:B------:R-:W-:-:S06]  /*3560*/  SEL R22, R22, RZ, P1 ;  /* 0x000000ff16167207 */ /* 0x000fcc0000800000 */
[----:B------:R-:W-:Y:S01]  /*3570*/  DFMA R24, R4, -UR6, R10 ;  /* 0x8000000604187c2b */ /* 0x000fe2000800000a */
[----:B------:R-:W-:Y:S01]  /*3580*/  UMOV UR6, 0x3b39803f ;  /* 0x3b39803f00067882 */ /* 0x000fe20000000000 */
[----:B------:R-:W-:-:S06]  /*3590*/  UMOV UR7, 0x3c7abc9e ;  /* 0x3c7abc9e00077882 */ /* 0x000fcc0000000000 */
[----:B------:R-:W-:Y:S01]  /*35a0*/  DFMA R24, R4, -UR6, R24 ;  /* 0x8000000604187c2b */ /* 0x000fe20008000018 */
[----:B------:R-:W-:Y:S01]  /*35b0*/  UMOV UR6, 0x6acd15b6 ;  /* 0x6acd15b600067882 */ /* 0x000fe20000000000 */
[----:B------:R-:W-:-:S08]  /*35c0*/  UMOV UR7, 0x3e21f407 ;  /* 0x3e21f40700077882 */ /* 0x000fd00000000000 */
[----:B------:R-:W-:Y:S01]  /*35d0*/  FSEL R4, R10, R24, !P1 ;  /* 0x000000180a047208 */ /* 0x000fe20004800000 */
[----:B------:R-:W-:Y:S01]  /*35e0*/  IMAD.MOV.U32 R10, RZ, RZ, -0x7142ec33 ;  /* 0x8ebd13cdff0a7424 */ /* 0x000fe200078e00ff */
[----:B------:R-:W-:Y:S01]  /*35f0*/  FSEL R5, R11, R25, !P1 ;  /* 0x000000190b057208 */ /* 0x000fe20004800000 */
[----:B------:R-:W-:Y:S01]  /*3600*/  IMAD.MOV.U32 R11, RZ, RZ, 0x3e5af86d ;  /* 0x3e5af86dff0b7424 */ /* 0x000fe200078e00ff */
[C---:B------:R-:W-:Y:S01]  /*3610*/  ISETP.NE.AND P1, PT, R22.reuse, 0x400, PT ;  /* 0x000004001600780c */ /* 0x040fe20003f25270 */
[----:B------:R-:W-:-:S04]  /*3620*/  VIADD R24, R22, 0xffffffff ;  /* 0xffffffff16187836 */ /* 0x000fc80000000000 */
        /* <DEDUP_REMOVED lines=39> */
.L_x_7645:
[----:B------:R-:W-:Y:S02]  /*38a0*/  ULDC.64 UR6, c[0x0][0x220] ;  /* 0x0000880000067ab9 */ /* 0x000fe40000000a00 */
[----:B------:R-:W-:-:S11]  /*38b0*/  DMUL R10, R10, UR6 ;  /* 0x000000060a0a7c28 */ /* 0x000fd60008000000 */
.L_x_7644:
[----:B------:R-:W-:Y:S05]  /*38c0*/  BSYNC B0 ;  /* 0x0000000000007941 */ /* 0x000fea0003800000 */
.L_x_7643:
[----:B------:R-:W-:Y:S01]  /*38d0*/  VIADD R3, R0, 0x100 ;  /* 0x0000010000037836 */ /* 0x000fe20000000000 */
        /* <DEDUP_REMOVED lines=20> */
.L_x_7650:
        /* <DEDUP_REMOVED lines=61> */
.L_x_7649:
[----:B------:R-:W-:Y:S02]  /*3df0*/  ULDC.64 UR6, c[0x0][0x220] ;  /* 0x0000880000067ab9 */ /* 0x000fe40000000a00 */
[----:B------:R-:W-:-:S11]  /*3e00*/  DMUL R12, R12, UR6 ;  /* 0x000000060c0c7c28 */ /* 0x000fd60008000000 */
.L_x_7648:
[----:B------:R-:W-:Y:S05]  /*3e10*/  BSYNC B0 ;  /* 0x0000000000007941 */ /* 0x000fea0003800000 */
.L_x_7647:
        /* <DEDUP_REMOVED lines=21> */
.L_x_7654:
        /* <DEDUP_REMOVED lines=61> */
.L_x_7653:
[----:B------:R-:W-:Y:S02]  /*4340*/  ULDC.64 UR6, c[0x0][0x220] ;  /* 0x0000880000067ab9 */ /* 0x000fe40000000a00 */
[----:B------:R-:W-:-:S11]  /*4350*/  DMUL R14, R14, UR6 ;  /* 0x000000060e0e7c28 */ /* 0x000fd60008000000 */
.L_x_7652:
[----:B------:R-:W-:Y:S05]  /*4360*/  BSYNC B0 ;  /* 0x0000000000007941 */ /* 0x000fea0003800000 */
.L_x_7651:
        /* <DEDUP_REMOVED lines=21> */
.L_x_7658:
        /* <DEDUP_REMOVED lines=61> */
.L_x_7657:
[----:B------:R-:W-:Y:S02]  /*4890*/  ULDC.64 UR6, c[0x0][0x220] ;  /* 0x0000880000067ab9 */ /* 0x000fe40000000a00 */
[----:B------:R-:W-:-:S11]  /*48a0*/  DMUL R16, R16, UR6 ;  /* 0x0000000610107c28 */ /* 0x000fd60008000000 */
.L_x_7656:
[----:B------:R-:W-:Y:S05]  /*48b0*/  BSYNC B0 ;  /* 0x0000000000007941 */ /* 0x000fea0003800000 */
.L_x_7655:
        /* <DEDUP_REMOVED lines=21> */
.L_x_7662:
        /* <DEDUP_REMOVED lines=61> */
.L_x_7661:
[----:B------:R-:W-:Y:S02]  /*4de0*/  ULDC.64 UR6, c[0x0][0x220] ;  /* 0x0000880000067ab9 */ /* 0x000fe40000000a00 */
[----:B------:R-:W-:-:S11]  /*4df0*/  DMUL R18, R18, UR6 ;  /* 0x0000000612127c28 */ /* 0x000fd60008000000 */
.L_x_7660:
[----:B------:R-:W-:Y:S05]  /*4e00*/  BSYNC B0 ;  /* 0x0000000000007941 */ /* 0x000fea0003800000 */
.L_x_7659:
        /* <DEDUP_REMOVED lines=21> */
.L_x_7666:
        /* <DEDUP_REMOVED lines=61> */
.L_x_7665:
[----:B------:R-:W-:Y:S02]  /*5330*/  ULDC.64 UR6, c[0x0][0x220] ;  /* 0x0000880000067ab9 */ /* 0x000fe40000000a00 */
[----:B------:R-:W-:-:S11]  /*5340*/  DMUL R20, R20, UR6 ;  /* 0x0000000614147c28 */ /* 0x000fd60008000000 */
.L_x_7664:
[----:B------:R-:W-:Y:S05]  /*5350*/  BSYNC B0 ;  /* 0x0000000000007941 */ /* 0x000fea0003800000 */
.L_x_7663:
        /* <DEDUP_REMOVED lines=21> */
.L_x_7670:
        /* <DEDUP_REMOVED lines=61> */
.L_x_7669:
[----:B------:R-:W-:Y:S02]  /*5880*/  ULDC.64 UR6, c[0x0][0x220] ;  /* 0x0000880000067ab9 */ /* 0x000fe40000000a00 */
[----:B------:R-:W-:-:S11]  /*5890*/  DMUL R6, R6, UR6 ;  /* 0x0000000606067c28 */ /* 0x000fd60008000000 */
.L_x_7668:
[----:B------:R-:W-:Y:S05]  /*58a0*/  BSYNC B0 ;  /* 0x0000000000007941 */ /* 0x000fea0003800000 */
.L_x_7667:
[----:B------:R-:W0:Y:S01]  /*58b0*/  @!P0 LDC.64 R4, c[0x0][0x238] ;  /* 0x00008e00ff048b82 */ /* 0x000e220000000a00 */
[----:B------:R-:W-:Y:S01]  /*58c0*/  @!P0 VIADD R3, R0, UR4 ;  /* 0x0000000400038c36 */ /* 0x000fe20008000000 */
[----:B------:R-:W-:Y:S01]  /*58d0*/  BSSY B0, `(.L_x_7671) ;  /* 0x0000030000007945 */ /* 0x000fe20003800000 */
[----:B------:R-:W-:-:S03]  /*58e0*/  @!P0 IMAD.MOV.U32 R0, RZ, RZ, R2 ;  /* 0x000000ffff008224 */ /* 0x000fc600078e0002 */
[----:B------:R-:W-:Y:S01]  /*58f0*/  BSSY B1, `(.L_x_7672) ;  /* 0x0000027000017945 */ /* 0x000fe20003800000 */
[----:B0-----:R-:W-:-:S05]  /*5900*/  @!P0 IMAD.WIDE.U32 R4, R3, 0x8, R4 ;  /* 0x0000000803048825 */ /* 0x001fca00078e0004 */
[----:B-----5:R0:W-:Y:S01]  /*5910*/  @!P0 STG.E.64 desc[UR8][R4.64], R8 ;  /* 0x0000000804008986 */ /* 0x0201e2000c101b08 */
        /* <DEDUP_REMOVED lines=14> */
.L_x_7673:
[----:B------:R-:W-:-:S13]  /*5a00*/  ISETP.GE.AND P0, PT, R0, UR5, PT ;  /* 0x0000000500007c0c */ /* 0x000fda000bf06270 */
[----:B------:R-:W-:Y:S05]  /*5a10*/  @P0 BRA `(.L_x_7675) ;  /* 0x0000000000300947 */ /* 0x000fea0003800000 */
[----:B0-----:R-:W0:Y:S01]  /*5a20*/  LDC.64 R2, c[0x0][0x238] ;  /* 0x00008e00ff027b82 */ /* 0x001e220000000a00 */
[C---:B------:R-:W-:Y:S02]  /*5a30*/  VIADD R5, R0.reuse, UR4 ;  /* 0x0000000400057c36 */ /* 0x040fe40008000000 */
[----:B------:R-:W-:Y:S02]  /*5a40*/  VIADD R0, R0, 0x80 ;  /* 0x0000008000007836 */ /* 0x000fe40000000000 */
[----:B0-----:R-:W-:-:S05]  /*5a50*/  IMAD.WIDE.U32 R2, R5, 0x8, R2 ;  /* 0x0000000805027825 */ /* 0x001fca00078e0002 */
[----:B------:R1:W-:Y:S02]  /*5a60*/  STG.E.64 desc[UR8][R2.64], R14 ;  /* 0x0000000e02007986 */ /* 0x0003e4000c101b08 */
.L_x_7674:
[----:B------:R-:W-:-:S13]  /*5a70*/  ISETP.GE.AND P0, PT, R0, UR5, PT ;  /* 0x0000000500007c0c */ /* 0x000fda000bf06270 */
[----:B------:R-:W-:Y:S05]  /*5a80*/  @P0 BRA `(.L_x_7676) ;  /* 0x0000000000340947 */ /* 0x000fea0003800000 */
[----:B01----:R-:W0:Y:S01]  /*5a90*/  LDC.64 R2, c[0x0][0x238] ;  /* 0x00008e00ff027b82 */ /* 0x003e220000000a00 */
[C---:B------:R-:W-:Y:S02]  /*5aa0*/  VIADD R5, R0.reuse, UR4 ;  /* 0x0000000400057c36 */ /* 0x040fe40008000000 */
[----:B------:R-:W-:Y:S02]  /*5ab0*/  VIADD R0, R0, 0x80 ;  /* 0x0000008000007836 */ /* 0x000fe40000000000 */
[----:B0-----:R-:W-:-:S05]  /*5ac0*/  IMAD.WIDE.U32 R2, R5, 0x8, R2 ;  /* 0x0000000805027825 */ /* 0x001fca00078e0002 */
[----:B------:R1:W-:Y:S02]  /*5ad0*/  STG.E.64 desc[UR8][R2.64], R16 ;  /* 0x0000001002007986 */ /* 0x0003e4000c101b08 */
.L_x_7675:
        /* <DEDUP_REMOVED lines=8> */
.L_x_7676:
[----:B------:R-:W-:Y:S05]  /*5b60*/  BSYNC B1 ;  /* 0x0000000000017941 */ /* 0x000fea0003800000 */
.L_x_7672:
[----:B------:R-:W-:-:S13]  /*5b70*/  ISETP.GE.AND P0, PT, R0, UR5, PT ;  /* 0x0000000500007c0c */ /* 0x000fda000bf06270 */
[----:B012---:R-:W0:Y:S01]  /*5b80*/  @!P0 LDC.64 R2, c[0x0][0x238] ;  /* 0x00008e00ff028b82 */ /* 0x007e220000000a00 */
[C---:B------:R-:W-:Y:S02]  /*5b90*/  @!P0 VIADD R5, R0.reuse, UR4 ;  /* 0x0000000400058c36 */ /* 0x040fe40008000000 */
[----:B------:R-:W-:Y:S02]  /*5ba0*/  @!P0 VIADD R0, R0, 0x80 ;  /* 0x0000008000008836 */ /* 0x000fe40000000000 */
[----:B0-----:R-:W-:-:S05]  /*5bb0*/  @!P0 IMAD.WIDE.U32 R2, R5, 0x8, R2 ;  /* 0x0000000805028825 */ /* 0x001fca00078e0002 */
[----:B------:R2:W-:Y:S02]  /*5bc0*/  @!P0 STG.E.64 desc[UR8][R2.64], R20 ;  /* 0x0000001402008986 */ /* 0x0005e4000c101b08 */
.L_x_7677:
[----:B------:R-:W-:Y:S05]  /*5bd0*/  BSYNC B0 ;  /* 0x0000000000007941 */ /* 0x000fea0003800000 */
.L_x_7671:
[----:B------:R-:W-:Y:S05]  /*5be0*/  WARPSYNC.ALL ;  /* 0x0000000000007948 */ /* 0x000fea0003800000 */
[----:B------:R-:W-:-:S13]  /*5bf0*/  ISETP.GE.AND P0, PT, R0, UR5, PT ;  /* 0x0000000500007c0c */ /* 0x000fda000bf06270 */
[----:B------:R-:W-:Y:S05]  /*5c00*/  @P0 EXIT ;  /* 0x000000000000094d */ /* 0x000fea0003800000 */
[----:B012---:R-:W0:Y:S01]  /*5c10*/  LDC.64 R2, c[0x0][0x238] ;  /* 0x00008e00ff027b82 */ /* 0x007e220000000a00 */
[----:B------:R-:W-:-:S04]  /*5c20*/  VIADD R5, R0, UR4 ;  /* 0x0000000400057c36 */ /* 0x000fc80008000000 */
[----:B0-----:R-:W-:-:S05]  /*5c30*/  IMAD.WIDE.U32 R2, R5, 0x8, R2 ;  /* 0x0000000805027825 */ /* 0x001fca00078e0002 */
[----:B------:R-:W-:Y:S01]  /*5c40*/  STG.E.64 desc[UR8][R2.64], R6 ;  /* 0x0000000602007986 */ /* 0x000fe2000c101b08 */
[----:B------:R-:W-:Y:S05]  /*5c50*/  EXIT ;  /* 0x000000000000794d */ /* 0x000fea0003800000 */
.L_x_7678:
        /* <DEDUP_REMOVED lines=10> */
.L_x_7878:


//--------------------- .text._ZN2at6native29vectorized_elementwise_kernelILi4EZZZNS0_60_GLOBAL__N__171e0b9f_22_ActivationEluKernel_cu_f5210f67_353810elu_kernelERNS_18TensorIteratorBaseERKN3c106ScalarES8_S8_ENKUlvE_clEvENKUlvE_clEvEUldE_St5arrayIPcLm2EEEEviT0_T1_ --------------------------
	.section	.text._ZN2at6native29vectorized_elementwise_kernelILi4EZZZNS0_60_GLOBAL__N__171e0b9f_22_ActivationEluKernel_cu_f5210f67_353810elu_kernelERNS_18TensorIteratorBaseERKN3c106ScalarES8_S8_ENKUlvE_clEvENKUlvE_clEvEUldE_St5arrayIPcLm2EEEEviT0_T1_,"ax",@progbits
	.align	128
        .global         _ZN2at6native29vectorized_elementwise_kernelILi4EZZZNS0_60_GLOBAL__N__171e0b9f_22_ActivationEluKernel_cu_f5210f67_353810elu_kernelERNS_18TensorIteratorBaseERKN3c106ScalarES8_S8_ENKUlvE_clEvENKUlvE_clEvEUldE_St5arrayIPcLm2EEEEviT0_T1_
        .type           _ZN2at6native29vectorized_elementwise_kernelILi4EZZZNS0_60_GLOBAL__N__171e0b9f_22_ActivationEluKernel_cu_f5210f67_353810elu_kernelERNS_18TensorIteratorBaseERKN3c106ScalarES8_S8_ENKUlvE_clEvENKUlvE_clEvEUldE_St5arrayIPcLm2EEEEviT0_T1_,@function
        .size           _ZN2at6native29vectorized_elementwise_kernelILi4EZZZNS0_60_GLOBAL__N__171e0b9f_22_ActivationEluKernel_cu_f5210f67_353810elu_kernelERNS_18TensorIteratorBaseERKN3c106ScalarES8_S8_ENKUlvE_clEvENKUlvE_clEvEUldE_St5arrayIPcLm2EEEEviT0_T1_,(.L_x_7879 - _ZN2at6native29vectorized_elementwise_kernelILi4EZZZNS0_60_GLOBAL__N__171e0b9f_22_ActivationEluKernel_cu_f5210f67_353810elu_kernelERNS_18TensorIteratorBaseERKN3c106ScalarES8_S8_ENKUlvE_clEvENKUlvE_clEvEUldE_St5arrayIPcLm2EEEEviT0_T1_)
        .other          _ZN2at6native29vectorized_elementwise_kernelILi4EZZZNS0_60_GLOBAL__N__171e0b9f_22_ActivationEluKernel_cu_f5210f67_353810elu_kernelERNS_18TensorIteratorBaseERKN3c106ScalarES8_S8_ENKUlvE_clEvENKUlvE_clEvEUldE_St5arrayIPcLm2EEEEviT0_T1_,@"STO_CUDA_ENTRY STV_DEFAULT"
_ZN2at6native29vectorized_elementwise_kernelILi4EZZZNS0_60_GLOBAL__N__171e0b9f_22_ActivationEluKernel_cu_f5210f67_353810elu_kernelERNS_18TensorIteratorBaseERKN3c106ScalarES8_S8_ENKUlvE_clEvENKUlvE_clEvEUldE_St5arrayIPcLm2EEEEviT0_T1_:
.text._ZN2at6native29vectorized_elementwise_kernelILi4EZZZNS0_60_GLOBAL__N__171e0b9f_22_ActivationEluKernel_cu_f5210f67_353810elu_kernelERNS_18TensorIteratorBaseERKN3c106ScalarES8_S8_ENKUlvE_clEvENKUlvE_clEvEUldE_St5arrayIPcLm2EEEEviT0_T1_:
        /* <DEDUP_REMOVED lines=37> */
.L_x_7682:
        /* <DEDUP_REMOVED lines=61> */
.L_x_7681:
[----:B------:R-:W-:Y:S02]  /*0620*/  ULDC.64 UR6, c[0x0][0x220] ;  /* 0x0000880000067ab9 */ /* 0x000fe40000000a00 */
[----:B------:R-:W-:-:S11]  /*0630*/  DMUL R12, R12, UR6 ;  /* 0x000000060c0c7c28 */ /* 0x000fd60008000000 */
.L_x_7683:
[----:B------:R-:W-:Y:S05]  /*0640*/  BSYNC B0 ;  /* 0x0000000000007941 */ /* 0x000fea0003800000 */
.L_x_7680:
        /* <DEDUP_REMOVED lines=18> */
.L_x_7686:
        /* <DEDUP_REMOVED lines=61> */
.L_x_7685:
[----:B------:R-:W-:Y:S02]  /*0b40*/  ULDC.64 UR6, c[0x0][0x220] ;  /* 0x0000880000067ab9 */ /* 0x000fe40000000a00 */
[----:B------:R-:W-:-:S11]  /*0b50*/  DMUL R14, R14, UR6 ;  /* 0x000000060e0e7c28 */ /* 0x000fd60008000000 */
.L_x_7687:
[----:B------:R-:W-:Y:S05]  /*0b60*/  BSYNC B0 ;  /* 0x0000000000007941 */ /* 0x000fea0003800000 */
.L_x_7684:
        /* <DEDUP_REMOVED lines=18> */
.L_x_7690:
        /* <DEDUP_REMOVED lines=61> */
.L_x_7689:
[----:B------:R-:W-:Y:S02]  /*1060*/  ULDC.64 UR6, c[0x0][0x220] ;  /* 0x0000880000067ab9 */ /* 0x000fe40000000a00 */
[----:B------:R-:W-:-:S11]  /*1070*/  DMUL R16, R16, UR6 ;  /* 0x0000000610107c28 */ /* 0x000fd60008000000 */
.L_x_7691:
[----:B------:R-:W-:Y:S05]  /*1080*/  BSYNC B0 ;  /* 0x0000000000007941 */ /* 0x000fea0003800000 */
.L_x_7688:
        /* <DEDUP_REMOVED lines=18> */
.L_x_7694:
        /* <DEDUP_REMOVED lines=61> */
.L_x_7693:
[----:B------:R-:W-:Y:S02]  /*1580*/  ULDC.64 UR6, c[0x0][0x220] ;  /* 0x0000880000067ab9 */ /* 0x000fe40000000a00 */
[----:B------:R-:W-:-:S11]  /*1590*/  DMUL R18, R18, UR6 ;  /* 0x0000000612127c28 */ /* 0x000fd60008000000 */
.L_x_7695:
[----:B------:R-:W-:Y:S05]  /*15a0*/  BSYNC B0 ;  /* 0x0000000000007941 */ /* 0x000fea0003800000 */
.L_x_7692:
        /* <DEDUP_REMOVED lines=18> */
.L_x_7698:
        /* <DEDUP_REMOVED lines=61> */
.L_x_7697:
[----:B------:R-:W-:Y:S02]  /*1aa0*/  ULDC.64 UR6, c[0x0][0x220] ;  /* 0x0000880000067ab9 */ /* 0x000fe40000000a00 */
[----:B------:R-:W-:-:S11]  /*1ab0*/  DMUL R4, R4, UR6 ;  /* 0x0000000604047c28 */ /* 0x000fd60008000000 */
.L_x_7699:
[----:B------:R-:W-:Y:S05]  /*1ac0*/  BSYNC B0 ;  /* 0x0000000000007941 */ /* 0x000fea0003800000 */
.L_x_7696:
        /* <DEDUP_REMOVED lines=18> */
.L_x_7702:
        /* <DEDUP_REMOVED lines=61> */
.L_x_7701:
[----:B------:R-:W-:Y:S02]  /*1fc0*/  ULDC.64 UR6, c[0x0][0x220] ;  /* 0x0000880000067ab9 */ /* 0x000fe40000000a00 */
[----:B------:R-:W-:-:S11]  /*1fd0*/  DMUL R6, R6, UR6 ;  /* 0x0000000606067c28 */ /* 0x000fd60008000000 */
.L_x_7703:
[----:B------:R-:W-:Y:S05]  /*1fe0*/  BSYNC B0 ;  /* 0x0000000000007941 */ /* 0x000fea0003800000 */
.L_x_7700:
        /* <DEDUP_REMOVED lines=18> */
.L_x_7706:
        /* <DEDUP_REMOVED lines=61> */
.L_x_7705:
[----:B------:R-:W-:Y:S02]  /*24e0*/  ULDC.64 UR6, c[0x0][0x220] ;  /* 0x0000880000067ab9 */ /* 0x000fe40000000a00 */
[----:B------:R-:W-:-:S11]  /*24f0*/  DMUL R8, R8, UR6 ;  /* 0x0000000608087c28 */ /* 0x000fd60008000000 */
.L_x_7707:
[----:B------:R-:W-:Y:S05]  /*2500*/  BSYNC B0 ;  /* 0x0000000000007941 */ /* 0x000fea0003800000 */
.L_x_7704:
        /* <DEDUP_REMOVED lines=18> */
.L_x_7710:
        /* <DEDUP_REMOVED lines=61> */
.L_x_7709:
[----:B------:R-:W-:Y:S02]  /*2a00*/  ULDC.64 UR6, c[0x0][0x220] ;  /* 0x0000880000067ab9 */ /* 0x000fe40000000a00 */
[----:B------:R-:W-:-:S11]  /*2a10*/  DMUL R10, R10, UR6 ;  /* 0x000000060a0a7c28 */ /* 0x000fd60008000000 */
.L_x_7711:
[----:B------:R-:W-:Y:S05]  /*2a20*/  BSYNC B0 ;  /* 0x0000000000007941 */ /* 0x000fea0003800000 */
.L_x_7708:
        /* <DEDUP_REMOVED lines=9> */
.L_x_7679:
        /* <DEDUP_REMOVED lines=76> */
.L_x_7715:
        /* <DEDUP_REMOVED lines=61> */
.L_x_7714:
[----:B------:R-:W-:Y:S02]  /*3350*/  ULDC.64 UR6, c[0x0][0x220] ;  /* 0x0000880000067ab9 */ /* 0x000fe40000000a00 */
[----:B------:R-:W-:-:S11]  /*3360*/  DMUL R8, R8, UR6 ;  /* 0x0000000608087c28 */ /* 0x000fd60008000000 */
.L_x_7713:
[----:B------:R-:W-:Y:S05]  /*3370*/  BSYNC B0 ;  /* 0x0000000000007941 */ /* 0x000fea0003800000 */
.L_x_7712:
        /* <DEDUP_REMOVED lines=21> */
.L_x_7719:
        /* <DEDUP_REMOVED lines=61> */
.L_x_7718:
[----:B------:R-:W-:Y:S02]  /*38a0*/  ULDC.64 UR6, c[0x0][0x220] ;  /* 0x0000880000067ab9 */ /* 0x000fe40000000a00 */
[----:B------:R-:W-:-:S11]  /*38b0*/  DMUL R10, R10, UR6 ;  /* 0x000000060a0a7c28 */ /* 0x000fd60008000000 */
.L_x_7717:
[----:B------:R-:W-:Y:S05]  /*38c0*/  BSYNC B0 ;  /* 0x0000000000007941 */ /* 0x000fea0003800000 */
.L_x_7716:
        /* <DEDUP_REMOVED lines=21> */
.L_x_7723:
        /* <DEDUP_REMOVED lines=61> */
.L_x_7722:
[----:B------:R-:W-:Y:S02]  /*3df0*/  ULDC.64 UR6, c[0x0][0x220] ;  /* 0x0000880000067ab9 */ /* 0x000fe40000000a00 */
[----:B------:R-:W-:-:S11]  /*3e00*/  DMUL R12, R12, UR6 ;  /* 0x000000060c0c7c28 */ /* 0x000fd60008000000 */
.L_x_7721:
[----:B------:R-:W-:Y:S05]  /*3e10*/  BSYNC B0 ;  /* 0x0000000000007941 */ /* 0x000fea0003800000 */
.L_x_7720:
        /* <DEDUP_REMOVED lines=21> */
.L_x_7727:
        /* <DEDUP_REMOVED lines=61> */
.L_x_7726:
[----:B------:R-:W-:Y:S02]  /*4340*/  ULDC.64 UR6, c[0x0][0x220] ;  /* 0x0000880000067ab9 */ /* 0x000fe40000000a00 */
[----:B------:R-:W-:-:S11]  /*4350*/  DMUL R14, R14, UR6 ;  /* 0x000000060e0e7c28 */ /* 0x000fd60008000000 */
.L_x_7725:
[----:B------:R-:W-:Y:S05]  /*4360*/  BSYNC B0 ;  /* 0x0000000000007941 */ /* 0x000fea0003800000 */
.L_x_7724:
        /* <DEDUP_REMOVED lines=21> */
.L_x_7731:
        /* <DEDUP_REMOVED lines=61> */
.L_x_7730:
[----:B------:R-:W-:Y:S02]  /*4890*/  ULDC.64 UR6, c[0x0][0x220] ;  /* 0x0000880000067ab9 */ /* 0x000fe40000000a00 */
[----:B------:R-:W-:-:S11]  /*48a0*/  DMUL R16, R16, UR6 ;  /* 0x0000000610107c28 */ /* 0x000fd60008000000 */
.L_x_7729:
[----:B------:R-:W-:Y:S05]  /*48b0*/  BSYNC B0 ;  /* 0x0000000000007941 */ /* 0x000fea0003800000 */
.L_x_7728:
        /* <DEDUP_REMOVED lines=21> */
.L_x_7735:
        /* <DEDUP_REMOVED lines=61> */
.L_x_7734:
[----:B------:R-:W-:Y:S02]  /*4de0*/  ULDC.64 UR6, c[0x0][0x220] ;  /* 0x0000880000067ab9 */ /* 0x000fe40000000a00 */
[----:B------:R-:W-:-:S11]  /*4df0*/  DMUL R18, R18, UR6 ;  /* 0x0000000612127c28 */ /* 0x000fd60008000000 */
.L_x_7733:
[----:B------:R-:W-:Y:S05]  /*4e00*/  BSYNC B0 ;  /* 0x0000000000007941 */ /* 0x000fea0003800000 */
.L_x_7732:
        /* <DEDUP_REMOVED lines=21> */
.L_x_7739:
        /* <DEDUP_REMOVED lines=61> */
.L_x_7738:
[----:B------:R-:W-:Y:S02]  /*5330*/  ULDC.64 UR6, c[0x0][0x220] ;  /* 0x0000880000067ab9 */ /* 0x000fe40000000a00 */
[----:B------:R-:W-:-:S11]  /*5340*/  DMUL R20, R20, UR6 ;  /* 0x0000000614147c28 */ /* 0x000fd60008000000 */
.L_x_7737:
[----:B------:R-:W-:Y:S05]  /*5350*/  BSYNC B0 ;  /* 0x0000000000007941 */ /* 0x000fea0003800000 */
.L_x_7736:
        /* <DEDUP_REMOVED lines=21> */
.L_x_7743:
        /* <DEDUP_REMOVED lines=61> */
.L_x_7742:
[----:B------:R-:W-:Y:S02]  /*5880*/  ULDC.64 UR6, c[0x0][0x220] ;  /* 0x0000880000067ab9 */ /* 0x000fe40000000a00 */
[----:B------:R-:W-:-:S11]  /*5890*/  DMUL R6, R6, UR6 ;  /* 0x0000000606067c28 */ /* 0x000fd60008000000 */
.L_x_7741:
[----:B------:R-:W-:Y:S05]  /*58a0*/  BSYNC B0 ;  /* 0x0000000000007941 */ /* 0x000fea0003800000 */
.L_x_7740:
        /* <DEDUP_REMOVED lines=21> */
.L_x_7746:
[----:B------:R-:W-:-:S13]  /*5a00*/  ISETP.GE.AND P0, PT, R0, UR5, PT ;  /* 0x0000000500007c0c */ /* 0x000fda000bf06270 */
[----:B------:R-:W-:Y:S05]  /*5a10*/  @P0 BRA `(.L_x_7748) ;  /* 0x0000000000300947 */ /* 0x000fea0003800000 */
[----:B0-----:R-:W0:Y:S01]  /*5a20*/  LDC.64 R2, c[0x0][0x238] ;  /* 0x00008e00ff027b82 */ /* 0x001e220000000a00 */
[C---:B------:R-:W-:Y:S02]  /*5a30*/  VIADD R5, R0.reuse, UR4 ;  /* 0x0000000400057c36 */ /* 0x040fe40008000000 */
[----:B------:R-:W-:Y:S02]  /*5a40*/  VIADD R0, R0, 0x80 ;  /* 0x0000008000007836 */ /* 0x000fe40000000000 */
[----:B0-----:R-:W-:-:S05]  /*5a50*/  IMAD.WIDE.U32 R2, R5, 0x8, R2 ;  /* 0x0000000805027825 */ /* 0x001fca00078e0002 */
[----:B------:R1:W-:Y:S02]  /*5a60*/  STG.E.64 desc[UR8][R2.64], R14 ;  /* 0x0000000e02007986 */ /* 0x0003e4000c101b08 */
.L_x_7747:
[----:B------:R-:W-:-:S13]  /*5a70*/  ISETP.GE.AND P0, PT, R0, UR5, PT ;  /* 0x0000000500007c0c */ /* 0x000fda000bf06270 */
[----:B------:R-:W-:Y:S05]  /*5a80*/  @P0 BRA `(.L_x_7749) ;  /* 0x0000000000340947 */ /* 0x000fea0003800000 */
[----:B01----:R-:W0:Y:S01]  /*5a90*/  LDC.64 R2, c[0x0][0x238] ;  /* 0x00008e00ff027b82 */ /* 0x003e220000000a00 */
[C---:B------:R-:W-:Y:S02]  /*5aa0*/  VIADD R5, R0.reuse, UR4 ;  /* 0x0000000400057c36 */ /* 0x040fe40008000000 */
[----:B------:R-:W-:Y:S02]  /*5ab0*/  VIADD R0, R0, 0x80 ;  /* 0x0000008000007836 */ /* 0x000fe40000000000 */
[----:B0-----:R-:W-:-:S05]  /*5ac0*/  IMAD.WIDE.U32 R2, R5, 0x8, R2 ;  /* 0x0000000805027825 */ /* 0x001fca00078e0002 */
[----:B------:R1:W-:Y:S02]  /*5ad0*/  STG.E.64 desc[UR8][R2.64], R16 ;  /* 0x0000001002007986 */ /* 0x0003e4000c101b08 */
.L_x_7748:
        /* <DEDUP_REMOVED lines=8> */
.L_x_7749:
[----:B------:R-:W-:Y:S05]  /*5b60*/  BSYNC B1 ;  /* 0x0000000000017941 */ /* 0x000fea0003800000 */
.L_x_7745:
[----:B------:R-:W-:-:S13]  /*5b70*/  ISETP.GE.AND P0, PT, R0, UR5, PT ;  /* 0x0000000500007c0c */ /* 0x000fda000bf06270 */
[----:B012---:R-:W0:Y:S01]  /*5b80*/  @!P0 LDC.64 R2, c[0x0][0x238] ;  /* 0x00008e00ff028b82 */ /* 0x007e220000000a00 */
[C---:B------:R-:W-:Y:S02]  /*5b90*/  @!P0 VIADD R5, R0.reuse, UR4 ;  /* 0x0000000400058c36 */ /* 0x040fe40008000000 */
[----:B------:R-:W-:Y:S02]  /*5ba0*/  @!P0 VIADD R0, R0, 0x80 ;  /* 0x0000008000008836 */ /* 0x000fe40000000000 */
[----:B0-----:R-:W-:-:S05]  /*5bb0*/  @!P0 IMAD.WIDE.U32 R2, R5, 0x8, R2 ;  /* 0x0000000805028825 */ /* 0x001fca00078e0002 */
[----:B------:R2:W-:Y:S02]  /*5bc0*/  @!P0 STG.E.64 desc[UR8][R2.64], R20 ;  /* 0x0000001402008986 */ /* 0x0005e4000c101b08 */
.L_x_7750:
[----:B------:R-:W-:Y:S05]  /*5bd0*/  BSYNC B0 ;  /* 0x0000000000007941 */ /* 0x000fea0003800000 */
.L_x_7744:
        /* <DEDUP_REMOVED lines=8> */
.L_x_7751:
        /* <DEDUP_REMOVED lines=10> */
.L_x_7879:


//--------------------- .text._ZN2at6native29vectorized_elementwise_kernelILi8EZZZNS0_60_GLOBAL__N__171e0b9f_22_ActivationEluKernel_cu_f5210f67_353810elu_kernelERNS_18TensorIteratorBaseERKN3c106ScalarES8_S8_ENKUlvE_clEvENKUlvE_clEvEUldE_St5arrayIPcLm2EEEEviT0_T1_ --------------------------
	.section	.text._ZN2at6native29vectorized_elementwise_kernelILi8EZZZNS0_60_GLOBAL__N__171e0b9f_22_ActivationEluKernel_cu_f5210f67_353810elu_kernelERNS_18TensorIteratorBaseERKN3c106ScalarES8_S8_ENKUlvE_clEvENKUlvE_clEvEUldE_St5arrayIPcLm2EEEEviT0_T1_,"ax",@progbits
	.align	128
        .global         _ZN2at6native29vectorized_elementwise_kernelILi8EZZZNS0_60_GLOBAL__N__171e0b9f_22_ActivationEluKernel_cu_f5210f67_353810elu_kernelERNS_18TensorIteratorBaseERKN3c106ScalarES8_S8_ENKUlvE_clEvENKUlvE_clEvEUldE_St5arrayIPcLm2EEEEviT0_T1_
        .type           _ZN2at6native29vectorized_elementwise_kernelILi8EZZZNS0_60_GLOBAL__N__171e0b9f_22_ActivationEluKernel_cu_f5210f67_353810elu_kernelERNS_18TensorIteratorBaseERKN3c106ScalarES8_S8_ENKUlvE_clEvENKUlvE_clEvEUldE_St5arrayIPcLm2EEEEviT0_T1_,@function
        .size           _ZN2at6native29vectorized_elementwise_kernelILi8EZZZNS0_60_GLOBAL__N__171e0b9f_22_ActivationEluKernel_cu_f5210f67_353810elu_kernelERNS_18TensorIteratorBaseERKN3c106ScalarES8_S8_ENKUlvE_clEvENKUlvE_clEvEUldE_St5arrayIPcLm2EEEEviT0_T1_,(.L_x_7880 - _ZN2at6native29vectorized_elementwise_kernelILi8EZZZNS0_60_GLOBAL__N__171e0b9f_22_ActivationEluKernel_cu_f5210f67_353810elu_kernelERNS_18TensorIteratorBaseERKN3c106ScalarES8_S8_ENKUlvE_clEvENKUlvE_clEvEUldE_St5arrayIPcLm2EEEEviT0_T1_)
        .other          _ZN2at6native29vectorized_elementwise_kernelILi8EZZZNS0_60_GLOBAL__N__171e0b9f_22_ActivationEluKernel_cu_f5210f67_353810elu_kernelERNS_18TensorIteratorBaseERKN3c106ScalarES8_S8_ENKUlvE_clEvENKUlvE_clEvEUldE_St5arrayIPcLm2EEEEviT0_T1_,@"STO_CUDA_ENTRY STV_DEFAULT"
_ZN2at6native29vectorized_elementwise_kernelILi8EZZZNS0_60_GLOBAL__N__171e0b9f_22_ActivationEluKernel_cu_f5210f67_353810elu_kernelERNS_18TensorIteratorBaseERKN3c106ScalarES8_S8_ENKUlvE_clEvENKUlvE_clEvEUldE_St5arrayIPcLm2EEEEviT0_T1_:
.text._ZN2at6native29vectorized_elementwise_kernelILi8EZZZNS0_60_GLOBAL__N__171e0b9f_22_ActivationEluKernel_cu_f5210f67_353810elu_kernelERNS_18TensorIteratorBaseERKN3c106ScalarES8_S8_ENKUlvE_clEvENKUlvE_clEvEUldE_St5arrayIPcLm2EEEEviT0_T1_:
        /* <DEDUP_REMOVED lines=37> */
.L_x_7755:
        /* <DEDUP_REMOVED lines=61> */
.L_x_7754:
[----:B------:R-:W-:Y:S02]  /*0620*/  ULDC.64 UR6, c[0x0][0x220] ;  /* 0x0000880000067ab9 */ /* 0x000fe40000000a00 */
[----:B------:R-:W-:-:S11]  /*0630*/  DMUL R12, R12, UR6 ;  /* 0x000000060c0c7c28 */ /* 0x000fd60008000000 */
.L_x_7756:
[----:B------:R-:W-:Y:S05]  /*0640*/  BSYNC B0 ;  /* 0x0000000000007941 */ /* 0x000fea0003800000 */
.L_x_7753:
        /* <DEDUP_REMOVED lines=18> */
.L_x_7759:
        /* <DEDUP_REMOVED lines=61> */
.L_x_7758:
[----:B------:R-:W-:Y:S02]  /*0b40*/  ULDC.64 UR6, c[0x0][0x220] ;  /* 0x0000880000067ab9 */ /* 0x000fe40000000a00 */
[----:B------:R-:W-:-:S11]  /*0b50*/  DMUL R14, R14, UR6 ;  /* 0x000000060e0e7c28 */ /* 0x000fd60008000000 */
.L_x_7760:
[----:B------:R-:W-:Y:S05]  /*0b60*/  BSYNC B0 ;  /* 0x0000000000007941 */ /* 0x000fea0003800000 */
.L_x_7757:
        /* <DEDUP_REMOVED lines=18> */
.L_x_7763:
        /* <DEDUP_REMOVED lines=61> */
.L_x_7762:
[----:B------:R-:W-:Y:S02]  /*1060*/  ULDC.64 UR6, c[0x0][0x220] ;  /* 0x0000880000067ab9 */ /* 0x000fe40000000a00 */
[----:B------:R-:W-:-:S11]  /*1070*/  DMUL R16, R16, UR6 ;  /* 0x0000000610107c28 */ /* 0x000fd60008000000 */
.L_x_7764:
[----:B------:R-:W-:Y:S05]  /*1080*/  BSYNC B0 ;  /* 0x0000000000007941 */ /* 0x000fea0003800000 */
.L_x_7761:
        /* <DEDUP_REMOVED lines=18> */
.L_x_7767:
        /* <DEDUP_REMOVED lines=61> */
.L_x_7766:
[----:B------:R-:W-:Y:S02]  /*1580*/  ULDC.64 UR6, c[0x0][0x220] ;  /* 0x0000880000067ab9 */ /* 0x000fe40000000a00 */
[----:B------:R-:W-:-:S11]  /*1590*/  DMUL R18, R18, UR6 ;  /* 0x0000000612127c28 */ /* 0x000fd60008000000 */
.L_x_7768:
[----:B------:R-:W-:Y:S05]  /*15a0*/  BSYNC B0 ;  /* 0x0000000000007941 */ /* 0x000fea0003800000 */
.L_x_7765:
        /* <DEDUP_REMOVED lines=18> */
.L_x_7771:
        /* <DEDUP_REMOVED lines=61> */
.L_x_7770:
[----:B------:R-:W-:Y:S02]  /*1aa0*/  ULDC.64 UR6, c[0x0][0x220] ;  /* 0x0000880000067ab9 */ /* 0x000fe40000000a00 */
[----:B------:R-:W-:-:S11]  /*1ab0*/  DMUL R4, R4, UR6 ;  /* 0x0000000604047c28 */ /* 0x000fd60008000000 */
.L_x_7772:
[----:B------:R-:W-:Y:S05]  /*1ac0*/  BSYNC B0 ;  /* 0x0000000000007941 */ /* 0x000fea0003800000 */
.L_x_7769:
        /* <DEDUP_REMOVED lines=18> */
.L_x_7775:
        /* <DEDUP_REMOVED lines=61> */
.L_x_7774:
[----:B------:R-:W-:Y:S02]  /*1fc0*/  ULDC.64 UR6, c[0x0][0x220] ;  /* 0x0000880000067ab9 */ /* 0x000fe40000000a00 */
[----:B------:R-:W-:-:S11]  /*1fd0*/  DMUL R6, R6, UR6 ;  /* 0x0000000606067c28 */ /* 0x000fd60008000000 */
.L_x_7776:
[----:B------:R-:W-:Y:S05]  /*1fe0*/  BSYNC B0 ;  /* 0x0000000000007941 */ /* 0x000fea0003800000 */
.L_x_7773:
        /* <DEDUP_REMOVED lines=18> */
.L_x_7779:
        /* <DEDUP_REMOVED lines=61> */
.L_x_7778:
[----:B------:R-:W-:Y:S02]  /*24e0*/  ULDC.64 UR6, c[0x0][0x220] ;  /* 0x0000880000067ab9 */ /* 0x000fe40000000a00 */
[----:B------:R-:W-:-:S11]  /*24f0*/  DMUL R8, R8, UR6 ;  /* 0x0000000608087c28 */ /* 0x000fd60008000000 */
.L_x_7780:
[----:B------:R-:W-:Y:S05]  /*2500*/  BSYNC B0 ;  /* 0x0000000000007941 */ /* 0x000fea0003800000 */
.L_x_7777:
        /* <DEDUP_REMOVED lines=18> */
.L_x_7783:
        /* <DEDUP_REMOVED lines=61> */
.L_x_7782:
[----:B------:R-:W-:Y:S02]  /*2a00*/  ULDC.64 UR6, c[0x0][0x220] ;  /* 0x0000880000067ab9 */ /* 0x000fe40000000a00 */
[----:B------:R-:W-:-:S11]  /*2a10*/  DMUL R10, R10, UR6 ;  /* 0x000000060a0a7c28 */ /* 0x000fd60008000000 */
.L_x_7784:
[----:B------:R-:W-:Y:S05]  /*2a20*/  BSYNC B0 ;  /* 0x0000000000007941 */ /* 0x000fea0003800000 */
.L_x_7781:
        /* <DEDUP_REMOVED lines=9> */
.L_x_7752:
        /* <DEDUP_REMOVED lines=76> */
.L_x_7788:
        /* <DEDUP_REMOVED lines=61> */
.L_x_7787:
[----:B------:R-:W-:Y:S02]  /*3350*/  ULDC.64 UR6, c[0x0][0x220] ;  /* 0x0000880000067ab9 */ /* 0x000fe40000000a00 */
[----:B------:R-:W-:-:S11]  /*3360*/  DMUL R8, R8, UR6 ;  /* 0x0000000608087c28 */ /* 0x000fd60008000000 */
.L_x_7786:
[----:B------:R-:W-:Y:S05]  /*3370*/  BSYNC B0 ;  /* 0x0000000000007941 */ /* 0x000fea0003800000 */
.L_x_7785:
        /* <DEDUP_REMOVED lines=21> */
.L_x_7792:
        /* <DEDUP_REMOVED lines=61> */
.L_x_7791:
[----:B------:R-:W-:Y:S02]  /*38a0*/  ULDC.64 UR6, c[0x0][0x220] ;  /* 0x0000880000067ab9 */ /* 0x000fe40000000a00 */
[----:B------:R-:W-:-:S11]  /*38b0*/  DMUL R10, R10, UR6 ;  /* 0x000000060a0a7c28 */ /* 0x000fd60008000000 */
.L_x_7790:
[----:B------:R-:W-:Y:S05]  /*38c0*/  BSYNC B0 ;  /* 0x0000000000007941 */ /* 0x000fea0003800000 */
.L_x_7789:
        /* <DEDUP_REMOVED lines=21> */
.L_x_7796:
        /* <DEDUP_REMOVED lines=61> */
.L_x_7795:
[----:B------:R-:W-:Y:S02]  /*3df0*/  ULDC.64 UR6, c[0x0][0x220] ;  /* 0x0000880000067ab9 */ /* 0x000fe40000000a00 */
[----:B------:R-:W-:-:S11]  /*3e00*/  DMUL R12, R12, UR6 ;  /* 0x000000060c0c7c28 */ /* 0x000fd60008000000 */
.L_x_7794:
[----:B------:R-:W-:Y:S05]  /*3e10*/  BSYNC B0 ;  /* 0x0000000000007941 */ /* 0x000fea0003800000 */
.L_x_7793:
        /* <DEDUP_REMOVED lines=21> */
.L_x_7800:
        /* <DEDUP_REMOVED lines=61> */
.L_x_7799:
[----:B------:R-:W-:Y:S02]  /*4340*/  ULDC.64 UR6, c[0x0][0x220] ;  /* 0x0000880000067ab9 */ /* 0x000fe40000000a00 */
[----:B------:R-:W-:-:S11]  /*4350*/  DMUL R14, R14, UR6 ;  /* 0x000000060e0e7c28 */ /* 0x000fd60008000000 */
.L_x_7798:
[----:B------:R-:W-:Y:S05]  /*4360*/  BSYNC B0 ;  /* 0x0000000000007941 */ /* 0x000fea0003800000 */
.L_x_7797:
        /* <DEDUP_REMOVED lines=21> */
.L_x_7804:
        /* <DEDUP_REMOVED lines=61> */
.L_x_7803:
[----:B------:R-:W-:Y:S02]  /*4890*/  ULDC.64 UR6, c[0x0][0x220] ;  /* 0x0000880000067ab9 */ /* 0x000fe40000000a00 */
[----:B------:R-:W-:-:S11]  /*48a0*/  DMUL R16, R16, UR6 ;  /* 0x0000000610107c28 */ /* 0x000fd60008000000 */
.L_x_7802:
[----:B------:R-:W-:Y:S05]  /*48b0*/  BSYNC B0 ;  /* 0x0000000000007941 */ /* 0x000fea0003800000 */
.L_x_7801:
        /* <DEDUP_REMOVED lines=21> */
.L_x_7808:
        /* <DEDUP_REMOVED lines=61> */
.L_x_7807:
[----:B------:R-:W-:Y:S02]  /*4de0*/  ULDC.64 UR6, c[0x0][0x220] ;  /* 0x0000880000067ab9 */ /* 0x000fe40000000a00 */
[----:B------:R-:W-:-:S11]  /*4df0*/  DMUL R18, R18, UR6 ;  /* 0x0000000612127c28 */ /* 0x000fd60008000000 */
.L_x_7806:
[----:B------:R-:W-:Y:S05]  /*4e00*/  BSYNC B0 ;  /* 0x0000000000007941 */ /* 0x000fea0003800000 */
.L_x_7805:
        /* <DEDUP_REMOVED lines=21> */
.L_x_7812:
        /* <DEDUP_REMOVED lines=61> */
.L_x_7811:
[----:B------:R-:W-:Y:S02]  /*5330*/  ULDC.64 UR6, c[0x0][0x220] ;  /* 0x0000880000067ab9 */ /* 0x000fe40000000a00 */
[----:B------:R-:W-:-:S11]  /*5340*/  DMUL R20, R20, UR6 ;  /* 0x0000000614147c28 */ /* 0x000fd60008000000 */
.L_x_7810:
[----:B------:R-:W-:Y:S05]  /*5350*/  BSYNC B0 ;  /* 0x0000000000007941 */ /* 0x000fea0003800000 */
.L_x_7809:
        /* <DEDUP_REMOVED lines=21> */
.L_x_7816:
        /* <DEDUP_REMOVED lines=61> */
.L_x_7815:
[----:B------:R-:W-:Y:S02]  /*5880*/  ULDC.64 UR6, c[0x0][0x220] ;  /* 0x0000880000067ab9 */ /* 0x000fe40000000a00 */
[----:B------:R-:W-:-:S11]  /*5890*/  DMUL R6, R6, UR6 ;  /* 0x0000000606067c28 */ /* 0x000fd60008000000 */
.L_x_7814:
[----:B------:R-:W-:Y:S05]  /*58a0*/  BSYNC B0 ;  /* 0x0000000000007941 */ /* 0x000fea0003800000 */
.L_x_7813:
        /* <DEDUP_REMOVED lines=21> */
.L_x_7819:
[----:B------:R-:W-:-:S13]  /*5a00*/  ISETP.GE.AND P0, PT, R0, UR5, PT ;  /* 0x0000000500007c0c */ /* 0x000fda000bf06270 */
[----:B------:R-:W-:Y:S05]  /*5a10*/  @P0 BRA `(.L_x_7821) ;  /* 0x0000000000300947 */ /* 0x000fea0003800000 */
[----:B0-----:R-:W0:Y:S01]  /*5a20*/  LDC.64 R2, c[0x0][0x238] ;  /* 0x00008e00ff027b82 */ /* 0x001e220000000a00 */
[C---:B------:R-:W-:Y:S02]  /*5a30*/  VIADD R5, R0.reuse, UR4 ;  /* 0x0000000400057c36 */ /* 0x040fe40008000000 */
[----:B------:R-:W-:Y:S02]  /*5a40*/  VIADD R0, R0, 0x80 ;  /* 0x0000008000007836 */ /* 0x000fe40000000000 */
[----:B0-----:R-:W-:-:S05]  /*5a50*/  IMAD.WIDE.U32 R2, R5, 0x8, R2 ;  /* 0x0000000805027825 */ /* 0x001fca00078e0002 */
[----:B------:R1:W-:Y:S02]  /*5a60*/  STG.E.64 desc[UR8][R2.64], R14 ;  /* 0x0000000e02007986 */ /* 0x0003e4000c101b08 */
.L_x_7820:
[----:B------:R-:W-:-:S13]  /*5a70*/  ISETP.GE.AND P0, PT, R0, UR5, PT ;  /* 0x0000000500007c0c */ /* 0x000fda000bf06270 */
[----:B------:R-:W-:Y:S05]  /*5a80*/  @P0 BRA `(.L_x_7822) ;  /* 0x0000000000340947 */ /* 0x000fea0003800000 */
[----:B01----:R-:W0:Y:S01]  /*5a90*/  LDC.64 R2, c[0x0][0x238] ;  /* 0x00008e00ff027b82 */ /* 0x003e220000000a00 */
[C---:B------:R-:W-:Y:S02]  /*5aa0*/  VIADD R5, R0.reuse, UR4 ;  /* 0x0000000400057c36 */ /* 0x040fe40008000000 */
[----:B------:R-:W-:Y:S02]  /*5ab0*/  VIADD R0, R0, 0x80 ;  /* 0x0000008000007836 */ /* 0x000fe40000000000 */
[----:B0-----:R-:W-:-:S05]  /*5ac0*/  IMAD.WIDE.U32 R2, R5, 0x8, R2 ;  /* 0x0000000805027825 */ /* 0x001fca00078e0002 */
[----:B------:R1:W-:Y:S02]  /*5ad0*/  STG.E.64 desc[UR8][R2.64], R16 ;  /* 0x0000001002007986 */ /* 0x0003e4000c101b08 */
.L_x_7821:
        /* <DEDUP_REMOVED lines=8> */
.L_x_7822:
[----:B------:R-:W-:Y:S05]  /*5b60*/  BSYNC B1 ;  /* 0x0000000000017941 */ /* 0x000fea0003800000 */
.L_x_7818:
[----:B------:R-:W-:-:S13]  /*5b70*/  ISETP.GE.AND P0, PT, R0, UR5, PT ;  /* 0x0000000500007c0c */ /* 0x000fda000bf06270 */
[----:B012---:R-:W0:Y:S01]  /*5b80*/  @!P0 LDC.64 R2, c[0x0][0x238] ;  /* 0x00008e00ff028b82 */ /* 0x007e220000000a00 */
[C---:B------:R-:W-:Y:S02]  /*5b90*/  @!P0 VIADD R5, R0.reuse, UR4 ;  /* 0x0000000400058c36 */ /* 0x040fe40008000000 */
[----:B------:R-:W-:Y:S02]  /*5ba0*/  @!P0 VIADD R0, R0, 0x80 ;  /* 0x0000008000008836 */ /* 0x000fe40000000000 */
[----:B0-----:R-:W-:-:S05]  /*5bb0*/  @!P0 IMAD.WIDE.U32 R2, R5, 0x8, R2 ;  /* 0x0000000805028825 */ /* 0x001fca00078e0002 */
[----:B------:R2:W-:Y:S02]  /*5bc0*/  @!P0 STG.E.64 desc[UR8][R2.64], R20 ;  /* 0x0000001402008986 */ /* 0x0005e4000c101b08 */
.L_x_7823:
[----:B------:R-:W-:Y:S05]  /*5bd0*/  BSYNC B0 ;  /* 0x0000000000007941 */ /* 0x000fea0003800000 */
.L_x_7817:
        /* <DEDUP_REMOVED lines=8> */
.L_x_7824:
        /* <DEDUP_REMOVED lines=10> */
.L_x_7880:


//--------------------- .nv.global.init           --------------------------
	.section	.nv.global.init,"aw",@progbits
.nv.global.init:
	.type		$str$6,@object
	.size		$str$6,(__unnamed_1 - $str$6)
$str$6:
        /*0000*/ 	.byte	0x66, 0x61, 0x6c, 0x73, 0x65, 0x00
	.type		__unnamed_1,@object
	.size		__unnamed_1,(__unnamed_5 - __unnamed_1)
__unnamed_1:
        /*0006*/ 	.byte	0x66, 0x65, 0x74, 0x63, 0x68, 0x5f, 0x61, 0x6e, 0x64, 0x5f, 0x63, 0x61, 0x73, 0x74, 0x00
	.type		__unnamed_5,@object
	.size		__unnamed_5,(__unnamed_3 - __unnamed_5)
__unnamed_5:
        /*0015*/ 	.byte	0x66, 0x65, 0x74, 0x63, 0x68, 0x5f, 0x61, 0x6e, 0x64, 0x5f, 0x63, 0x61, 0x73, 0x74, 0x00
	.type		__unnamed_3,@object
	.size		__unnamed_3,(__unnamed_7 - __unnamed_3)
__unnamed_3:
        /*0024*/ 	.byte	0x66, 0x65, 0x74, 0x63, 0x68, 0x5f, 0x61, 0x6e, 0x64, 0x5f, 0x63, 0x61, 0x73, 0x74, 0x00
	.type		__unnamed_7,@object
	.size		__unnamed_7,(__unnamed_2 - __unnamed_7)
__unnamed_7:
        /*0033*/ 	.byte	0x66, 0x65, 0x74, 0x63, 0x68, 0x5f, 0x61, 0x6e, 0x64, 0x5f, 0x63, 0x61, 0x73, 0x74, 0x00
	.type		__unnamed_2,@object
	.size		__unnamed_2,(__unnamed_6 - __unnamed_2)
__unnamed_2:
        /*0042*/ 	.byte	0x63, 0x61, 0x73, 0x74, 0x5f, 0x61, 0x6e, 0x64, 0x5f, 0x73, 0x74, 0x6f, 0x72, 0x65, 0x00
	.type		__unnamed_6,@object
	.size		__unnamed_6,(__unnamed_4 - __unnamed_6)
__unnamed_6:
        /*0051*/ 	.byte	0x63, 0x61, 0x73, 0x74, 0x5f, 0x61, 0x6e, 0x64, 0x5f, 0x73, 0x74, 0x6f, 0x72, 0x65, 0x00
	.type		__unnamed_4,@object
	.size		__unnamed_4,(__unnamed_8 - __unnamed_4)
__unnamed_4:
        /*0060*/ 	.byte	0x63, 0x61, 0x73, 0x74, 0x5f, 0x61, 0x6e, 0x64, 0x5f, 0x73, 0x74, 0x6f, 0x72, 0x65, 0x00
	.type		__unnamed_8,@object
	.size		__unnamed_8,($str$7 - __unnamed_8)
__unnamed_8:
        /*006f*/ 	.byte	0x63, 0x61, 0x73, 0x74, 0x5f, 0x61, 0x6e, 0x64, 0x5f, 0x73, 0x74, 0x6f, 0x72, 0x65, 0x00
	.type		$str$7,@object
	.size		$str$7,(.L_37 - $str$7)
$str$7:
        /*007e*/ 	.byte	0x2f, 0x72, 0x6f, 0x6f, 0x74, 0x2f, 0x2e, 0x70, 0x79, 0x65, 0x6e, 0x76, 0x2f, 0x76, 0x65, 0x72
        /*008e*/ 	.byte	0x73, 0x69, 0x6f, 0x6e, 0x73, 0x2f, 0x33, 0x2e, 0x31, 0x33, 0x2e, 0x31, 0x32, 0x2f, 0x6c, 0x69
        /*009e*/ 	.byte	0x62, 0x2f, 0x70, 0x79, 0x74, 0x68, 0x6f, 0x6e, 0x33, 0x2e, 0x31, 0x33, 0x2f, 0x73, 0x69, 0x74
        /*00ae*/ 	.byte	0x65, 0x2d, 0x70, 0x61, 0x63, 0x6b, 0x61, 0x67, 0x65, 0x73, 0x2f, 0x74, 0x6f, 0x72, 0x63, 0x68
        /*00be*/ 	.byte	0x2f, 0x69, 0x6e, 0x63, 0x6c, 0x75, 0x64, 0x65, 0x2f, 0x63, 0x31, 0x30, 0x2f, 0x63, 0x6f, 0x72
        /*00ce*/ 	.byte	0x65, 0x2f, 0x44, 0x79, 0x6e, 0x61, 0x6d, 0x69, 0x63, 0x43, 0x61, 0x73, 0x74, 0x2e, 0x68, 0x00
.L_37:


//--------------------- .nv.shared.reserved.0     --------------------------
	.section	.nv.shared.reserved.0,"aw",@nobits
	.weak		__nv_reservedSMEM_offset_0_alias
	.size		__nv_reservedSMEM_offset_0_alias, 0, 0
	.other		__nv_reservedSMEM_offset_0_alias,@"STO_CUDA_RESERVED_SHARED STV_DEFAULT"
__nv_reservedSMEM_offset_0_alias:
	.zero		0


//--------------------- .nv.global                --------------------------
	.section	.nv.global,"aw",@nobits
.nv.global:
	.type		_ZN58_INTERNAL_171e0b9f_22_ActivationEluKernel_cu_f5210f67_35384cuda3std3__48in_placeE,@object
	.size		_ZN58_INTERNAL_171e0b9f_22_ActivationEluKernel_cu_f5210f67_35384cuda3std3__48in_placeE,(_ZN58_INTERNAL_171e0b9f_22_ActivationEluKernel_cu_f5210f67_35384cuda3std6ranges3__45__cpo8distanceE - _ZN58_INTERNAL_171e0b9f_22_ActivationEluKernel_cu_f5210f67_35384cuda3std3__48in_placeE)
_ZN58_INTERNAL_171e0b9f_22_ActivationEluKernel_cu_f5210f67_35384cuda3std3__48in_placeE:
	.zero		1
	.type		_ZN58_INTERNAL_171e0b9f_22_ActivationEluKernel_cu_f5210f67_35384cuda3std6ranges3__45__cpo8distanceE,@object
	.size		_ZN58_INTERNAL_171e0b9f_22_ActivationEluKernel_cu_f5210f67_35384cuda3std6ranges3__45__cpo8distanceE,(_ZN58_INTERNAL_171e0b9f_22_ActivationEluKernel_cu_f5210f67_35384cuda3std3__45__cpo3endE - _ZN58_INTERNAL_171e0b9f_22_ActivationEluKernel_cu_f5210f67_35384cuda3std6ranges3__45__cpo8distanceE)
_ZN58_INTERNAL_171e0b9f_22_ActivationEluKernel_cu_f5210f67_35384cuda3std6ranges3__45__cpo8distanceE:
	.zero		1
	.type		_ZN58_INTERNAL_171e0b9f_22_ActivationEluKernel_cu_f5210f67_35384cuda3std3__45__cpo3endE,@object
	.size		_ZN58_INTERNAL_171e0b9f_22_ActivationEluKernel_cu_f5210f67_35384cuda3std3__45__cpo3endE,(_ZN58_INTERNAL_171e0b9f_22_ActivationEluKernel_cu_f5210f67_35384cuda3std6ranges3__45__cpo7advanceE - _ZN58_INTERNAL_171e0b9f_22_ActivationEluKernel_cu_f5210f67_35384cuda3std3__45__cpo3endE)
_ZN58_INTERNAL_171e0b9f_22_ActivationEluKernel_cu_f5210f67_35384cuda3std3__45__cpo3endE:
	.zero		1
	.type		_ZN58_INTERNAL_171e0b9f_22_ActivationEluKernel_cu_f5210f67_35384cuda3std6ranges3__45__cpo7advanceE,@object
	.size		_ZN58_INTERNAL_171e0b9f_22_ActivationEluKernel_cu_f5210f67_35384cuda3std6ranges3__45__cpo7advanceE,(_ZN58_INTERNAL_171e0b9f_22_ActivationEluKernel_cu_f5210f67_35384cuda3std3__45__cpo4rendE - _ZN58_INTERNAL_171e0b9f_22_ActivationEluKernel_cu_f5210f67_35384cuda3std6ranges3__45__cpo7advanceE)
_ZN58_INTERNAL_171e0b9f_22_ActivationEluKernel_cu_f5210f67_35384cuda3std6ranges3__45__cpo7advanceE:
	.zero		1
	.type		_ZN58_INTERNAL_171e0b9f_22_ActivationEluKernel_cu_f5210f67_35384cuda3std3__45__cpo4rendE,@object
	.size		_ZN58_INTERNAL_171e0b9f_22_ActivationEluKernel_cu_f5210f67_35384cuda3std3__45__cpo4rendE,(_ZN58_INTERNAL_171e0b9f_22_ActivationEluKernel_cu_f5210f67_35384cuda3std6ranges3__45__cpo4dataE - _ZN58_INTERNAL_171e0b9f_22_ActivationEluKernel_cu_f5210f67_35384cuda3std3__45__cpo4rendE)
_ZN58_INTERNAL_171e0b9f_22_ActivationEluKernel_cu_f5210f67_35384cuda3std3__45__cpo4rendE:
	.zero		1
	.type		_ZN58_INTERNAL_171e0b9f_22_ActivationEluKernel_cu_f5210f67_35384cuda3std6ranges3__45__cpo4dataE,@object
	.size		_ZN58_INTERNAL_171e0b9f_22_ActivationEluKernel_cu_f5210f67_35384cuda3std6ranges3__45__cpo4dataE,(_ZN58_INTERNAL_171e0b9f_22_ActivationEluKernel_cu_f5210f67_35384cuda3std6ranges3__45__cpo5beginE - _ZN58_INTERNAL_171e0b9f_22_ActivationEluKernel_cu_f5210f67_35384cuda3std6ranges3__45__cpo4dataE)
_ZN58_INTERNAL_171e0b9f_22_ActivationEluKernel_cu_f5210f67_35384cuda3std6ranges3__45__cpo4dataE:
	.zero		1
	.type		_ZN58_INTERNAL_171e0b9f_22_ActivationEluKernel_cu_f5210f67_35384cuda3std6ranges3__45__cpo5beginE,@object
	.size		_ZN58_INTERNAL_171e0b9f_22_ActivationEluKernel_cu_f5210f67_35384cuda3std6ranges3__45__cpo5beginE,(_ZN58_INTERNAL_171e0b9f_22_ActivationEluKernel_cu_f5210f67_35384cuda3std3__45__cpo5crendE - _ZN58_INTERNAL_171e0b9f_22_ActivationEluKernel_cu_f5210f67_35384cuda3std6ranges3__45__cpo5beginE)
_ZN58_INTERNAL_171e0b9f_22_ActivationEluKernel_cu_f5210f67_35384cuda3std6ranges3__45__cpo5beginE:
	.zero		1
	.type		_ZN58_INTERNAL_171e0b9f_22_ActivationEluKernel_cu_f5210f67_35384cuda3std3__45__cpo5crendE,@object
	.size		_ZN58_INTERNAL_171e0b9f_22_ActivationEluKernel_cu_f5210f67_35384cuda3std3__45__cpo5crendE,(_ZN58_INTERNAL_171e0b9f_22_ActivationEluKernel_cu_f5210f67_35384cuda3std6ranges3__45__cpo4sizeE - _ZN58_INTERNAL_171e0b9f_22_ActivationEluKernel_cu_f5210f67_35384cuda3std3__45__cpo5crendE)
_ZN58_INTERNAL_171e0b9f_22_ActivationEluKernel_cu_f5210f67_35384cuda3std3__45__cpo5crendE:
	.zero		1
	.type		_ZN58_INTERNAL_171e0b9f_22_ActivationEluKernel_cu_f5210f67_35384cuda3std6ranges3__45__cpo4sizeE,@object
	.size		_ZN58_INTERNAL_171e0b9f_22_ActivationEluKernel_cu_f5210f67_35384cuda3std6ranges3__45__cpo4sizeE,(_ZN58_INTERNAL_171e0b9f_22_ActivationEluKernel_cu_f5210f67_35384cuda3std3__460_GLOBAL__N__171e0b9f_22_ActivationEluKernel_cu_f5210f67_35386ignoreE - _ZN58_INTERNAL_171e0b9f_22_ActivationEluKernel_cu_f5210f67_35384cuda3std6ranges3__45__cpo4sizeE)
_ZN58_INTERNAL_171e0b9f_22_ActivationEluKernel_cu_f5210f67_35384cuda3std6ranges3__45__cpo4sizeE:
	.zero		1
	.type		_ZN58_INTERNAL_171e0b9f_22_ActivationEluKernel_cu_f5210f67_35384cuda3std3__460_GLOBAL__N__171e0b9f_22_ActivationEluKernel_cu_f5210f67_35386ignoreE,@object
	.size		_ZN58_INTERNAL_171e0b9f_22_ActivationEluKernel_cu_f5210f67_35384cuda3std3__460_GLOBAL__N__171e0b9f_22_ActivationEluKernel_cu_f5210f67_35386ignoreE,(_ZN58_INTERNAL_171e0b9f_22_ActivationEluKernel_cu_f5210f67_35384cuda3std6ranges3__45__cpo6cbeginE - _ZN58_INTERNAL_171e0b9f_22_ActivationEluKernel_cu_f5210f67_35384cuda3std3__460_GLOBAL__N__171e0b9f_22_ActivationEluKernel_cu_f5210f67_35386ignoreE)
_ZN58_INTERNAL_171e0b9f_22_ActivationEluKernel_cu_f5210f67_35384cuda3std3__460_GLOBAL__N__171e0b9f_22_ActivationEluKernel_cu_f5210f67_35386ignoreE:
	.zero		1
	.type		_ZN58_INTERNAL_171e0b9f_22_ActivationEluKernel_cu_f5210f67_35384cuda3std6ranges3__45__cpo6cbeginE,@object
	.size		_ZN58_INTERNAL_171e0b9f_22_ActivationEluKernel_cu_f5210f67_35384cuda3std6ranges3__45__cpo6cbeginE,(_ZN58_INTERNAL_171e0b9f_22_ActivationEluKernel_cu_f5210f67_35384cuda3std3__45__cpo4cendE - _ZN58_INTERNAL_171e0b9f_22_ActivationEluKernel_cu_f5210f67_35384cuda3std6ranges3__45__cpo6cbeginE)
_ZN58_INTERNAL_171e0b9f_22_ActivationEluKernel_cu_f5210f67_35384cuda3std6ranges3__45__cpo6cbeginE:
	.zero		1
	.type		_ZN58_INTERNAL_171e0b9f_22_ActivationEluKernel_cu_f5210f67_35384cuda3std3__45__cpo4cendE,@object
	.size		_ZN58_INTERNAL_171e0b9f_22_ActivationEluKernel_cu_f5210f67_35384cuda3std3__45__cpo4cendE,(_ZN58_INTERNAL_171e0b9f_22_ActivationEluKernel_cu_f5210f67_35384cuda3std6ranges3__45__cpo4nextE - _ZN58_INTERNAL_171e0b9f_22_ActivationEluKernel_cu_f5210f67_35384cuda3std3__45__cpo4cendE)
_ZN58_INTERNAL_171e0b9f_22_ActivationEluKernel_cu_f5210f67_35384cuda3std3__45__cpo4cendE:
	.zero		1
	.type		_ZN58_INTERNAL_171e0b9f_22_ActivationEluKernel_cu_f5210f67_35384cuda3std6ranges3__45__cpo4nextE,@object
	.size		_ZN58_INTERNAL_171e0b9f_22_ActivationEluKernel_cu_f5210f67_35384cuda3std6ranges3__45__cpo4nextE,(_ZN58_INTERNAL_171e0b9f_22_ActivationEluKernel_cu_f5210f67_35384cuda3std6ranges3__45__cpo4swapE - _ZN58_INTERNAL_171e0b9f_22_ActivationEluKernel_cu_f5210f67_35384cuda3std6ranges3__45__cpo4nextE)
_ZN58_INTERNAL_171e0b9f_22_ActivationEluKernel_cu_f5210f67_35384cuda3std6ranges3__45__cpo4nextE:
	.zero		1
	.type		_ZN58_INTERNAL_171e0b9f_22_ActivationEluKernel_cu_f5210f67_35384cuda3std6ranges3__45__cpo4swapE,@object
	.size		_ZN58_INTERNAL_171e0b9f_22_ActivationEluKernel_cu_f5210f67_35384cuda3std6ranges3__45__cpo4swapE,(_ZN58_INTERNAL_171e0b9f_22_ActivationEluKernel_cu_f5210f67_35384cuda3std3__420unreachable_sentinelE - _ZN58_INTERNAL_171e0b9f_22_ActivationEluKernel_cu_f5210f67_35384cuda3std6ranges3__45__cpo4swapE)
_ZN58_INTERNAL_171e0b9f_22_ActivationEluKernel_cu_f5210f67_35384cuda3std6ranges3__45__cpo4swapE:
	.zero		1
	.type		_ZN58_INTERNAL_171e0b9f_22_ActivationEluKernel_cu_f5210f67_35384cuda3std3__420unreachable_sentinelE,@object
	.size		_ZN58_INTERNAL_171e0b9f_22_ActivationEluKernel_cu_f5210f67_35384cuda3std3__420unreachable_sentinelE,(_ZN58_INTERNAL_171e0b9f_22_ActivationEluKernel_cu_f5210f67_35386thrust23THRUST_300001_SM_900_NS6system6detail10sequential3seqE - _ZN58_INTERNAL_171e0b9f_22_ActivationEluKernel_cu_f5210f67_35384cuda3std3__420unreachable_sentinelE)
_ZN58_INTERNAL_171e0b9f_22_ActivationEluKernel_cu_f5210f67_35384cuda3std3__420unreachable_sentinelE:
	.zero		1
	.type		_ZN58_INTERNAL_171e0b9f_22_ActivationEluKernel_cu_f5210f67_35386thrust23THRUST_300001_SM_900_NS6system6detail10sequential3seqE,@object
	.size		_ZN58_INTERNAL_171e0b9f_22_ActivationEluKernel_cu_f5210f67_35386thrust23THRUST_300001_SM_900_NS6system6detail10sequential3seqE,(_ZN58_INTERNAL_171e0b9f_22_ActivationEluKernel_cu_f5210f67_35384cuda3std3__45__cpo6cbeginE - _ZN58_INTERNAL_171e0b9f_22_ActivationEluKernel_cu_f5210f67_35386thrust23THRUST_300001_SM_900_NS6system6detail10sequential3seqE)
_ZN58_INTERNAL_171e0b9f_22_ActivationEluKernel_cu_f5210f67_35386thrust23THRUST_300001_SM_900_NS6system6detail10sequential3seqE:
	.zero		1
	.type		_ZN58_INTERNAL_171e0b9f_22_ActivationEluKernel_cu_f5210f67_35384cuda3std3__45__cpo6cbeginE,@object
	.size		_ZN58_INTERNAL_171e0b9f_22_ActivationEluKernel_cu_f5210f67_35384cuda3std3__45__cpo6cbeginE,(_ZN58_INTERNAL_171e0b9f_22_ActivationEluKernel_cu_f5210f67_35384cuda3std6ranges3__45__cpo9iter_swapE - _ZN58_INTERNAL_171e0b9f_22_ActivationEluKernel_cu_f5210f67_35384cuda3std3__45__cpo6cbeginE)
_ZN58_INTERNAL_171e0b9f_22_ActivationEluKernel_cu_f5210f67_35384cuda3std3__45__cpo6cbeginE:
	.zero		1
	.type		_ZN58_INTERNAL_171e0b9f_22_ActivationEluKernel_cu_f5210f67_35384cuda3std6ranges3__45__cpo9iter_swapE,@object
	.size		_ZN58_INTERNAL_171e0b9f_22_ActivationEluKernel_cu_f5210f67_35384cuda3std6ranges3__45__cpo9iter_swapE,(_ZN58_INTERNAL_171e0b9f_22_ActivationEluKernel_cu_f5210f67_35384cuda3std3__45__cpo7crbeginE - _ZN58_INTERNAL_171e0b9f_22_ActivationEluKernel_cu_f5210f67_35384cuda3std6ranges3__45__cpo9iter_swapE)
_ZN58_INTERNAL_171e0b9f_22_ActivationEluKernel_cu_f5210f67_35384cuda3std6ranges3__45__cpo9iter_swapE:
	.zero		1
	.type		_ZN58_INTERNAL_171e0b9f_22_ActivationEluKernel_cu_f5210f67_35384cuda3std3__45__cpo7crbeginE,@object
	.size		_ZN58_INTERNAL_171e0b9f_22_ActivationEluKernel_cu_f5210f67_35384cuda3std3__45__cpo7crbeginE,(_ZN58_INTERNAL_171e0b9f_22_ActivationEluKernel_cu_f5210f67_35384cuda3std6ranges3__45__cpo5cdataE - _ZN58_INTERNAL_171e0b9f_22_ActivationEluKernel_cu_f5210f67_35384cuda3std3__45__cpo7crbeginE)
_ZN58_INTERNAL_171e0b9f_22_ActivationEluKernel_cu_f5210f67_35384cuda3std3__45__cpo7crbeginE:
	.zero		1
	.type		_ZN58_INTERNAL_171e0b9f_22_ActivationEluKernel_cu_f5210f67_35384cuda3std6ranges3__45__cpo5cdataE,@object
	.size		_ZN58_INTERNAL_171e0b9f_22_ActivationEluKernel_cu_f5210f67_35384cuda3std6ranges3__45__cpo5cdataE,(_ZN58_INTERNAL_171e0b9f_22_ActivationEluKernel_cu_f5210f67_35384cuda3std6ranges3__45__cpo3endE - _ZN58_INTERNAL_171e0b9f_22_ActivationEluKernel_cu_f5210f67_35384cuda3std6ranges3__45__cpo5cdataE)
_ZN58_INTERNAL_171e0b9f_22_ActivationEluKernel_cu_f5210f67_35384cuda3std6ranges3__45__cpo5cdataE:
	.zero		1
	.type		_ZN58_INTERNAL_171e0b9f_22_ActivationEluKernel_cu_f5210f67_35384cuda3std6ranges3__45__cpo3endE,@object
	.size		_ZN58_INTERNAL_171e0b9f_22_ActivationEluKernel_cu_f5210f67_35384cuda3std6ranges3__45__cpo3endE,(_ZN58_INTERNAL_171e0b9f_22_ActivationEluKernel_cu_f5210f67_35384cuda3std3__419piecewise_constructE - _ZN58_INTERNAL_171e0b9f_22_ActivationEluKernel_cu_f5210f67_35384cuda3std6ranges3__45__cpo3endE)
_ZN58_INTERNAL_171e0b9f_22_ActivationEluKernel_cu_f5210f67_35384cuda3std6ranges3__45__cpo3endE:
	.zero		1
	.type		_ZN58_INTERNAL_171e0b9f_22_ActivationEluKernel_cu_f5210f67_35384cuda3std3__419piecewise_constructE,@object
	.size		_ZN58_INTERNAL_171e0b9f_22_ActivationEluKernel_cu_f5210f67_35384cuda3std3__419piecewise_constructE,(_ZN58_INTERNAL_171e0b9f_22_ActivationEluKernel_cu_f5210f67_35384cuda3std6ranges3__45__cpo5ssizeE - _ZN58_INTERNAL_171e0b9f_22_ActivationEluKernel_cu_f5210f67_35384cuda3std3__419piecewise_constructE)
_ZN58_INTERNAL_171e0b9f_22_ActivationEluKernel_cu_f5210f67_35384cuda3std3__419piecewise_constructE:
	.zero		1
	.type		_ZN58_INTERNAL_171e0b9f_22_ActivationEluKernel_cu_f5210f67_35384cuda3std6ranges3__45__cpo5ssizeE,@object
	.size		_ZN58_INTERNAL_171e0b9f_22_ActivationEluKernel_cu_f5210f67_35384cuda3std6ranges3__45__cpo5ssizeE,(_ZN58_INTERNAL_171e0b9f_22_ActivationEluKernel_cu_f5210f67_35384cuda3std3__45__cpo5beginE - _ZN58_INTERNAL_171e0b9f_22_ActivationEluKernel_cu_f5210f67_35384cuda3std6ranges3__45__cpo5ssizeE)
_ZN58_INTERNAL_171e0b9f_22_ActivationEluKernel_cu_f5210f67_35384cuda3std6ranges3__45__cpo5ssizeE:
	.zero		1
	.type		_ZN58_INTERNAL_171e0b9f_22_ActivationEluKernel_cu_f5210f67_35384cuda3std3__45__cpo5beginE,@object
	.size		_ZN58_INTERNAL_171e0b9f_22_ActivationEluKernel_cu_f5210f67_35384cuda3std3__45__cpo5beginE,(_ZN58_INTERNAL_171e0b9f_22_ActivationEluKernel_cu_f5210f67_35384cuda3std6ranges3__45__cpo4cendE - _ZN58_INTERNAL_171e0b9f_22_ActivationEluKernel_cu_f5210f67_35384cuda3std3__45__cpo5beginE)
_ZN58_INTERNAL_171e0b9f_22_ActivationEluKernel_cu_f5210f67_35384cuda3std3__45__cpo5beginE:
	.zero		1
	.type		_ZN58_INTERNAL_171e0b9f_22_ActivationEluKernel_cu_f5210f67_35384cuda3std6ranges3__45__cpo4cendE,@object
	.size		_ZN58_INTERNAL_171e0b9f_22_ActivationEluKernel_cu_f5210f67_35384cuda3std6ranges3__45__cpo4cendE,(_ZN58_INTERNAL_171e0b9f_22_ActivationEluKernel_cu_f5210f67_35384cuda3std3__45__cpo6rbeginE - _ZN58_INTERNAL_171e0b9f_22_ActivationEluKernel_cu_f5210f67_35384cuda3std6ranges3__45__cpo4cendE)
_ZN58_INTERNAL_171e0b9f_22_ActivationEluKernel_cu_f5210f67_35384cuda3std6ranges3__45__cpo4cendE:
	.zero		1
	.type		_ZN58_INTERNAL_171e0b9f_22_ActivationEluKernel_cu_f5210f67_35384cuda3std3__45__cpo6rbeginE,@object
	.size		_ZN58_INTERNAL_171e0b9f_22_ActivationEluKernel_cu_f5210f67_35384cuda3std3__45__cpo6rbeginE,(_ZN58_INTERNAL_171e0b9f_22_ActivationEluKernel_cu_f5210f67_35384cuda3std6ranges3__45__cpo4prevE - _ZN58_INTERNAL_171e0b9f_22_ActivationEluKernel_cu_f5210f67_35384cuda3std3__45__cpo6rbeginE)
_ZN58_INTERNAL_171e0b9f_22_ActivationEluKernel_cu_f5210f67_35384cuda3std3__45__cpo6rbeginE:
	.zero		1
	.type		_ZN58_INTERNAL_171e0b9f_22_ActivationEluKernel_cu_f5210f67_35384cuda3std6ranges3__45__cpo4prevE,@object
	.size		_ZN58_INTERNAL_171e0b9f_22_ActivationEluKernel_cu_f5210f67_35384cuda3std6ranges3__45__cpo4prevE,(_ZN58_INTERNAL_171e0b9f_22_ActivationEluKernel_cu_f5210f67_35384cuda3std6ranges3__45__cpo9iter_moveE - _ZN58_INTERNAL_171e0b9f_22_ActivationEluKernel_cu_f5210f67_35384cuda3std6ranges3__45__cpo4prevE)
_ZN58_INTERNAL_171e0b9f_22_ActivationEluKernel_cu_f5210f67_35384cuda3std6ranges3__45__cpo4prevE:
	.zero		1
	.type		_ZN58_INTERNAL_171e0b9f_22_ActivationEluKernel_cu_f5210f67_35384cuda3std6ranges3__45__cpo9iter_moveE,@object
	.size		_ZN58_INTERNAL_171e0b9f_22_ActivationEluKernel_cu_f5210f67_35384cuda3std6ranges3__45__cpo9iter_moveE,(.L_21 - _ZN58_INTERNAL_171e0b9f_22_ActivationEluKernel_cu_f5210f67_35384cuda3std6ranges3__45__cpo9iter_moveE)
_ZN58_INTERNAL_171e0b9f_22_ActivationEluKernel_cu_f5210f67_35384cuda3std6ranges3__45__cpo9iter_moveE:
	.zero		1
.L_21:


//--------------------- .nv.constant0._ZN2at6native18elementwise_kernelILi128ELi4EZNS0_15gpu_kernel_implIZZZNS0_60_GLOBAL__N__171e0b9f_22_ActivationEluKernel_cu_f5210f67_353819elu_backward_kernelERNS_18TensorIteratorBaseERKN3c106ScalarES9_S9_bENKUlvE_clEvENKUlvE2_clEvEUlNS6_8BFloat16ESC_E_EEvS5_RKT_EUliE_EEviT1_ --------------------------
	.section	.nv.constant0._ZN2at6native18elementwise_kernelILi128ELi4EZNS0_15gpu_kernel_implIZZZNS0_60_GLOBAL__N__171e0b9f_22_ActivationEluKernel_cu_f5210f67_353819elu_backward_kernelERNS_18TensorIteratorBaseERKN3c106ScalarES9_S9_bENKUlvE_clEvENKUlvE2_clEvEUlNS6_8BFloat16ESC_E_EEvS5_RKT_EUliE_EEviT1_,"a",@progbits
	.sectionflags	@""
	.align	4
.nv.constant0._ZN2at6native18elementwise_kernelILi128ELi4EZNS0_15gpu_kernel_implIZZZNS0_60_GLOBAL__N__171e0b9f_22_ActivationEluKernel_cu_f5210f67_353819elu_backward_kernelERNS_18TensorIteratorBaseERKN3c106ScalarES9_S9_bENKUlvE_clEvENKUlvE2_clEvEUlNS6_8BFloat16ESC_E_EEvS5_RKT_EUliE_EEviT1_:
	.zero		1208


//--------------------- .nv.constant0._ZN2at6native27unrolled_elementwise_kernelIZZZNS0_60_GLOBAL__N__171e0b9f_22_ActivationEluKernel_cu_f5210f67_353819elu_backward_kernelERNS_18TensorIteratorBaseERKN3c106ScalarES8_S8_bENKUlvE_clEvENKUlvE2_clEvEUlNS5_8BFloat16ESB_E_St5arrayIPcLm3EELi4E23TrivialOffsetCalculatorILi2EjESG_ILi1EjENS0_6memory12LoadWithCastILi2EEENSJ_13StoreWithCastILi1EEEEEviT_T0_T2_T3_T4_T5_ --------------------------
	.section	.nv.constant0._ZN2at6native27unrolled_elementwise_kernelIZZZNS0_60_GLOBAL__N__171e0b9f_22_ActivationEluKernel_cu_f5210f67_353819elu_backward_kernelERNS_18TensorIteratorBaseERKN3c106ScalarES8_S8_bENKUlvE_clEvENKUlvE2_clEvEUlNS5_8BFloat16ESB_E_St5arrayIPcLm3EELi4E23TrivialOffsetCalculatorILi2EjESG_ILi1EjENS0_6memory12LoadWithCastILi2EEENSJ_13StoreWithCastILi1EEEEEviT_T0_T2_T3_T4_T5_,"a",@progbits
	.sectionflags	@""
	.align	4
.nv.constant0._ZN2at6native27unrolled_elementwise_kernelIZZZNS0_60_GLOBAL__N__171e0b9f_22_ActivationEluKernel_cu_f5210f67_353819elu_backward_kernelERNS_18TensorIteratorBaseERKN3c106ScalarES8_S8_bENKUlvE_clEvENKUlvE2_clEvEUlNS5_8BFloat16ESB_E_St5arrayIPcLm3EELi4E23TrivialOffsetCalculatorILi2EjESG_ILi1EjENS0_6memory12LoadWithCastILi2EEENSJ_13StoreWithCastILi1EEEEEviT_T0_T2_T3_T4_T5_:
	.zero		608


//--------------------- .nv.constant0._ZN2at6native18elementwise_kernelILi128ELi4EZNS0_22gpu_kernel_impl_nocastIZZZNS0_60_GLOBAL__N__171e0b9f_22_ActivationEluKernel_cu_f5210f67_353819elu_backward_kernelERNS_18TensorIteratorBaseERKN3c106ScalarES9_S9_bENKUlvE_clEvENKUlvE2_clEvEUlNS6_8BFloat16ESC_E_EEvS5_RKT_EUliE_EEviT1_ --------------------------
	.section	.nv.constant0._ZN2at6native18elementwise_kernelILi128ELi4EZNS0_22gpu_kernel_impl_nocastIZZZNS0_60_GLOBAL__N__171e0b9f_22_ActivationEluKernel_cu_f5210f67_353819elu_backward_kernelERNS_18TensorIteratorBaseERKN3c106ScalarES9_S9_bENKUlvE_clEvENKUlvE2_clEvEUlNS6_8BFloat16ESC_E_EEvS5_RKT_EUliE_EEviT1_,"a",@progbits
	.sectionflags	@""
	.align	4
.nv.constant0._ZN2at6native18elementwise_kernelILi128ELi4EZNS0_22gpu_kernel_impl_nocastIZZZNS0_60_GLOBAL__N__171e0b9f_22_ActivationEluKernel_cu_f5210f67_353819elu_backward_kernelERNS_18TensorIteratorBaseERKN3c106ScalarES9_S9_bENKUlvE_clEvENKUlvE2_clEvEUlNS6_8BFloat16ESC_E_EEvS5_RKT_EUliE_EEviT1_:
	.zero		1200


//--------------------- .nv.constant0._ZN2at6native27unrolled_elementwise_kernelIZZZNS0_60_GLOBAL__N__171e0b9f_22_ActivationEluKernel_cu_f5210f67_353819elu_backward_kernelERNS_18TensorIteratorBaseERKN3c106ScalarES8_S8_bENKUlvE_clEvENKUlvE2_clEvEUlNS5_8BFloat16ESB_E_St5arrayIPcLm3EELi4E23TrivialOffsetCalculatorILi2EjESG_ILi1EjENS0_6memory15LoadWithoutCastENSJ_16StoreWithoutCastEEEviT_T0_T2_T3_T4_T5_ --------------------------
	.section	.nv.constant0._ZN2at6native27unrolled_elementwise_kernelIZZZNS0_60_GLOBAL__N__171e0b9f_22_ActivationEluKernel_cu_f5210f67_353819elu_backward_kernelERNS_18TensorIteratorBaseERKN3c106ScalarES8_S8_bENKUlvE_clEvENKUlvE2_clEvEUlNS5_8BFloat16ESB_E_St5arrayIPcLm3EELi4E23TrivialOffsetCalculatorILi2EjESG_ILi1EjENS0_6memory15LoadWithoutCastENSJ_16StoreWithoutCastEEEviT_T0_T2_T3_T4_T5_,"a",@progbits
	.sectionflags	@""
	.align	4
.nv.constant0._ZN2at6native27unrolled_elementwise_kernelIZZZNS0_60_GLOBAL__N__171e0b9f_22_ActivationEluKernel_cu_f5210f67_353819elu_backward_kernelERNS_18TensorIteratorBaseERKN3c106ScalarES8_S8_bENKUlvE_clEvENKUlvE2_clEvEUlNS5_8BFloat16ESB_E_St5arrayIPcLm3EELi4E23TrivialOffsetCalculatorILi2EjESG_ILi1EjENS0_6memory15LoadWithoutCastENSJ_16StoreWithoutCastEEEviT_T0_T2_T3_T4_T5_:
	.zero		588


//--------------------- .nv.constant0._ZN2at6native29vectorized_elementwise_kernelILi2EZZZNS0_60_GLOBAL__N__171e0b9f_22_ActivationEluKernel_cu_f5210f67_353819elu_backward_kernelERNS_18TensorIteratorBaseERKN3c106ScalarES8_S8_bENKUlvE_clEvENKUlvE2_clEvEUlNS5_8BFloat16ESB_E_St5arrayIPcLm3EEEEviT0_T1_ --------------------------
	.section	.nv.constant0._ZN2at6native29vectorized_elementwise_kernelILi2EZZZNS0_60_GLOBAL__N__171e0b9f_22_ActivationEluKernel_cu_f5210f67_353819elu_backward_kernelERNS_18TensorIteratorBaseERKN3c106ScalarES8_S8_bENKUlvE_clEvENKUlvE2_clEvEUlNS5_8BFloat16ESB_E_St5arrayIPcLm3EEEEviT0_T1_,"a",@progbits
	.sectionflags	@""
	.align	4
.nv.constant0._ZN2at6native29vectorized_elementwise_kernelILi2EZZZNS0_60_GLOBAL__N__171e0b9f_22_ActivationEluKernel_cu_f5210f67_353819elu_backward_kernelERNS_18TensorIteratorBaseERKN3c106ScalarES8_S8_bENKUlvE_clEvENKUlvE2_clEvEUlNS5_8BFloat16ESB_E_St5arrayIPcLm3EEEEviT0_T1_:
	.zero		584


//--------------------- .nv.constant0._ZN2at6native29vectorized_elementwise_kernelILi4EZZZNS0_60_GLOBAL__N__171e0b9f_22_ActivationEluKernel_cu_f5210f67_353819elu_backward_kernelERNS_18TensorIteratorBaseERKN3c106ScalarES8_S8_bENKUlvE_clEvENKUlvE2_clEvEUlNS5_8BFloat16ESB_E_St5arrayIPcLm3EEEEviT0_T1_ --------------------------
	.section	.nv.constant0._ZN2at6native29vectorized_elementwise_kernelILi4EZZZNS0_60_GLOBAL__N__171e0b9f_22_ActivationEluKernel_cu_f5210f67_353819elu_backward_kernelERNS_18TensorIteratorBaseERKN3c106ScalarES8_S8_bENKUlvE_clEvENKUlvE2_clEvEUlNS5_8BFloat16ESB_E_St5arrayIPcLm3EEEEviT0_T1_,"a",@progbits
	.sectionflags	@""
	.align	4
.nv.constant0._ZN2at6native29vectorized_elementwise_kernelILi4EZZZNS0_60_GLOBAL__N__171e0b9f_22_ActivationEluKernel_cu_f5210f67_353819elu_backward_kernelERNS_18TensorIteratorBaseERKN3c106ScalarES8_S8_bENKUlvE_clEvENKUlvE2_clEvEUlNS5_8BFloat16ESB_E_St5arrayIPcLm3EEEEviT0_T1_:
	.zero		584


//--------------------- .nv.constant0._ZN2at6native29vectorized_elementwise_kernelILi8EZZZNS0_60_GLOBAL__N__171e0b9f_22_ActivationEluKernel_cu_f5210f67_353819elu_backward_kernelERNS_18TensorIteratorBaseERKN3c106ScalarES8_S8_bENKUlvE_clEvENKUlvE2_clEvEUlNS5_8BFloat16ESB_E_St5arrayIPcLm3EEEEviT0_T1_ --------------------------
	.section	.nv.constant0._ZN2at6native29vectorized_elementwise_kernelILi8EZZZNS0_60_GLOBAL__N__171e0b9f_22_ActivationEluKernel_cu_f5210f67_353819elu_backward_kernelERNS_18TensorIteratorBaseERKN3c106ScalarES8_S8_bENKUlvE_clEvENKUlvE2_clEvEUlNS5_8BFloat16ESB_E_St5arrayIPcLm3EEEEviT0_T1_,"a",@progbits
	.sectionflags	@""
	.align	4
.nv.constant0._ZN2at6native29vectorized_elementwise_kernelILi8EZZZNS0_60_GLOBAL__N__171e0b9f_22_ActivationEluKernel_cu_f5210f67_353819elu_backward_kernelERNS_18TensorIteratorBaseERKN3c106ScalarES8_S8_bENKUlvE_clEvENKUlvE2_clEvEUlNS5_8BFloat16ESB_E_St5arrayIPcLm3EEEEviT0_T1_:
	.zero		584


//--------------------- .nv.constant0._ZN2at6native18elementwise_kernelILi128ELi4EZNS0_15gpu_kernel_implIZZZNS0_60_GLOBAL__N__171e0b9f_22_ActivationEluKernel_cu_f5210f67_353819elu_backward_kernelERNS_18TensorIteratorBaseERKN3c106ScalarES9_S9_bENKUlvE_clEvENKUlvE1_clEvEUlNS6_4HalfESC_E_EEvS5_RKT_EUliE_EEviT1_ --------------------------
	.section	.nv.constant0._ZN2at6native18elementwise_kernelILi128ELi4EZNS0_15gpu_kernel_implIZZZNS0_60_GLOBAL__N__171e0b9f_22_ActivationEluKernel_cu_f5210f67_353819elu_backward_kernelERNS_18TensorIteratorBaseERKN3c106ScalarES9_S9_bENKUlvE_clEvENKUlvE1_clEvEUlNS6_4HalfESC_E_EEvS5_RKT_EUliE_EEviT1_,"a",@progbits
	.sectionflags	@""
	.align	4
.nv.constant0._ZN2at6native18elementwise_kernelILi128ELi4EZNS0_15gpu_kernel_implIZZZNS0_60_GLOBAL__N__171e0b9f_22_ActivationEluKernel_cu_f5210f67_353819elu_backward_kernelERNS_18TensorIteratorBaseERKN3c106ScalarES9_S9_bENKUlvE_clEvENKUlvE1_clEvEUlNS6_4HalfESC_E_EEvS5_RKT_EUliE_EEviT1_:
	.zero		1208


//--------------------- .nv.constant0._ZN2at6native27unrolled_elementwise_kernelIZZZNS0_60_GLOBAL__N__171e0b9f_22_ActivationEluKernel_cu_f5210f67_353819elu_backward_kernelERNS_18TensorIteratorBaseERKN3c106ScalarES8_S8_bENKUlvE_clEvENKUlvE1_clEvEUlNS5_4HalfESB_E_St5arrayIPcLm3EELi4E23TrivialOffsetCalculatorILi2EjESG_ILi1EjENS0_6memory12LoadWithCastILi2EEENSJ_13StoreWithCastILi1EEEEEviT_T0_T2_T3_T4_T5_ --------------------------
	.section	.nv.constant0._ZN2at6native27unrolled_elementwise_kernelIZZZNS0_60_GLOBAL__N__171e0b9f_22_ActivationEluKernel_cu_f5210f67_353819elu_backward_kernelERNS_18TensorIteratorBaseERKN3c106ScalarES8_S8_bENKUlvE_clEvENKUlvE1_clEvEUlNS5_4HalfESB_E_St5arrayIPcLm3EELi4E23TrivialOffsetCalculatorILi2EjESG_ILi1EjENS0_6memory12LoadWithCastILi2EEENSJ_13StoreWithCastILi1EEEEEviT_T0_T2_T3_T4_T5_,"a",@progbits
	.sectionflags	@""
	.align	4
.nv.constant0._ZN2at6native27unrolled_elementwise_kernelIZZZNS0_60_GLOBAL__N__171e0b9f_22_ActivationEluKernel_cu_f5210f67_353819elu_backward_kernelERNS_18TensorIteratorBaseERKN3c106ScalarES8_S8_bENKUlvE_clEvENKUlvE1_clEvEUlNS5_4HalfESB_E_St5arrayIPcLm3EELi4E23TrivialOffsetCalculatorILi2EjESG_ILi1EjENS0_6memory12LoadWithCastILi2EEENSJ_13StoreWithCastILi1EEEEEviT_T0_T2_T3_T4_T5_:
	.zero		608


//--------------------- .nv.constant0._ZN2at6native18elementwise_kernelILi128ELi4EZNS0_22gpu_kernel_impl_nocastIZZZNS0_60_GLOBAL__N__171e0b9f_22_ActivationEluKernel_cu_f5210f67_353819elu_backward_kernelERNS_18TensorIteratorBaseERKN3c106ScalarES9_S9_bENKUlvE_clEvENKUlvE1_clEvEUlNS6_4HalfESC_E_EEvS5_RKT_EUliE_EEviT1_ --------------------------
	.section	.nv.constant0._ZN2at6native18elementwise_kernelILi128ELi4EZNS0_22gpu_kernel_impl_nocastIZZZNS0_60_GLOBAL__N__171e0b9f_22_ActivationEluKernel_cu_f5210f67_353819elu_backward_kernelERNS_18TensorIteratorBaseERKN3c106ScalarES9_S9_bENKUlvE_clEvENKUlvE1_clEvEUlNS6_4HalfESC_E_EEvS5_RKT_EUliE_EEviT1_,"a",@progbits
	.sectionflags	@""
	.align	4
.nv.constant0._ZN2at6native18elementwise_kernelILi128ELi4EZNS0_22gpu_kernel_impl_nocastIZZZNS0_60_GLOBAL__N__171e0b9f_22_ActivationEluKernel_cu_f5210f67_353819elu_backward_kernelERNS_18TensorIteratorBaseERKN3c106ScalarES9_S9_bENKUlvE_clEvENKUlvE1_clEvEUlNS6_4HalfESC_E_EEvS5_RKT_EUliE_EEviT1_:
	.zero		1200


//--------------------- .nv.constant0._ZN2at6native27unrolled_elementwise_kernelIZZZNS0_60_GLOBAL__N__171e0b9f_22_ActivationEluKernel_cu_f5210f67_353819elu_backward_kernelERNS_18TensorIteratorBaseERKN3c106ScalarES8_S8_bENKUlvE_clEvENKUlvE1_clEvEUlNS5_4HalfESB_E_St5arrayIPcLm3EELi4E23TrivialOffsetCalculatorILi2EjESG_ILi1EjENS0_6memory15LoadWithoutCastENSJ_16StoreWithoutCastEEEviT_T0_T2_T3_T4_T5_ --------------------------
	.section	.nv.constant0._ZN2at6native27unrolled_elementwise_kernelIZZZNS0_60_GLOBAL__N__171e0b9f_22_ActivationEluKernel_cu_f5210f67_353819elu_backward_kernelERNS_18TensorIteratorBaseERKN3c106ScalarES8_S8_bENKUlvE_clEvENKUlvE1_clEvEUlNS5_4HalfESB_E_St5arrayIPcLm3EELi4E23TrivialOffsetCalculatorILi2EjESG_ILi1EjENS0_6memory15LoadWithoutCastENSJ_16StoreWithoutCastEEEviT_T0_T2_T3_T4_T5_,"a",@progbits
	.sectionflags	@""
	.align	4
.nv.constant0._ZN2at6native27unrolled_elementwise_kernelIZZZNS0_60_GLOBAL__N__171e0b9f_22_ActivationEluKernel_cu_f5210f67_353819elu_backward_kernelERNS_18TensorIteratorBaseERKN3c106ScalarES8_S8_bENKUlvE_clEvENKUlvE1_clEvEUlNS5_4HalfESB_E_St5arrayIPcLm3EELi4E23TrivialOffsetCalculatorILi2EjESG_ILi1EjENS0_6memory15LoadWithoutCastENSJ_16StoreWithoutCastEEEviT_T0_T2_T3_T4_T5_:
	.zero		588


//--------------------- .nv.constant0._ZN2at6native29vectorized_elementwise_kernelILi2EZZZNS0_60_GLOBAL__N__171e0b9f_22_ActivationEluKernel_cu_f5210f67_353819elu_backward_kernelERNS_18TensorIteratorBaseERKN3c106ScalarES8_S8_bENKUlvE_clEvENKUlvE1_clEvEUlNS5_4HalfESB_E_St5arrayIPcLm3EEEEviT0_T1_ --------------------------
	.section	.nv.constant0._ZN2at6native29vectorized_elementwise_kernelILi2EZZZNS0_60_GLOBAL__N__171e0b9f_22_ActivationEluKernel_cu_f5210f67_353819elu_backward_kernelERNS_18TensorIteratorBaseERKN3c106ScalarES8_S8_bENKUlvE_clEvENKUlvE1_clEvEUlNS5_4HalfESB_E_St5arrayIPcLm3EEEEviT0_T1_,"a",@progbits
	.sectionflags	@""
	.align	4
.nv.constant0._ZN2at6native29vectorized_elementwise_kernelILi2EZZZNS0_60_GLOBAL__N__171e0b9f_22_ActivationEluKernel_cu_f5210f67_353819elu_backward_kernelERNS_18TensorIteratorBaseERKN3c106ScalarES8_S8_bENKUlvE_clEvENKUlvE1_clEvEUlNS5_4HalfESB_E_St5arrayIPcLm3EEEEviT0_T1_:
	.zero		584


//--------------------- .nv.constant0._ZN2at6native29vectorized_elementwise_kernelILi4EZZZNS0_60_GLOBAL__N__171e0b9f_22_ActivationEluKernel_cu_f5210f67_353819elu_backward_kernelERNS_18TensorIteratorBaseERKN3c106ScalarES8_S8_bENKUlvE_clEvENKUlvE1_clEvEUlNS5_4HalfESB_E_St5arrayIPcLm3EEEEviT0_T1_ --------------------------
	.section	.nv.constant0._ZN2at6native29vectorized_elementwise_kernelILi4EZZZNS0_60_GLOBAL__N__171e0b9f_22_ActivationEluKernel_cu_f5210f67_353819elu_backward_kernelERNS_18TensorIteratorBaseERKN3c106ScalarES8_S8_bENKUlvE_clEvENKUlvE1_clEvEUlNS5_4HalfESB_E_St5arrayIPcLm3EEEEviT0_T1_,"a",@progbits
	.sectionflags	@""
	.align	4
.nv.constant0._ZN2at6native29vectorized_elementwise_kernelILi4EZZZNS0_60_GLOBAL__N__171e0b9f_22_ActivationEluKernel_cu_f5210f67_353819elu_backward_kernelERNS_18TensorIteratorBaseERKN3c106ScalarES8_S8_bENKUlvE_clEvENKUlvE1_clEvEUlNS5_4HalfESB_E_St5arrayIPcLm3EEEEviT0_T1_:
	.zero		584


//--------------------- .nv.constant0._ZN2at6native29vectorized_elementwise_kernelILi8EZZZNS0_60_GLOBAL__N__171e0b9f_22_ActivationEluKernel_cu_f5210f67_353819elu_backward_kernelERNS_18TensorIteratorBaseERKN3c106ScalarES8_S8_bENKUlvE_clEvENKUlvE1_clEvEUlNS5_4HalfESB_E_St5arrayIPcLm3EEEEviT0_T1_ --------------------------
	.section	.nv.constant0._ZN2at6native29vectorized_elementwise_kernelILi8EZZZNS0_60_GLOBAL__N__171e0b9f_22_ActivationEluKernel_cu_f5210f67_353819elu_backward_kernelERNS_18TensorIteratorBaseERKN3c106ScalarES8_S8_bENKUlvE_clEvENKUlvE1_clEvEUlNS5_4HalfESB_E_St5arrayIPcLm3EEEEviT0_T1_,"a",@progbits
	.sectionflags	@""
	.align	4
.nv.constant0._ZN2at6native29vectorized_elementwise_kernelILi8EZZZNS0_60_GLOBAL__N__171e0b9f_22_ActivationEluKernel_cu_f5210f67_353819elu_backward_kernelERNS_18TensorIteratorBaseERKN3c106ScalarES8_S8_bENKUlvE_clEvENKUlvE1_clEvEUlNS5_4HalfESB_E_St5arrayIPcLm3EEEEviT0_T1_:
	.zero		584


//--------------------- .nv.constant0._ZN2at6native18elementwise_kernelILi128ELi4EZNS0_15gpu_kernel_implIZZZNS0_60_GLOBAL__N__171e0b9f_22_ActivationEluKernel_cu_f5210f67_353819elu_backward_kernelERNS_18TensorIteratorBaseERKN3c106ScalarES9_S9_bENKUlvE_clEvENKUlvE0_clEvEUlffE_EEvS5_RKT_EUliE_EEviT1_ --------------------------
	.section	.nv.constant0._ZN2at6native18elementwise_kernelILi128ELi4EZNS0_15gpu_kernel_implIZZZNS0_60_GLOBAL__N__171e0b9f_22_ActivationEluKernel_cu_f5210f67_353819elu_backward_kernelERNS_18TensorIteratorBaseERKN3c106ScalarES9_S9_bENKUlvE_clEvENKUlvE0_clEvEUlffE_EEvS5_RKT_EUliE_EEviT1_,"a",@progbits
	.sectionflags	@""
	.align	4
.nv.constant0._ZN2at6native18elementwise_kernelILi128ELi4EZNS0_15gpu_kernel_implIZZZNS0_60_GLOBAL__N__171e0b9f_22_ActivationEluKernel_cu_f5210f67_353819elu_backward_kernelERNS_18TensorIteratorBaseERKN3c106ScalarES9_S9_bENKUlvE_clEvENKUlvE0_clEvEUlffE_EEvS5_RKT_EUliE_EEviT1_:
	.zero		1208


//--------------------- .nv.constant0._ZN2at6native27unrolled_elementwise_kernelIZZZNS0_60_GLOBAL__N__171e0b9f_22_ActivationEluKernel_cu_f5210f67_353819elu_backward_kernelERNS_18TensorIteratorBaseERKN3c106ScalarES8_S8_bENKUlvE_clEvENKUlvE0_clEvEUlffE_St5arrayIPcLm3EELi4E23TrivialOffsetCalculatorILi2EjESF_ILi1EjENS0_6memory12LoadWithCastILi2EEENSI_13StoreWithCastILi1EEEEEviT_T0_T2_T3_T4_T5_ --------------------------
	.section	.nv.constant0._ZN2at6native27unrolled_elementwise_kernelIZZZNS0_60_GLOBAL__N__171e0b9f_22_ActivationEluKernel_cu_f5210f67_353819elu_backward_kernelERNS_18TensorIteratorBaseERKN3c106ScalarES8_S8_bENKUlvE_clEvENKUlvE0_clEvEUlffE_St5arrayIPcLm3EELi4E23TrivialOffsetCalculatorILi2EjESF_ILi1EjENS0_6memory12LoadWithCastILi2EEENSI_13StoreWithCastILi1EEEEEviT_T0_T2_T3_T4_T5_,"a",@progbits
	.sectionflags	@""
	.align	4
.nv.constant0._ZN2at6native27unrolled_elementwise_kernelIZZZNS0_60_GLOBAL__N__171e0b9f_22_ActivationEluKernel_cu_f5210f67_353819elu_backward_kernelERNS_18TensorIteratorBaseERKN3c106ScalarES8_S8_bENKUlvE_clEvENKUlvE0_clEvEUlffE_St5arrayIPcLm3EELi4E23TrivialOffsetCalculatorILi2EjESF_ILi1EjENS0_6memory12LoadWithCastILi2EEENSI_13StoreWithCastILi1EEEEEviT_T0_T2_T3_T4_T5_:
	.zero		608


//--------------------- .nv.constant0._ZN2at6native18elementwise_kernelILi128ELi2EZNS0_22gpu_kernel_impl_nocastIZZZNS0_60_GLOBAL__N__171e0b9f_22_ActivationEluKernel_cu_f5210f67_353819elu_backward_kernelERNS_18TensorIteratorBaseERKN3c106ScalarES9_S9_bENKUlvE_clEvENKUlvE0_clEvEUlffE_EEvS5_RKT_EUliE_EEviT1_ --------------------------
	.section	.nv.constant0._ZN2at6native18elementwise_kernelILi128ELi2EZNS0_22gpu_kernel_impl_nocastIZZZNS0_60_GLOBAL__N__171e0b9f_22_ActivationEluKernel_cu_f5210f67_353819elu_backward_kernelERNS_18TensorIteratorBaseERKN3c106ScalarES9_S9_bENKUlvE_clEvENKUlvE0_clEvEUlffE_EEvS5_RKT_EUliE_EEviT1_,"a",@progbits
	.sectionflags	@""
	.align	4
.nv.constant0._ZN2at6native18elementwise_kernelILi128ELi2EZNS0_22gpu_kernel_impl_nocastIZZZNS0_60_GLOBAL__N__171e0b9f_22_ActivationEluKernel_cu_f5210f67_353819elu_backward_kernelERNS_18TensorIteratorBaseERKN3c106ScalarES9_S9_bENKUlvE_clEvENKUlvE0_clEvEUlffE_EEvS5_RKT_EUliE_EEviT1_:
	.zero		1200


//--------------------- .nv.constant0._ZN2at6native27unrolled_elementwise_kernelIZZZNS0_60_GLOBAL__N__171e0b9f_22_ActivationEluKernel_cu_f5210f67_353819elu_backward_kernelERNS_18TensorIteratorBaseERKN3c106ScalarES8_S8_bENKUlvE_clEvENKUlvE0_clEvEUlffE_St5arrayIPcLm3EELi4E23TrivialOffsetCalculatorILi2EjESF_ILi1EjENS0_6memory15LoadWithoutCastENSI_16StoreWithoutCastEEEviT_T0_T2_T3_T4_T5_ --------------------------
	.section	.nv.constant0._ZN2at6native27unrolled_elementwise_kernelIZZZNS0_60_GLOBAL__N__171e0b9f_22_ActivationEluKernel_cu_f5210f67_353819elu_backward_kernelERNS_18TensorIteratorBaseERKN3c106ScalarES8_S8_bENKUlvE_clEvENKUlvE0_clEvEUlffE_St5arrayIPcLm3EELi4E23TrivialOffsetCalculatorILi2EjESF_ILi1EjENS0_6memory15LoadWithoutCastENSI_16StoreWithoutCastEEEviT_T0_T2_T3_T4_T5_,"a",@progbits
	.sectionflags	@""
	.align	4
.nv.constant0._ZN2at6native27unrolled_elementwise_kernelIZZZNS0_60_GLOBAL__N__171e0b9f_22_ActivationEluKernel_cu_f5210f67_353819elu_backward_kernelERNS_18TensorIteratorBaseERKN3c106ScalarES8_S8_bENKUlvE_clEvENKUlvE0_clEvEUlffE_St5arrayIPcLm3EELi4E23TrivialOffsetCalculatorILi2EjESF_ILi1EjENS0_6memory15LoadWithoutCastENSI_16StoreWithoutCastEEEviT_T0_T2_T3_T4_T5_:
	.zero		588


//--------------------- .nv.constant0._ZN2at6native29vectorized_elementwise_kernelILi2EZZZNS0_60_GLOBAL__N__171e0b9f_22_ActivationEluKernel_cu_f5210f67_353819elu_backward_kernelERNS_18TensorIteratorBaseERKN3c106ScalarES8_S8_bENKUlvE_clEvENKUlvE0_clEvEUlffE_St5arrayIPcLm3EEEEviT0_T1_ --------------------------
	.section	.nv.constant0._ZN2at6native29vectorized_elementwise_kernelILi2EZZZNS0_60_GLOBAL__N__171e0b9f_22_ActivationEluKernel_cu_f5210f67_353819elu_backward_kernelERNS_18TensorIteratorBaseERKN3c106ScalarES8_S8_bENKUlvE_clEvENKUlvE0_clEvEUlffE_St5arrayIPcLm3EEEEviT0_T1_,"a",@progbits
	.sectionflags	@""
	.align	4
.nv.constant0._ZN2at6native29vectorized_elementwise_kernelILi2EZZZNS0_60_GLOBAL__N__171e0b9f_22_ActivationEluKernel_cu_f5210f67_353819elu_backward_kernelERNS_18TensorIteratorBaseERKN3c106ScalarES8_S8_bENKUlvE_clEvENKUlvE0_clEvEUlffE_St5arrayIPcLm3EEEEviT0_T1_:
	.zero		584


//--------------------- .nv.constant0._ZN2at6native29vectorized_elementwise_kernelILi4EZZZNS0_60_GLOBAL__N__171e0b9f_22_ActivationEluKernel_cu_f5210f67_353819elu_backward_kernelERNS_18TensorIteratorBaseERKN3c106ScalarES8_S8_bENKUlvE_clEvENKUlvE0_clEvEUlffE_St5arrayIPcLm3EEEEviT0_T1_ --------------------------
	.section	.nv.constant0._ZN2at6native29vectorized_elementwise_kernelILi4EZZZNS0_60_GLOBAL__N__171e0b9f_22_ActivationEluKernel_cu_f5210f67_353819elu_backward_kernelERNS_18TensorIteratorBaseERKN3c106ScalarES8_S8_bENKUlvE_clEvENKUlvE0_clEvEUlffE_St5arrayIPcLm3EEEEviT0_T1_,"a",@progbits
	.sectionflags	@""
	.align	4
.nv.constant0._ZN2at6native29vectorized_elementwise_kernelILi4EZZZNS0_60_GLOBAL__N__171e0b9f_22_ActivationEluKernel_cu_f5210f67_353819elu_backward_kernelERNS_18TensorIteratorBaseERKN3c106ScalarES8_S8_bENKUlvE_clEvENKUlvE0_clEvEUlffE_St5arrayIPcLm3EEEEviT0_T1_:
	.zero		584


//--------------------- .nv.constant0._ZN2at6native29vectorized_elementwise_kernelILi8EZZZNS0_60_GLOBAL__N__171e0b9f_22_ActivationEluKernel_cu_f5210f67_353819elu_backward_kernelERNS_18TensorIteratorBaseERKN3c106ScalarES8_S8_bENKUlvE_clEvENKUlvE0_clEvEUlffE_St5arrayIPcLm3EEEEviT0_T1_ --------------------------
	.section	.nv.constant0._ZN2at6native29vectorized_elementwise_kernelILi8EZZZNS0_60_GLOBAL__N__171e0b9f_22_ActivationEluKernel_cu_f5210f67_353819elu_backward_kernelERNS_18TensorIteratorBaseERKN3c106ScalarES8_S8_bENKUlvE_clEvENKUlvE0_clEvEUlffE_St5arrayIPcLm3EEEEviT0_T1_,"a",@progbits
	.sectionflags	@""
	.align	4
.nv.constant0._ZN2at6native29vectorized_elementwise_kernelILi8EZZZNS0_60_GLOBAL__N__171e0b9f_22_ActivationEluKernel_cu_f5210f67_353819elu_backward_kernelERNS_18TensorIteratorBaseERKN3c106ScalarES8_S8_bENKUlvE_clEvENKUlvE0_clEvEUlffE_St5arrayIPcLm3EEEEviT0_T1_:
	.zero		584


//--------------------- .nv.constant0._ZN2at6native18elementwise_kernelILi128ELi4EZNS0_15gpu_kernel_implIZZZNS0_60_GLOBAL__N__171e0b9f_22_ActivationEluKernel_cu_f5210f67_353819elu_backward_kernelERNS_18TensorIteratorBaseERKN3c106ScalarES9_S9_bENKUlvE_clEvENKUlvE_clEvEUlddE_EEvS5_RKT_EUliE_EEviT1_ --------------------------
	.section	.nv.constant0._ZN2at6native18elementwise_kernelILi128ELi4EZNS0_15gpu_kernel_implIZZZNS0_60_GLOBAL__N__171e0b9f_22_ActivationEluKernel_cu_f5210f67_353819elu_backward_kernelERNS_18TensorIteratorBaseERKN3c106ScalarES9_S9_bENKUlvE_clEvENKUlvE_clEvEUlddE_EEvS5_RKT_EUliE_EEviT1_,"a",@progbits
	.sectionflags	@""
	.align	4
.nv.constant0._ZN2at6native18elementwise_kernelILi128ELi4EZNS0_15gpu_kernel_implIZZZNS0_60_GLOBAL__N__171e0b9f_22_ActivationEluKernel_cu_f5210f67_353819elu_backward_kernelERNS_18TensorIteratorBaseERKN3c106ScalarES9_S9_bENKUlvE_clEvENKUlvE_clEvEUlddE_EEvS5_RKT_EUliE_EEviT1_:
	.zero		1224


//--------------------- .nv.constant0._ZN2at6native27unrolled_elementwise_kernelIZZZNS0_60_GLOBAL__N__171e0b9f_22_ActivationEluKernel_cu_f5210f67_353819elu_backward_kernelERNS_18TensorIteratorBaseERKN3c106ScalarES8_S8_bENKUlvE_clEvENKUlvE_clEvEUlddE_St5arrayIPcLm3EELi4E23TrivialOffsetCalculatorILi2EjESF_ILi1EjENS0_6memory12LoadWithCastILi2EEENSI_13StoreWithCastILi1EEEEEviT_T0_T2_T3_T4_T5_ --------------------------
	.section	.nv.constant0._ZN2at6native27unrolled_elementwise_kernelIZZZNS0_60_GLOBAL__N__171e0b9f_22_ActivationEluKernel_cu_f5210f67_353819elu_backward_kernelERNS_18TensorIteratorBaseERKN3c106ScalarES8_S8_bENKUlvE_clEvENKUlvE_clEvEUlddE_St5arrayIPcLm3EELi4E23TrivialOffsetCalculatorILi2EjESF_ILi1EjENS0_6memory12LoadWithCastILi2EEENSI_13StoreWithCastILi1EEEEEviT_T0_T2_T3_T4_T5_,"a",@progbits
	.sectionflags	@""
	.align	4
.nv.constant0._ZN2at6native27unrolled_elementwise_kernelIZZZNS0_60_GLOBAL__N__171e0b9f_22_ActivationEluKernel_cu_f5210f67_353819elu_backward_kernelERNS_18TensorIteratorBaseERKN3c106ScalarES8_S8_bENKUlvE_clEvENKUlvE_clEvEUlddE_St5arrayIPcLm3EELi4E23TrivialOffsetCalculatorILi2EjESF_ILi1EjENS0_6memory12LoadWithCastILi2EEENSI_13StoreWithCastILi1EEEEEviT_T0_T2_T3_T4_T5_:
	.zero		624


//--------------------- .nv.constant0._ZN2at6native18elementwise_kernelILi128ELi2EZNS0_22gpu_kernel_impl_nocastIZZZNS0_60_GLOBAL__N__171e0b9f_22_ActivationEluKernel_cu_f5210f67_353819elu_backward_kernelERNS_18TensorIteratorBaseERKN3c106ScalarES9_S9_bENKUlvE_clEvENKUlvE_clEvEUlddE_EEvS5_RKT_EUliE_EEviT1_ --------------------------
	.section	.nv.constant0._ZN2at6native18elementwise_kernelILi128ELi2EZNS0_22gpu_kernel_impl_nocastIZZZNS0_60_GLOBAL__N__171e0b9f_22_ActivationEluKernel_cu_f5210f67_353819elu_backward_kernelERNS_18TensorIteratorBaseERKN3c106ScalarES9_S9_bENKUlvE_clEvENKUlvE_clEvEUlddE_EEvS5_RKT_EUliE_EEviT1_,"a",@progbits
	.sectionflags	@""
	.align	4
.nv.constant0._ZN2at6native18elementwise_kernelILi128ELi2EZNS0_22gpu_kernel_impl_nocastIZZZNS0_60_GLOBAL__N__171e0b9f_22_ActivationEluKernel_cu_f5210f67_353819elu_backward_kernelERNS_18TensorIteratorBaseERKN3c106ScalarES9_S9_bENKUlvE_clEvENKUlvE_clEvEUlddE_EEvS5_RKT_EUliE_EEviT1_:
	.zero		1216


//--------------------- .nv.constant0._ZN2at6native27unrolled_elementwise_kernelIZZZNS0_60_GLOBAL__N__171e0b9f_22_ActivationEluKernel_cu_f5210f67_353819elu_backward_kernelERNS_18TensorIteratorBaseERKN3c106ScalarES8_S8_bENKUlvE_clEvENKUlvE_clEvEUlddE_St5arrayIPcLm3EELi4E23TrivialOffsetCalculatorILi2EjESF_ILi1EjENS0_6memory15LoadWithoutCastENSI_16StoreWithoutCastEEEviT_T0_T2_T3_T4_T5_ --------------------------
	.section	.nv.constant0._ZN2at6native27unrolled_elementwise_kernelIZZZNS0_60_GLOBAL__N__171e0b9f_22_ActivationEluKernel_cu_f5210f67_353819elu_backward_kernelERNS_18TensorIteratorBaseERKN3c106ScalarES8_S8_bENKUlvE_clEvENKUlvE_clEvEUlddE_St5arrayIPcLm3EELi4E23TrivialOffsetCalculatorILi2EjESF_ILi1EjENS0_6memory15LoadWithoutCastENSI_16StoreWithoutCastEEEviT_T0_T2_T3_T4_T5_,"a",@progbits
	.sectionflags	@""
	.align	4
.nv.constant0._ZN2at6native27unrolled_elementwise_kernelIZZZNS0_60_GLOBAL__N__171e0b9f_22_ActivationEluKernel_cu_f5210f67_353819elu_backward_kernelERNS_18TensorIteratorBaseERKN3c106ScalarES8_S8_bENKUlvE_clEvENKUlvE_clEvEUlddE_St5arrayIPcLm3EELi4E23TrivialOffsetCalculatorILi2EjESF_ILi1EjENS0_6memory15LoadWithoutCastENSI_16StoreWithoutCastEEEviT_T0_T2_T3_T4_T5_:
	.zero		604


//--------------------- .nv.constant0._ZN2at6native29vectorized_elementwise_kernelILi2EZZZNS0_60_GLOBAL__N__171e0b9f_22_ActivationEluKernel_cu_f5210f67_353819elu_backward_kernelERNS_18TensorIteratorBaseERKN3c106ScalarES8_S8_bENKUlvE_clEvENKUlvE_clEvEUlddE_St5arrayIPcLm3EEEEviT0_T1_ --------------------------
	.section	.nv.constant0._ZN2at6native29vectorized_elementwise_kernelILi2EZZZNS0_60_GLOBAL__N__171e0b9f_22_ActivationEluKernel_cu_f5210f67_353819elu_backward_kernelERNS_18TensorIteratorBaseERKN3c106ScalarES8_S8_bENKUlvE_clEvENKUlvE_clEvEUlddE_St5arrayIPcLm3EEEEviT0_T1_,"a",@progbits
	.sectionflags	@""
	.align	4
.nv.constant0._ZN2at6native29vectorized_elementwise_kernelILi2EZZZNS0_60_GLOBAL__N__171e0b9f_22_ActivationEluKernel_cu_f5210f67_353819elu_backward_kernelERNS_18TensorIteratorBaseERKN3c106ScalarES8_S8_bENKUlvE_clEvENKUlvE_clEvEUlddE_St5arrayIPcLm3EEEEviT0_T1_:
	.zero		600


//--------------------- .nv.constant0._ZN2at6native29vectorized_elementwise_kernelILi4EZZZNS0_60_GLOBAL__N__171e0b9f_22_ActivationEluKernel_cu_f5210f67_353819elu_backward_kernelERNS_18TensorIteratorBaseERKN3c106ScalarES8_S8_bENKUlvE_clEvENKUlvE_clEvEUlddE_St5arrayIPcLm3EEEEviT0_T1_ --------------------------
	.section	.nv.constant0._ZN2at6native29vectorized_elementwise_kernelILi4EZZZNS0_60_GLOBAL__N__171e0b9f_22_ActivationEluKernel_cu_f5210f67_353819elu_backward_kernelERNS_18TensorIteratorBaseERKN3c106ScalarES8_S8_bENKUlvE_clEvENKUlvE_clEvEUlddE_St5arrayIPcLm3EEEEviT0_T1_,"a",@progbits
	.sectionflags	@""
	.align	4
.nv.constant0._ZN2at6native29vectorized_elementwise_kernelILi4EZZZNS0_60_GLOBAL__N__171e0b9f_22_ActivationEluKernel_cu_f5210f67_353819elu_backward_kernelERNS_18TensorIteratorBaseERKN3c106ScalarES8_S8_bENKUlvE_clEvENKUlvE_clEvEUlddE_St5arrayIPcLm3EEEEviT0_T1_:
	.zero		600


//--------------------- .nv.constant0._ZN2at6native29vectorized_elementwise_kernelILi8EZZZNS0_60_GLOBAL__N__171e0b9f_22_ActivationEluKernel_cu_f5210f67_353819elu_backward_kernelERNS_18TensorIteratorBaseERKN3c106ScalarES8_S8_bENKUlvE_clEvENKUlvE_clEvEUlddE_St5arrayIPcLm3EEEEviT0_T1_ --------------------------
	.section	.nv.constant0._ZN2at6native29vectorized_elementwise_kernelILi8EZZZNS0_60_GLOBAL__N__171e0b9f_22_ActivationEluKernel_cu_f5210f67_353819elu_backward_kernelERNS_18TensorIteratorBaseERKN3c106ScalarES8_S8_bENKUlvE_clEvENKUlvE_clEvEUlddE_St5arrayIPcLm3EEEEviT0_T1_,"a",@progbits
	.sectionflags	@""
	.align	4
.nv.constant0._ZN2at6native29vectorized_elementwise_kernelILi8EZZZNS0_60_GLOBAL__N__171e0b9f_22_ActivationEluKernel_cu_f5210f67_353819elu_backward_kernelERNS_18TensorIteratorBaseERKN3c106ScalarES8_S8_bENKUlvE_clEvENKUlvE_clEvEUlddE_St5arrayIPcLm3EEEEviT0_T1_:
	.zero		600


//--------------------- .nv.constant0._ZN2at6native18elementwise_kernelILi128ELi4EZNS0_15gpu_kernel_implIZZZNS0_60_GLOBAL__N__171e0b9f_22_ActivationEluKernel_cu_f5210f67_353810elu_kernelERNS_18TensorIteratorBaseERKN3c106ScalarES9_S9_ENKUlvE_clEvENKUlvE2_clEvEUlNS6_8BFloat16EE_EEvS5_RKT_EUliE_EEviT1_ --------------------------
	.section	.nv.constant0._ZN2at6native18elementwise_kernelILi128ELi4EZNS0_15gpu_kernel_implIZZZNS0_60_GLOBAL__N__171e0b9f_22_ActivationEluKernel_cu_f5210f67_353810elu_kernelERNS_18TensorIteratorBaseERKN3c106ScalarES9_S9_ENKUlvE_clEvENKUlvE2_clEvEUlNS6_8BFloat16EE_EEvS5_RKT_EUliE_EEviT1_,"a",@progbits
	.sectionflags	@""
	.align	4
.nv.constant0._ZN2at6native18elementwise_kernelILi128ELi4EZNS0_15gpu_kernel_implIZZZNS0_60_GLOBAL__N__171e0b9f_22_ActivationEluKernel_cu_f5210f67_353810elu_kernelERNS_18TensorIteratorBaseERKN3c106ScalarES9_S9_ENKUlvE_clEvENKUlvE2_clEvEUlNS6_8BFloat16EE_EEvS5_RKT_EUliE_EEviT1_:
	.zero		1096


//--------------------- .nv.constant0._ZN2at6native27unrolled_elementwise_kernelIZZZNS0_60_GLOBAL__N__171e0b9f_22_ActivationEluKernel_cu_f5210f67_353810elu_kernelERNS_18TensorIteratorBaseERKN3c106ScalarES8_S8_ENKUlvE_clEvENKUlvE2_clEvEUlNS5_8BFloat16EE_St5arrayIPcLm2EELi4E23TrivialOffsetCalculatorILi1EjESH_NS0_6memory12LoadWithCastILi1EEENSI_13StoreWithCastILi1EEEEEviT_T0_T2_T3_T4_T5_ --------------------------
	.section	.nv.constant0._ZN2at6native27unrolled_elementwise_kernelIZZZNS0_60_GLOBAL__N__171e0b9f_22_ActivationEluKernel_cu_f5210f67_353810elu_kernelERNS_18TensorIteratorBaseERKN3c106ScalarES8_S8_ENKUlvE_clEvENKUlvE2_clEvEUlNS5_8BFloat16EE_St5arrayIPcLm2EELi4E23TrivialOffsetCalculatorILi1EjESH_NS0_6memory12LoadWithCastILi1EEENSI_13StoreWithCastILi1EEEEEviT_T0_T2_T3_T4_T5_,"a",@progbits
	.sectionflags	@""
	.align	4
.nv.constant0._ZN2at6native27unrolled_elementwise_kernelIZZZNS0_60_GLOBAL__N__171e0b9f_22_ActivationEluKernel_cu_f5210f67_353810elu_kernelERNS_18TensorIteratorBaseERKN3c106ScalarES8_S8_ENKUlvE_clEvENKUlvE2_clEvEUlNS5_8BFloat16EE_St5arrayIPcLm2EELi4E23TrivialOffsetCalculatorILi1EjESH_NS0_6memory12LoadWithCastILi1EEENSI_13StoreWithCastILi1EEEEEviT_T0_T2_T3_T4_T5_:
	.zero		596


//--------------------- .nv.constant0._ZN2at6native18elementwise_kernelILi128ELi4EZNS0_22gpu_kernel_impl_nocastIZZZNS0_60_GLOBAL__N__171e0b9f_22_ActivationEluKernel_cu_f5210f67_353810elu_kernelERNS_18TensorIteratorBaseERKN3c106ScalarES9_S9_ENKUlvE_clEvENKUlvE2_clEvEUlNS6_8BFloat16EE_EEvS5_RKT_EUliE_EEviT1_ --------------------------
	.section	.nv.constant0._ZN2at6native18elementwise_kernelILi128ELi4EZNS0_22gpu_kernel_impl_nocastIZZZNS0_60_GLOBAL__N__171e0b9f_22_ActivationEluKernel_cu_f5210f67_353810elu_kernelERNS_18TensorIteratorBaseERKN3c106ScalarES9_S9_ENKUlvE_clEvENKUlvE2_clEvEUlNS6_8BFloat16EE_EEvS5_RKT_EUliE_EEviT1_,"a",@progbits
	.sectionflags	@""
	.align	4
.nv.constant0._ZN2at6native18elementwise_kernelILi128ELi4EZNS0_22gpu_kernel_impl_nocastIZZZNS0_60_GLOBAL__N__171e0b9f_22_ActivationEluKernel_cu_f5210f67_353810elu_kernelERNS_18TensorIteratorBaseERKN3c106ScalarES9_S9_ENKUlvE_clEvENKUlvE2_clEvEUlNS6_8BFloat16EE_EEvS5_RKT_EUliE_EEviT1_:
	.zero		1088


//--------------------- .nv.constant0._ZN2at6native27unrolled_elementwise_kernelIZZZNS0_60_GLOBAL__N__171e0b9f_22_ActivationEluKernel_cu_f5210f67_353810elu_kernelERNS_18TensorIteratorBaseERKN3c106ScalarES8_S8_ENKUlvE_clEvENKUlvE2_clEvEUlNS5_8BFloat16EE_St5arrayIPcLm2EELi4E23TrivialOffsetCalculatorILi1EjESH_NS0_6memory15LoadWithoutCastENSI_16StoreWithoutCastEEEviT_T0_T2_T3_T4_T5_ --------------------------
	.section	.nv.constant0._ZN2at6native27unrolled_elementwise_kernelIZZZNS0_60_GLOBAL__N__171e0b9f_22_ActivationEluKernel_cu_f5210f67_353810elu_kernelERNS_18TensorIteratorBaseERKN3c106ScalarES8_S8_ENKUlvE_clEvENKUlvE2_clEvEUlNS5_8BFloat16EE_St5arrayIPcLm2EELi4E23TrivialOffsetCalculatorILi1EjESH_NS0_6memory15LoadWithoutCastENSI_16StoreWithoutCastEEEviT_T0_T2_T3_T4_T5_,"a",@progbits
	.sectionflags	@""
	.align	4
.nv.constant0._ZN2at6native27unrolled_elementwise_kernelIZZZNS0_60_GLOBAL__N__171e0b9f_22_ActivationEluKernel_cu_f5210f67_353810elu_kernelERNS_18TensorIteratorBaseERKN3c106ScalarES8_S8_ENKUlvE_clEvENKUlvE2_clEvEUlNS5_8BFloat16EE_St5arrayIPcLm2EELi4E23TrivialOffsetCalculatorILi1EjESH_NS0_6memory15LoadWithoutCastENSI_16StoreWithoutCastEEEviT_T0_T2_T3_T4_T5_:
	.zero		580


//--------------------- .nv.constant0._ZN2at6native29vectorized_elementwise_kernelILi2EZZZNS0_60_GLOBAL__N__171e0b9f_22_ActivationEluKernel_cu_f5210f67_353810elu_kernelERNS_18TensorIteratorBaseERKN3c106ScalarES8_S8_ENKUlvE_clEvENKUlvE2_clEvEUlNS5_8BFloat16EE_St5arrayIPcLm2EEEEviT0_T1_ --------------------------
	.section	.nv.constant0._ZN2at6native29vectorized_elementwise_kernelILi2EZZZNS0_60_GLOBAL__N__171e0b9f_22_ActivationEluKernel_cu_f5210f67_353810elu_kernelERNS_18TensorIteratorBaseERKN3c106ScalarES8_S8_ENKUlvE_clEvENKUlvE2_clEvEUlNS5_8BFloat16EE_St5arrayIPcLm2EEEEviT0_T1_,"a",@progbits
	.sectionflags	@""
	.align	4
.nv.constant0._ZN2at6native29vectorized_elementwise_kernelILi2EZZZNS0_60_GLOBAL__N__171e0b9f_22_ActivationEluKernel_cu_f5210f67_353810elu_kernelERNS_18TensorIteratorBaseERKN3c106ScalarES8_S8_ENKUlvE_clEvENKUlvE2_clEvEUlNS5_8BFloat16EE_St5arrayIPcLm2EEEEviT0_T1_:
	.zero		576


//--------------------- .nv.constant0._ZN2at6native29vectorized_elementwise_kernelILi4EZZZNS0_60_GLOBAL__N__171e0b9f_22_ActivationEluKernel_cu_f5210f67_353810elu_kernelERNS_18TensorIteratorBaseERKN3c106ScalarES8_S8_ENKUlvE_clEvENKUlvE2_clEvEUlNS5_8BFloat16EE_St5arrayIPcLm2EEEEviT0_T1_ --------------------------
	.section	.nv.constant0._ZN2at6native29vectorized_elementwise_kernelILi4EZZZNS0_60_GLOBAL__N__171e0b9f_22_ActivationEluKernel_cu_f5210f67_353810elu_kernelERNS_18TensorIteratorBaseERKN3c106ScalarES8_S8_ENKUlvE_clEvENKUlvE2_clEvEUlNS5_8BFloat16EE_St5arrayIPcLm2EEEEviT0_T1_,"a",@progbits
	.sectionflags	@""
	.align	4
.nv.constant0._ZN2at6native29vectorized_elementwise_kernelILi4EZZZNS0_60_GLOBAL__N__171e0b9f_22_ActivationEluKernel_cu_f5210f67_353810elu_kernelERNS_18TensorIteratorBaseERKN3c106ScalarES8_S8_ENKUlvE_clEvENKUlvE2_clEvEUlNS5_8BFloat16EE_St5arrayIPcLm2EEEEviT0_T1_:
	.zero		576


//--------------------- .nv.constant0._ZN2at6native29vectorized_elementwise_kernelILi8EZZZNS0_60_GLOBAL__N__171e0b9f_22_ActivationEluKernel_cu_f5210f67_353810elu_kernelERNS_18TensorIteratorBaseERKN3c106ScalarES8_S8_ENKUlvE_clEvENKUlvE2_clEvEUlNS5_8BFloat16EE_St5arrayIPcLm2EEEEviT0_T1_ --------------------------
	.section	.nv.constant0._ZN2at6native29vectorized_elementwise_kernelILi8EZZZNS0_60_GLOBAL__N__171e0b9f_22_ActivationEluKernel_cu_f5210f67_353810elu_kernelERNS_18TensorIteratorBaseERKN3c106ScalarES8_S8_ENKUlvE_clEvENKUlvE2_clEvEUlNS5_8BFloat16EE_St5arrayIPcLm2EEEEviT0_T1_,"a",@progbits
	.sectionflags	@""
	.align	4
.nv.constant0._ZN2at6native29vectorized_elementwise_kernelILi8EZZZNS0_60_GLOBAL__N__171e0b9f_22_ActivationEluKernel_cu_f5210f67_353810elu_kernelERNS_18TensorIteratorBaseERKN3c106ScalarES8_S8_ENKUlvE_clEvENKUlvE2_clEvEUlNS5_8BFloat16EE_St5arrayIPcLm2EEEEviT0_T1_:
	.zero		576


//--------------------- .nv.constant0._ZN2at6native18elementwise_kernelILi128ELi4EZNS0_15gpu_kernel_implIZZZNS0_60_GLOBAL__N__171e0b9f_22_ActivationEluKernel_cu_f5210f67_353810elu_kernelERNS_18TensorIteratorBaseERKN3c106ScalarES9_S9_ENKUlvE_clEvENKUlvE1_clEvEUlNS6_4HalfEE_EEvS5_RKT_EUliE_EEviT1_ --------------------------
	.section	.nv.constant0._ZN2at6native18elementwise_kernelILi128ELi4EZNS0_15gpu_kernel_implIZZZNS0_60_GLOBAL__N__171e0b9f_22_ActivationEluKernel_cu_f5210f67_353810elu_kernelERNS_18TensorIteratorBaseERKN3c106ScalarES9_S9_ENKUlvE_clEvENKUlvE1_clEvEUlNS6_4HalfEE_EEvS5_RKT_EUliE_EEviT1_,"a",@progbits
	.sectionflags	@""
	.align	4
.nv.constant0._ZN2at6native18elementwise_kernelILi128ELi4EZNS0_15gpu_kernel_implIZZZNS0_60_GLOBAL__N__171e0b9f_22_ActivationEluKernel_cu_f5210f67_353810elu_kernelERNS_18TensorIteratorBaseERKN3c106ScalarES9_S9_ENKUlvE_clEvENKUlvE1_clEvEUlNS6_4HalfEE_EEvS5_RKT_EUliE_EEviT1_:
	.zero		1096


//--------------------- .nv.constant0._ZN2at6native27unrolled_elementwise_kernelIZZZNS0_60_GLOBAL__N__171e0b9f_22_ActivationEluKernel_cu_f5210f67_353810elu_kernelERNS_18TensorIteratorBaseERKN3c106ScalarES8_S8_ENKUlvE_clEvENKUlvE1_clEvEUlNS5_4HalfEE_St5arrayIPcLm2EELi4E23TrivialOffsetCalculatorILi1EjESH_NS0_6memory12LoadWithCastILi1EEENSI_13StoreWithCastILi1EEEEEviT_T0_T2_T3_T4_T5_ --------------------------
	.section	.nv.constant0._ZN2at6native27unrolled_elementwise_kernelIZZZNS0_60_GLOBAL__N__171e0b9f_22_ActivationEluKernel_cu_f5210f67_353810elu_kernelERNS_18TensorIteratorBaseERKN3c106ScalarES8_S8_ENKUlvE_clEvENKUlvE1_clEvEUlNS5_4HalfEE_St5arrayIPcLm2EELi4E23TrivialOffsetCalculatorILi1EjESH_NS0_6memory12LoadWithCastILi1EEENSI_13StoreWithCastILi1EEEEEviT_T0_T2_T3_T4_T5_,"a",@progbits
	.sectionflags	@""
	.align	4
.nv.constant0._ZN2at6native27unrolled_elementwise_kernelIZZZNS0_60_GLOBAL__N__171e0b9f_22_ActivationEluKernel_cu_f5210f67_353810elu_kernelERNS_18TensorIteratorBaseERKN3c106ScalarES8_S8_ENKUlvE_clEvENKUlvE1_clEvEUlNS5_4HalfEE_St5arrayIPcLm2EELi4E23TrivialOffsetCalculatorILi1EjESH_NS0_6memory12LoadWithCastILi1EEENSI_13StoreWithCastILi1EEEEEviT_T0_T2_T3_T4_T5_:
	.zero		596


//--------------------- .nv.constant0._ZN2at6native18elementwise_kernelILi128ELi4EZNS0_22gpu_kernel_impl_nocastIZZZNS0_60_GLOBAL__N__171e0b9f_22_ActivationEluKernel_cu_f5210f67_353810elu_kernelERNS_18TensorIteratorBaseERKN3c106ScalarES9_S9_ENKUlvE_clEvENKUlvE1_clEvEUlNS6_4HalfEE_EEvS5_RKT_EUliE_EEviT1_ --------------------------
	.section	.nv.constant0._ZN2at6native18elementwise_kernelILi128ELi4EZNS0_22gpu_kernel_impl_nocastIZZZNS0_60_GLOBAL__N__171e0b9f_22_ActivationEluKernel_cu_f5210f67_353810elu_kernelERNS_18TensorIteratorBaseERKN3c106ScalarES9_S9_ENKUlvE_clEvENKUlvE1_clEvEUlNS6_4HalfEE_EEvS5_RKT_EUliE_EEviT1_,"a",@progbits
	.sectionflags	@""
	.align	4
.nv.constant0._ZN2at6native18elementwise_kernelILi128ELi4EZNS0_22gpu_kernel_impl_nocastIZZZNS0_60_GLOBAL__N__171e0b9f_22_ActivationEluKernel_cu_f5210f67_353810elu_kernelERNS_18TensorIteratorBaseERKN3c106ScalarES9_S9_ENKUlvE_clEvENKUlvE1_clEvEUlNS6_4HalfEE_EEvS5_RKT_EUliE_EEviT1_:
	.zero		1088


//--------------------- .nv.constant0._ZN2at6native27unrolled_elementwise_kernelIZZZNS0_60_GLOBAL__N__171e0b9f_22_ActivationEluKernel_cu_f5210f67_353810elu_kernelERNS_18TensorIteratorBaseERKN3c106ScalarES8_S8_ENKUlvE_clEvENKUlvE1_clEvEUlNS5_4HalfEE_St5arrayIPcLm2EELi4E23TrivialOffsetCalculatorILi1EjESH_NS0_6memory15LoadWithoutCastENSI_16StoreWithoutCastEEEviT_T0_T2_T3_T4_T5_ --------------------------
	.section	.nv.constant0._ZN2at6native27unrolled_elementwise_kernelIZZZNS0_60_GLOBAL__N__171e0b9f_22_ActivationEluKernel_cu_f5210f67_353810elu_kernelERNS_18TensorIteratorBaseERKN3c106ScalarES8_S8_ENKUlvE_clEvENKUlvE1_clEvEUlNS5_4HalfEE_St5arrayIPcLm2EELi4E23TrivialOffsetCalculatorILi1EjESH_NS0_6memory15LoadWithoutCastENSI_16StoreWithoutCastEEEviT_T0_T2_T3_T4_T5_,"a",@progbits
	.sectionflags	@""
	.align	4
.nv.constant0._ZN2at6native27unrolled_elementwise_kernelIZZZNS0_60_GLOBAL__N__171e0b9f_22_ActivationEluKernel_cu_f5210f67_353810elu_kernelERNS_18TensorIteratorBaseERKN3c106ScalarES8_S8_ENKUlvE_clEvENKUlvE1_clEvEUlNS5_4HalfEE_St5arrayIPcLm2EELi4E23TrivialOffsetCalculatorILi1EjESH_NS0_6memory15LoadWithoutCastENSI_16StoreWithoutCastEEEviT_T0_T2_T3_T4_T5_:
	.zero		580


//--------------------- .nv.constant0._ZN2at6native29vectorized_elementwise_kernelILi2EZZZNS0_60_GLOBAL__N__171e0b9f_22_ActivationEluKernel_cu_f5210f67_353810elu_kernelERNS_18TensorIteratorBaseERKN3c106ScalarES8_S8_ENKUlvE_clEvENKUlvE1_clEvEUlNS5_4HalfEE_St5arrayIPcLm2EEEEviT0_T1_ --------------------------
	.section	.nv.constant0._ZN2at6native29vectorized_elementwise_kernelILi2EZZZNS0_60_GLOBAL__N__171e0b9f_22_ActivationEluKernel_cu_f5210f67_353810elu_kernelERNS_18TensorIteratorBaseERKN3c106ScalarES8_S8_ENKUlvE_clEvENKUlvE1_clEvEUlNS5_4HalfEE_St5arrayIPcLm2EEEEviT0_T1_,"a",@progbits
	.sectionflags	@""
	.align	4
.nv.constant0._ZN2at6native29vectorized_elementwise_kernelILi2EZZZNS0_60_GLOBAL__N__171e0b9f_22_ActivationEluKernel_cu_f5210f67_353810elu_kernelERNS_18TensorIteratorBaseERKN3c106ScalarES8_S8_ENKUlvE_clEvENKUlvE1_clEvEUlNS5_4HalfEE_St5arrayIPcLm2EEEEviT0_T1_:
	.zero		576


//--------------------- .nv.constant0._ZN2at6native29vectorized_elementwise_kernelILi4EZZZNS0_60_GLOBAL__N__171e0b9f_22_ActivationEluKernel_cu_f5210f67_353810elu_kernelERNS_18TensorIteratorBaseERKN3c106ScalarES8_S8_ENKUlvE_clEvENKUlvE1_clEvEUlNS5_4HalfEE_St5arrayIPcLm2EEEEviT0_T1_ --------------------------
	.section	.nv.constant0._ZN2at6native29vectorized_elementwise_kernelILi4EZZZNS0_60_GLOBAL__N__171e0b9f_22_ActivationEluKernel_cu_f5210f67_353810elu_kernelERNS_18TensorIteratorBaseERKN3c106ScalarES8_S8_ENKUlvE_clEvENKUlvE1_clEvEUlNS5_4HalfEE_St5arrayIPcLm2EEEEviT0_T1_,"a",@progbits
	.sectionflags	@""
	.align	4
.nv.constant0._ZN2at6native29vectorized_elementwise_kernelILi4EZZZNS0_60_GLOBAL__N__171e0b9f_22_ActivationEluKernel_cu_f5210f67_353810elu_kernelERNS_18TensorIteratorBaseERKN3c106ScalarES8_S8_ENKUlvE_clEvENKUlvE1_clEvEUlNS5_4HalfEE_St5arrayIPcLm2EEEEviT0_T1_:
	.zero		576


//--------------------- .nv.constant0._ZN2at6native29vectorized_elementwise_kernelILi8EZZZNS0_60_GLOBAL__N__171e0b9f_22_ActivationEluKernel_cu_f5210f67_353810elu_kernelERNS_18TensorIteratorBaseERKN3c106ScalarES8_S8_ENKUlvE_clEvENKUlvE1_clEvEUlNS5_4HalfEE_St5arrayIPcLm2EEEEviT0_T1_ --------------------------
	.section	.nv.constant0._ZN2at6native29vectorized_elementwise_kernelILi8EZZZNS0_60_GLOBAL__N__171e0b9f_22_ActivationEluKernel_cu_f5210f67_353810elu_kernelERNS_18TensorIteratorBaseERKN3c106ScalarES8_S8_ENKUlvE_clEvENKUlvE1_clEvEUlNS5_4HalfEE_St5arrayIPcLm2EEEEviT0_T1_,"a",@progbits
	.sectionflags	@""
	.align	4
.nv.constant0._ZN2at6native29vectorized_elementwise_kernelILi8EZZZNS0_60_GLOBAL__N__171e0b9f_22_ActivationEluKernel_cu_f5210f67_353810elu_kernelERNS_18TensorIteratorBaseERKN3c106ScalarES8_S8_ENKUlvE_clEvENKUlvE1_clEvEUlNS5_4HalfEE_St5arrayIPcLm2EEEEviT0_T1_:
	.zero		576


//--------------------- .nv.constant0._ZN2at6native18elementwise_kernelILi128ELi4EZNS0_15gpu_kernel_implIZZZNS0_60_GLOBAL__N__171e0b9f_22_ActivationEluKernel_cu_f5210f67_353810elu_kernelERNS_18TensorIteratorBaseERKN3c106ScalarES9_S9_ENKUlvE_clEvENKUlvE0_clEvEUlfE_EEvS5_RKT_EUliE_EEviT1_ --------------------------
	.section	.nv.constant0._ZN2at6native18elementwise_kernelILi128ELi4EZNS0_15gpu_kernel_implIZZZNS0_60_GLOBAL__N__171e0b9f_22_ActivationEluKernel_cu_f5210f67_353810elu_kernelERNS_18TensorIteratorBaseERKN3c106ScalarES9_S9_ENKUlvE_clEvENKUlvE0_clEvEUlfE_EEvS5_RKT_EUliE_EEviT1_,"a",@progbits
	.sectionflags	@""
	.align	4
.nv.constant0._ZN2at6native18elementwise_kernelILi128ELi4EZNS0_15gpu_kernel_implIZZZNS0_60_GLOBAL__N__171e0b9f_22_ActivationEluKernel_cu_f5210f67_353810elu_kernelERNS_18TensorIteratorBaseERKN3c106ScalarES9_S9_ENKUlvE_clEvENKUlvE0_clEvEUlfE_EEvS5_RKT_EUliE_EEviT1_:
	.zero		1096


//--------------------- .nv.constant0._ZN2at6native27unrolled_elementwise_kernelIZZZNS0_60_GLOBAL__N__171e0b9f_22_ActivationEluKernel_cu_f5210f67_353810elu_kernelERNS_18TensorIteratorBaseERKN3c106ScalarES8_S8_ENKUlvE_clEvENKUlvE0_clEvEUlfE_St5arrayIPcLm2EELi4E23TrivialOffsetCalculatorILi1EjESG_NS0_6memory12LoadWithCastILi1EEENSH_13StoreWithCastILi1EEEEEviT_T0_T2_T3_T4_T5_ --------------------------
	.section	.nv.constant0._ZN2at6native27unrolled_elementwise_kernelIZZZNS0_60_GLOBAL__N__171e0b9f_22_ActivationEluKernel_cu_f5210f67_353810elu_kernelERNS_18TensorIteratorBaseERKN3c106ScalarES8_S8_ENKUlvE_clEvENKUlvE0_clEvEUlfE_St5arrayIPcLm2EELi4E23TrivialOffsetCalculatorILi1EjESG_NS0_6memory12LoadWithCastILi1EEENSH_13StoreWithCastILi1EEEEEviT_T0_T2_T3_T4_T5_,"a",@progbits
	.sectionflags	@""
	.align	4
.nv.constant0._ZN2at6native27unrolled_elementwise_kernelIZZZNS0_60_GLOBAL__N__171e0b9f_22_ActivationEluKernel_cu_f5210f67_353810elu_kernelERNS_18TensorIteratorBaseERKN3c106ScalarES8_S8_ENKUlvE_clEvENKUlvE0_clEvEUlfE_St5arrayIPcLm2EELi4E23TrivialOffsetCalculatorILi1EjESG_NS0_6memory12LoadWithCastILi1EEENSH_13StoreWithCastILi1EEEEEviT_T0_T2_T3_T4_T5_:
	.zero		596


//--------------------- .nv.constant0._ZN2at6native18elementwise_kernelILi128ELi2EZNS0_22gpu_kernel_impl_nocastIZZZNS0_60_GLOBAL__N__171e0b9f_22_ActivationEluKernel_cu_f5210f67_353810elu_kernelERNS_18TensorIteratorBaseERKN3c106ScalarES9_S9_ENKUlvE_clEvENKUlvE0_clEvEUlfE_EEvS5_RKT_EUliE_EEviT1_ --------------------------
	.section	.nv.constant0._ZN2at6native18elementwise_kernelILi128ELi2EZNS0_22gpu_kernel_impl_nocastIZZZNS0_60_GLOBAL__N__171e0b9f_22_ActivationEluKernel_cu_f5210f67_353810elu_kernelERNS_18TensorIteratorBaseERKN3c106ScalarES9_S9_ENKUlvE_clEvENKUlvE0_clEvEUlfE_EEvS5_RKT_EUliE_EEviT1_,"a",@progbits
	.sectionflags	@""
	.align	4
.nv.constant0._ZN2at6native18elementwise_kernelILi128ELi2EZNS0_22gpu_kernel_impl_nocastIZZZNS0_60_GLOBAL__N__171e0b9f_22_ActivationEluKernel_cu_f5210f67_353810elu_kernelERNS_18TensorIteratorBaseERKN3c106ScalarES9_S9_ENKUlvE_clEvENKUlvE0_clEvEUlfE_EEvS5_RKT_EUliE_EEviT1_:
	.zero		1088


//--------------------- .nv.constant0._ZN2at6native27unrolled_elementwise_kernelIZZZNS0_60_GLOBAL__N__171e0b9f_22_ActivationEluKernel_cu_f5210f67_353810elu_kernelERNS_18TensorIteratorBaseERKN3c106ScalarES8_S8_ENKUlvE_clEvENKUlvE0_clEvEUlfE_St5arrayIPcLm2EELi4E23TrivialOffsetCalculatorILi1EjESG_NS0_6memory15LoadWithoutCastENSH_16StoreWithoutCastEEEviT_T0_T2_T3_T4_T5_ --------------------------
	.section	.nv.constant0._ZN2at6native27unrolled_elementwise_kernelIZZZNS0_60_GLOBAL__N__171e0b9f_22_ActivationEluKernel_cu_f5210f67_353810elu_kernelERNS_18TensorIteratorBaseERKN3c106ScalarES8_S8_ENKUlvE_clEvENKUlvE0_clEvEUlfE_St5arrayIPcLm2EELi4E23TrivialOffsetCalculatorILi1EjESG_NS0_6memory15LoadWithoutCastENSH_16StoreWithoutCastEEEviT_T0_T2_T3_T4_T5_,"a",@progbits
	.sectionflags	@""
	.align	4
.nv.constant0._ZN2at6native27unrolled_elementwise_kernelIZZZNS0_60_GLOBAL__N__171e0b9f_22_ActivationEluKernel_cu_f5210f67_353810elu_kernelERNS_18TensorIteratorBaseERKN3c106ScalarES8_S8_ENKUlvE_clEvENKUlvE0_clEvEUlfE_St5arrayIPcLm2EELi4E23TrivialOffsetCalculatorILi1EjESG_NS0_6memory15LoadWithoutCastENSH_16StoreWithoutCastEEEviT_T0_T2_T3_T4_T5_:
	.zero		580


//--------------------- .nv.constant0._ZN2at6native29vectorized_elementwise_kernelILi2EZZZNS0_60_GLOBAL__N__171e0b9f_22_ActivationEluKernel_cu_f5210f67_353810elu_kernelERNS_18TensorIteratorBaseERKN3c106ScalarES8_S8_ENKUlvE_clEvENKUlvE0_clEvEUlfE_St5arrayIPcLm2EEEEviT0_T1_ --------------------------
	.section	.nv.constant0._ZN2at6native29vectorized_elementwise_kernelILi2EZZZNS0_60_GLOBAL__N__171e0b9f_22_ActivationEluKernel_cu_f5210f67_353810elu_kernelERNS_18TensorIteratorBaseERKN3c106ScalarES8_S8_ENKUlvE_clEvENKUlvE0_clEvEUlfE_St5arrayIPcLm2EEEEviT0_T1_,"a",@progbits
	.sectionflags	@""
	.align	4
.nv.constant0._ZN2at6native29vectorized_elementwise_kernelILi2EZZZNS0_60_GLOBAL__N__171e0b9f_22_ActivationEluKernel_cu_f5210f67_353810elu_kernelERNS_18TensorIteratorBaseERKN3c106ScalarES8_S8_ENKUlvE_clEvENKUlvE0_clEvEUlfE_St5arrayIPcLm2EEEEviT0_T1_:
	.zero		576


//--------------------- .nv.constant0._ZN2at6native29vectorized_elementwise_kernelILi4EZZZNS0_60_GLOBAL__N__171e0b9f_22_ActivationEluKernel_cu_f5210f67_353810elu_kernelERNS_18TensorIteratorBaseERKN3c106ScalarES8_S8_ENKUlvE_clEvENKUlvE0_clEvEUlfE_St5arrayIPcLm2EEEEviT0_T1_ --------------------------
	.section	.nv.constant0._ZN2at6native29vectorized_elementwise_kernelILi4EZZZNS0_60_GLOBAL__N__171e0b9f_22_ActivationEluKernel_cu_f5210f67_353810elu_kernelERNS_18TensorIteratorBaseERKN3c106ScalarES8_S8_ENKUlvE_clEvENKUlvE0_clEvEUlfE_St5arrayIPcLm2EEEEviT0_T1_,"a",@progbits
	.sectionflags	@""
	.align	4
.nv.constant0._ZN2at6native29vectorized_elementwise_kernelILi4EZZZNS0_60_GLOBAL__N__171e0b9f_22_ActivationEluKernel_cu_f5210f67_353810elu_kernelERNS_18TensorIteratorBaseERKN3c106ScalarES8_S8_ENKUlvE_clEvENKUlvE0_clEvEUlfE_St5arrayIPcLm2EEEEviT0_T1_:
	.zero		576


//--------------------- .nv.constant0._ZN2at6native29vectorized_elementwise_kernelILi8EZZZNS0_60_GLOBAL__N__171e0b9f_22_ActivationEluKernel_cu_f5210f67_353810elu_kernelERNS_18TensorIteratorBaseERKN3c106ScalarES8_S8_ENKUlvE_clEvENKUlvE0_clEvEUlfE_St5arrayIPcLm2EEEEviT0_T1_ --------------------------
	.section	.nv.constant0._ZN2at6native29vectorized_elementwise_kernelILi8EZZZNS0_60_GLOBAL__N__171e0b9f_22_ActivationEluKernel_cu_f5210f67_353810elu_kernelERNS_18TensorIteratorBaseERKN3c106ScalarES8_S8_ENKUlvE_clEvENKUlvE0_clEvEUlfE_St5arrayIPcLm2EEEEviT0_T1_,"a",@progbits
	.sectionflags	@""
	.align	4
.nv.constant0._ZN2at6native29vectorized_elementwise_kernelILi8EZZZNS0_60_GLOBAL__N__171e0b9f_22_ActivationEluKernel_cu_f5210f67_353810elu_kernelERNS_18TensorIteratorBaseERKN3c106ScalarES8_S8_ENKUlvE_clEvENKUlvE0_clEvEUlfE_St5arrayIPcLm2EEEEviT0_T1_:
	.zero		576


//--------------------- .nv.constant0._ZN2at6native18elementwise_kernelILi128ELi4EZNS0_15gpu_kernel_implIZZZNS0_60_GLOBAL__N__171e0b9f_22_ActivationEluKernel_cu_f5210f67_353810elu_kernelERNS_18TensorIteratorBaseERKN3c106ScalarES9_S9_ENKUlvE_clEvENKUlvE_clEvEUldE_EEvS5_RKT_EUliE_EEviT1_ --------------------------
	.section	.nv.constant0._ZN2at6native18elementwise_kernelILi128ELi4EZNS0_15gpu_kernel_implIZZZNS0_60_GLOBAL__N__171e0b9f_22_ActivationEluKernel_cu_f5210f67_353810elu_kernelERNS_18TensorIteratorBaseERKN3c106ScalarES9_S9_ENKUlvE_clEvENKUlvE_clEvEUldE_EEvS5_RKT_EUliE_EEviT1_,"a",@progbits
	.sectionflags	@""
	.align	4
.nv.constant0._ZN2at6native18elementwise_kernelILi128ELi4EZNS0_15gpu_kernel_implIZZZNS0_60_GLOBAL__N__171e0b9f_22_ActivationEluKernel_cu_f5210f67_353810elu_kernelERNS_18TensorIteratorBaseERKN3c106ScalarES9_S9_ENKUlvE_clEvENKUlvE_clEvEUldE_EEvS5_RKT_EUliE_EEviT1_:
	.zero		1104


//--------------------- .nv.constant0._ZN2at6native27unrolled_elementwise_kernelIZZZNS0_60_GLOBAL__N__171e0b9f_22_ActivationEluKernel_cu_f5210f67_353810elu_kernelERNS_18TensorIteratorBaseERKN3c106ScalarES8_S8_ENKUlvE_clEvENKUlvE_clEvEUldE_St5arrayIPcLm2EELi4E23TrivialOffsetCalculatorILi1EjESG_NS0_6memory12LoadWithCastILi1EEENSH_13StoreWithCastILi1EEEEEviT_T0_T2_T3_T4_T5_ --------------------------
	.section	.nv.constant0._ZN2at6native27unrolled_elementwise_kernelIZZZNS0_60_GLOBAL__N__171e0b9f_22_ActivationEluKernel_cu_f5210f67_353810elu_kernelERNS_18TensorIteratorBaseERKN3c106ScalarES8_S8_ENKUlvE_clEvENKUlvE_clEvEUldE_St5arrayIPcLm2EELi4E23TrivialOffsetCalculatorILi1EjESG_NS0_6memory12LoadWithCastILi1EEENSH_13StoreWithCastILi1EEEEEviT_T0_T2_T3_T4_T5_,"a",@progbits
	.sectionflags	@""
	.align	4
.nv.constant0._ZN2at6native27unrolled_elementwise_kernelIZZZNS0_60_GLOBAL__N__171e0b9f_22_ActivationEluKernel_cu_f5210f67_353810elu_kernelERNS_18TensorIteratorBaseERKN3c106ScalarES8_S8_ENKUlvE_clEvENKUlvE_clEvEUldE_St5arrayIPcLm2EELi4E23TrivialOffsetCalculatorILi1EjESG_NS0_6memory12LoadWithCastILi1EEENSH_13StoreWithCastILi1EEEEEviT_T0_T2_T3_T4_T5_:
	.zero		604


//--------------------- .nv.constant0._ZN2at6native18elementwise_kernelILi128ELi2EZNS0_22gpu_kernel_impl_nocastIZZZNS0_60_GLOBAL__N__171e0b9f_22_ActivationEluKernel_cu_f5210f67_353810elu_kernelERNS_18TensorIteratorBaseERKN3c106ScalarES9_S9_ENKUlvE_clEvENKUlvE_clEvEUldE_EEvS5_RKT_EUliE_EEviT1_ --------------------------
	.section	.nv.constant0._ZN2at6native18elementwise_kernelILi128ELi2EZNS0_22gpu_kernel_impl_nocastIZZZNS0_60_GLOBAL__N__171e0b9f_22_ActivationEluKernel_cu_f5210f67_353810elu_kernelERNS_18TensorIteratorBaseERKN3c106ScalarES9_S9_ENKUlvE_clEvENKUlvE_clEvEUldE_EEvS5_RKT_EUliE_EEviT1_,"a",@progbits
	.sectionflags	@""
	.align	4
.nv.constant0._ZN2at6native18elementwise_kernelILi128ELi2EZNS0_22gpu_kernel_impl_nocastIZZZNS0_60_GLOBAL__N__171e0b9f_22_ActivationEluKernel_cu_f5210f67_353810elu_kernelERNS_18TensorIteratorBaseERKN3c106ScalarES9_S9_ENKUlvE_clEvENKUlvE_clEvEUldE_EEvS5_RKT_EUliE_EEviT1_:
	.zero		1096


//--------------------- .nv.constant0._ZN2at6native27unrolled_elementwise_kernelIZZZNS0_60_GLOBAL__N__171e0b9f_22_ActivationEluKernel_cu_f5210f67_353810elu_kernelERNS_18TensorIteratorBaseERKN3c106ScalarES8_S8_ENKUlvE_clEvENKUlvE_clEvEUldE_St5arrayIPcLm2EELi4E23TrivialOffsetCalculatorILi1EjESG_NS0_6memory15LoadWithoutCastENSH_16StoreWithoutCastEEEviT_T0_T2_T3_T4_T5_ --------------------------
	.section	.nv.constant0._ZN2at6native27unrolled_elementwise_kernelIZZZNS0_60_GLOBAL__N__171e0b9f_22_ActivationEluKernel_cu_f5210f67_353810elu_kernelERNS_18TensorIteratorBaseERKN3c106ScalarES8_S8_ENKUlvE_clEvENKUlvE_clEvEUldE_St5arrayIPcLm2EELi4E23TrivialOffsetCalculatorILi1EjESG_NS0_6memory15LoadWithoutCastENSH_16StoreWithoutCastEEEviT_T0_T2_T3_T4_T5_,"a",@progbits
	.sectionflags	@""
	.align	4
.nv.constant0._ZN2at6native27unrolled_elementwise_kernelIZZZNS0_60_GLOBAL__N__171e0b9f_22_ActivationEluKernel_cu_f5210f67_353810elu_kernelERNS_18TensorIteratorBaseERKN3c106ScalarES8_S8_ENKUlvE_clEvENKUlvE_clEvEUldE_St5arrayIPcLm2EELi4E23TrivialOffsetCalculatorILi1EjESG_NS0_6memory15LoadWithoutCastENSH_16StoreWithoutCastEEEviT_T0_T2_T3_T4_T5_:
	.zero		588


//--------------------- .nv.constant0._ZN2at6native29vectorized_elementwise_kernelILi2EZZZNS0_60_GLOBAL__N__171e0b9f_22_ActivationEluKernel_cu_f5210f67_353810elu_kernelERNS_18TensorIteratorBaseERKN3c106ScalarES8_S8_ENKUlvE_clEvENKUlvE_clEvEUldE_St5arrayIPcLm2EEEEviT0_T1_ --------------------------
	.section	.nv.constant0._ZN2at6native29vectorized_elementwise_kernelILi2EZZZNS0_60_GLOBAL__N__171e0b9f_22_ActivationEluKernel_cu_f5210f67_353810elu_kernelERNS_18TensorIteratorBaseERKN3c106ScalarES8_S8_ENKUlvE_clEvENKUlvE_clEvEUldE_St5arrayIPcLm2EEEEviT0_T1_,"a",@progbits
	.sectionflags	@""
	.align	4
.nv.constant0._ZN2at6native29vectorized_elementwise_kernelILi2EZZZNS0_60_GLOBAL__N__171e0b9f_22_ActivationEluKernel_cu_f5210f67_353810elu_kernelERNS_18TensorIteratorBaseERKN3c106ScalarES8_S8_ENKUlvE_clEvENKUlvE_clEvEUldE_St5arrayIPcLm2EEEEviT0_T1_:
	.zero		584


//--------------------- .nv.constant0._ZN2at6native29vectorized_elementwise_kernelILi4EZZZNS0_60_GLOBAL__N__171e0b9f_22_ActivationEluKernel_cu_f5210f67_353810elu_kernelERNS_18TensorIteratorBaseERKN3c106ScalarES8_S8_ENKUlvE_clEvENKUlvE_clEvEUldE_St5arrayIPcLm2EEEEviT0_T1_ --------------------------
	.section	.nv.constant0._ZN2at6native29vectorized_elementwise_kernelILi4EZZZNS0_60_GLOBAL__N__171e0b9f_22_ActivationEluKernel_cu_f5210f67_353810elu_kernelERNS_18TensorIteratorBaseERKN3c106ScalarES8_S8_ENKUlvE_clEvENKUlvE_clEvEUldE_St5arrayIPcLm2EEEEviT0_T1_,"a",@progbits
	.sectionflags	@""
	.align	4
.nv.constant0._ZN2at6native29vectorized_elementwise_kernelILi4EZZZNS0_60_GLOBAL__N__171e0b9f_22_ActivationEluKernel_cu_f5210f67_353810elu_kernelERNS_18TensorIteratorBaseERKN3c106ScalarES8_S8_ENKUlvE_clEvENKUlvE_clEvEUldE_St5arrayIPcLm2EEEEviT0_T1_:
	.zero		584


//--------------------- .nv.constant0._ZN2at6native29vectorized_elementwise_kernelILi8EZZZNS0_60_GLOBAL__N__171e0b9f_22_ActivationEluKernel_cu_f5210f67_353810elu_kernelERNS_18TensorIteratorBaseERKN3c106ScalarES8_S8_ENKUlvE_clEvENKUlvE_clEvEUldE_St5arrayIPcLm2EEEEviT0_T1_ --------------------------
	.section	.nv.constant0._ZN2at6native29vectorized_elementwise_kernelILi8EZZZNS0_60_GLOBAL__N__171e0b9f_22_ActivationEluKernel_cu_f5210f67_353810elu_kernelERNS_18TensorIteratorBaseERKN3c106ScalarES8_S8_ENKUlvE_clEvENKUlvE_clEvEUldE_St5arrayIPcLm2EEEEviT0_T1_,"a",@progbits
	.sectionflags	@""
	.align	4
.nv.constant0._ZN2at6native29vectorized_elementwise_kernelILi8EZZZNS0_60_GLOBAL__N__171e0b9f_22_ActivationEluKernel_cu_f5210f67_353810elu_kernelERNS_18TensorIteratorBaseERKN3c106ScalarES8_S8_ENKUlvE_clEvENKUlvE_clEvEUldE_St5arrayIPcLm2EEEEviT0_T1_:
	.zero		584


//--------------------- SYMBOLS --------------------------

	.type		.nv.reservedSmem.offset0,@object
	.size		.nv.reservedSmem.offset0,0x4
	.type		__assertfail,@function
